	.target	sm_100a

	.elftype	@"ET_EXEC"


//--------------------- .note.nv.tkinfo           --------------------------
	.section	.note.nv.tkinfo,"",@"SHT_NOTE"
	.sectionflags	@"SHF_NOTE_NV_TKINFO"
	.tkinfo
        /*0018*/ 	.word	0x00000002
        /*0030*/ 	.string	""
        /*0030*/ 	.string	"ptxas"
        /*0030*/ 	.string	"Cuda compilation tools, release 13.0, V13.0.88"
        /*0030*/ 	.string	"Build cuda_13.0.r13.0/compiler.36424714_0"
        /*0030*/ 	.string	"-arch sm_100a -m 64 "



//--------------------- .note.nv.cuinfo           --------------------------
	.section	.note.nv.cuinfo,"",@"SHT_NOTE"
	.sectionflags	@"SHF_NOTE_NV_CUINFO"
        /*0018*/ 	.short	0x0002
        /*001a*/ 	.short	0x0064
        /*001c*/ 	.short	0x0082
	.zero		2


//--------------------- .nv.info                  --------------------------
	.section	.nv.info,"",@"SHT_CUDA_INFO"
	.align	4


	//----- nvinfo : EIATTR_REGCOUNT
	.align		4
        /*0000*/ 	.byte	0x04, 0x2f
        /*0002*/ 	.short	(.L_21 - .L_20)
	.align		4
.L_20:
        /*0004*/ 	.word	index@(_ZN7cutlass13device_kernelINS_4fmha6kernel36Sm100FmhaBwdKernelTmaWarpSpecializedIN4cute5tupleIJiiiiNS5_IJNS5_IJiiEEEiEEEEEENS_10bfloat16_tEfNS5_IJNS4_1CILi128EEESB_NSA_ILi80EEESC_EEENS1_10collective10CausalMaskILb1EEEEEEEvNT_6ParamsE)
        /*0008*/ 	.word	0x00000080


	//----- nvinfo : EIATTR_FRAME_SIZE
	.align		4
.L_21:
        /*000c*/ 	.byte	0x04, 0x11
        /*000e*/ 	.short	(.L_23 - .L_22)
	.align		4
.L_22:
        /*0010*/ 	.word	index@($__internal_3_$__cuda_sm20_div_u16)
        /*0014*/ 	.word	0x00000008


	//----- nvinfo : EIATTR_FRAME_SIZE
	.align		4
.L_23:
        /*0018*/ 	.byte	0x04, 0x11
        /*001a*/ 	.short	(.L_25 - .L_24)
	.align		4
.L_24:
        /*001c*/ 	.word	index@($__internal_2_$__cuda_sm10x_tcgen05_guardrail_trap_unallocated_columns_being_dealloced)
        /*0020*/ 	.word	0x00000008


	//----- nvinfo : EIATTR_FRAME_SIZE
	.align		4
.L_25:
        /*0024*/ 	.byte	0x04, 0x11
        /*0026*/ 	.short	(.L_27 - .L_26)
	.align		4
.L_26:
        /*0028*/ 	.word	index@($__internal_1_$__cuda_sm10x_tcgen05_guardrail_trap_phase_invalid_during_alloc)
        /*002c*/ 	.word	0x00000008


	//----- nvinfo : EIATTR_FRAME_SIZE
	.align		4
.L_27:
        /*0030*/ 	.byte	0x04, 0x11
        /*0032*/ 	.short	(.L_29 - .L_28)
	.align		4
.L_28:
        /*0034*/ 	.word	index@($__internal_0_$__cuda_sm10x_tcgen05_guardrail_trap_col_being_dealloced_not_returned_by_alloc)
        /*0038*/ 	.word	0x00000008


	//----- nvinfo : EIATTR_FRAME_SIZE
	.align		4
.L_29:
        /*003c*/ 	.byte	0x04, 0x11
        /*003e*/ 	.short	(.L_31 - .L_30)
	.align		4
.L_30:
        /*0040*/ 	.word	index@(_ZN7cutlass13device_kernelINS_4fmha6kernel36Sm100FmhaBwdKernelTmaWarpSpecializedIN4cute5tupleIJiiiiNS5_IJNS5_IJiiEEEiEEEEEENS_10bfloat16_tEfNS5_IJNS4_1CILi128EEESB_NSA_ILi80EEESC_EEENS1_10collective10CausalMaskILb1EEEEEEEvNT_6ParamsE)
        /*0044*/ 	.word	0x00000008


	//----- nvinfo : EIATTR_MIN_STACK_SIZE
	.align		4
.L_31:
        /*0048*/ 	.byte	0x04, 0x12
        /*004a*/ 	.short	(.L_33 - .L_32)
	.align		4
.L_32:
        /*004c*/ 	.word	index@(_ZN7cutlass13device_kernelINS_4fmha6kernel36Sm100FmhaBwdKernelTmaWarpSpecializedIN4cute5tupleIJiiiiNS5_IJNS5_IJiiEEEiEEEEEENS_10bfloat16_tEfNS5_IJNS4_1CILi128EEESB_NSA_ILi80EEESC_EEENS1_10collective10CausalMaskILb1EEEEEEEvNT_6ParamsE)
        /*0050*/ 	.word	0x00000008
.L_33:


//--------------------- .nv.compat                --------------------------
	.section	.nv.compat,"",@"SHT_CUDA_COMPAT_INFO"
	.align	4
        /*0000*/ 	.byte	0x02, 0x09, 0x01, 0x00, 0x02, 0x02, 0x02, 0x00, 0x02, 0x05, 0x05, 0x00, 0x03, 0x07, 0x01, 0x01
        /*0010*/ 	.byte	0x02, 0x03, 0x01, 0x00, 0x02, 0x06, 0x01, 0x00, 0x04, 0x0b, 0x08, 0x00, 0x01, 0x00, 0x00, 0x00
        /*0020*/ 	.byte	0x00, 0x00, 0x00, 0x00


//--------------------- .nv.info._ZN7cutlass13device_kernelINS_4fmha6kernel36Sm100FmhaBwdKernelTmaWarpSpecializedIN4cute5tupleIJiiiiNS5_IJNS5_IJiiEEEiEEEEEENS_10bfloat16_tEfNS5_IJNS4_1CILi128EEESB_NSA_ILi80EEESC_EEENS1_10collective10CausalMaskILb1EEEEEEEvNT_6ParamsE --------------------------
	.section	.nv.info._ZN7cutlass13device_kernelINS_4fmha6kernel36Sm100FmhaBwdKernelTmaWarpSpecializedIN4cute5tupleIJiiiiNS5_IJNS5_IJiiEEEiEEEEEENS_10bfloat16_tEfNS5_IJNS4_1CILi128EEESB_NSA_ILi80EEESC_EEENS1_10collective10CausalMaskILb1EEEEEEEvNT_6ParamsE,"",@"SHT_CUDA_INFO"
	.sectionflags	@""
	.align	4


	//----- nvinfo : EIATTR_CUDA_API_VERSION
	.align		4
        /*0000*/ 	.byte	0x04, 0x37
        /*0002*/ 	.short	(.L_35 - .L_34)
.L_34:
        /*0004*/ 	.word	0x00000082


	//----- nvinfo : EIATTR_KPARAM_INFO
	.align		4
.L_35:
        /*0008*/ 	.byte	0x04, 0x17
        /*000a*/ 	.short	(.L_37 - .L_36)
.L_36:
        /*000c*/ 	.word	0x00000000
        /*0010*/ 	.short	0x0000
        /*0012*/ 	.short	0x0000
        /*0014*/ 	.byte	0x00, 0xf0, 0x01, 0x1a


	//----- nvinfo : EIATTR_AT_ENTRY_FRAGMENTS
	.align		4
.L_37:
        /*0018*/ 	.byte	0x04, 0x4f
        /*001a*/ 	.short	(.L_39 - .L_38)


	//   ....[0]....
.L_38:
        /*001c*/ 	.word	0x00000006


	//----- nvinfo : EIATTR_RESERVED_SMEM_USED
	.align		4
.L_39:
        /*0020*/ 	.byte	0x01, 0x41
	.zero		2


	//----- nvinfo : EIATTR_SPARSE_MMA_MASK
	.align		4
        /*0024*/ 	.byte	0x03, 0x50
        /*0026*/ 	.short	0x0000


	//----- nvinfo : EIATTR_TCGEN05_1CTA_USED
	.align		4
        /*0028*/ 	.byte	0x01, 0x51
	.zero		2


	//----- nvinfo : EIATTR_MAXREG_COUNT
	.align		4
        /*002c*/ 	.byte	0x03, 0x1b
        /*002e*/ 	.short	0x0080


	//----- nvinfo : EIATTR_NUM_BARRIERS
	.align		4
        /*0030*/ 	.byte	0x02, 0x4c
        /*0032*/ 	.byte	0x04
	.zero		1


	//----- nvinfo : EIATTR_EXTERNS
	.align		4
        /*0034*/ 	.byte	0x04, 0x0f
        /*0036*/ 	.short	(.L_41 - .L_40)


	//   ....[0]....
	.align		4
.L_40:
        /*0038*/ 	.word	index@(__assertfail)


	//----- nvinfo : EIATTR_ANNOTATIONS
	.align		4
.L_41:
        /*003c*/ 	.byte	0x04, 0x55
        /*003e*/ 	.short	(.L_43 - .L_42)


	//   ....[0]....
.L_42:
        /*0040*/ 	.word	0x00000001
        /*0044*/ 	.byte	0x90, 0x11, 0x00, 0x00, 0x01, 0x00, 0x00, 0x00, 0x20, 0x12, 0x00, 0x00, 0x01, 0x00, 0x00, 0x00
        /* <DEDUP_REMOVED lines=9> */
        /*00e4*/ 	.byte	0x00, 0xf7, 0x00, 0x00, 0x01, 0x00, 0x00, 0x00, 0x20, 0xf7, 0x00, 0x00


	//----- nvinfo : EIATTR_MERCURY_ISA_VERSION
	.align		4
.L_43:
        /*00f0*/ 	.byte	0x03, 0x5f
        /*00f2*/ 	.short	0x0101


	//----- nvinfo : EIATTR_INT_WARP_WIDE_INSTR_OFFSETS
	.align		4
        /*00f4*/ 	.byte	0x04, 0x31
        /*00f6*/ 	.short	(.L_45 - .L_44)


	//   ....[0]....
.L_44:
        /*00f8*/ 	.word	0x00011540


	//   ....[1]....
        /*00fc*/ 	.word	0x00011560


	//   ....[2]....
        /*0100*/ 	.word	0x00011590


	//----- nvinfo : EIATTR_COOP_GROUP_MASK_REGIDS
	.align		4
.L_45:
        /*0104*/ 	.byte	0x04, 0x29
        /*0106*/ 	.short	(.L_47 - .L_46)


	//   ....[0]....
.L_46:
        /*0108*/ 	.word	0xffffffff


	//   ....[1]....
        /*010c*/ 	.word	0xffffffff


	//   ....[2]....
        /*0110*/ 	.word	0xffffffff


	//   ....[3]....
        /*0114*/ 	.word	0xffffffff


	//   ....[4]....
        /*0118*/ 	.word	0xffffffff


	//   ....[5]....
        /*011c*/ 	.word	0xffffffff


	//   ....[6]....
        /*0120*/ 	.word	0xffffffff


	//   ....[7]....
        /*0124*/ 	.word	0xffffffff


	//   ....[8]....
        /*0128*/ 	.word	0xffffffff


	//   ....[9]....
        /*012c*/ 	.word	0xffffffff


	//   ....[10]....
        /*0130*/ 	.word	0xffffffff


	//   ....[11]....
        /*0134*/ 	.word	0xffffffff


	//   ....[12]....
        /*0138*/ 	.word	0xffffffff


	//   ....[13]....
        /*013c*/ 	.word	0xffffffff


	//   ....[14]....
        /*0140*/ 	.word	0xffffffff


	//   ....[15]....
        /*0144*/ 	.word	0xffffffff


	//   ....[16]....
        /*0148*/ 	.word	0xffffffff


	//   ....[17]....
        /*014c*/ 	.word	0x0500000f


	//----- nvinfo : EIATTR_COOP_GROUP_INSTR_OFFSETS
	.align		4
.L_47:
        /*0150*/ 	.byte	0x04, 0x28
        /*0152*/ 	.short	(.L_49 - .L_48)


	//   ....[0]....
.L_48:
        /*0154*/ 	.word	0x00000070


	//   ....[1]....
        /*0158*/ 	.word	0x00000370


	//   ....[2]....
        /*015c*/ 	.word	0x000005b0


	//   ....[3]....
        /*0160*/ 	.word	0x000006a0


	//   ....[4]....
        /*0164*/ 	.word	0x000007e0


	//   ....[5]....
        /*0168*/ 	.word	0x00000920


	//   ....[6]....
        /*016c*/ 	.word	0x00000a60


	//   ....[7]....
        /*0170*/ 	.word	0x00000ba0


	//   ....[8]....
        /*0174*/ 	.word	0x00000ce0


	//   ....[9]....
        /*0178*/ 	.word	0x00000e20


	//   ....[10]....
        /*017c*/ 	.word	0x00000f60


	//   ....[11]....
        /*0180*/ 	.word	0x00004340


	//   ....[12]....
        /*0184*/ 	.word	0x00004540


	//   ....[13]....
        /*0188*/ 	.word	0x00004560


	//   ....[14]....
        /*018c*/ 	.word	0x00008da0


	//   ....[15]....
        /*0190*/ 	.word	0x00011430


	//   ....[16]....
        /*0194*/ 	.word	0x00011660


	//   ....[17]....
        /*0198*/ 	.word	0x00012120


	//----- nvinfo : EIATTR_REG_RECONFIG
	.align		4
.L_49:
        /*019c*/ 	.byte	0x01, 0x54
	.zero		2


	//----- nvinfo : EIATTR_VRC_CTA_INIT_COUNT
	.align		4
        /*01a0*/ 	.byte	0x02, 0x4a
        /*01a2*/ 	.byte	0x80
	.zero		1


	//----- nvinfo : EIATTR_SYSCALL_OFFSETS
	.align		4
        /*01a4*/ 	.byte	0x04, 0x46
        /*01a6*/ 	.short	(.L_51 - .L_50)


	//   ....[0]....
.L_50:
        /*01a8*/ 	.word	0x0000b6d0


	//   ....[1]....
        /*01ac*/ 	.word	0x0000b870


	//   ....[2]....
        /*01b0*/ 	.word	0x0000b9e0


	//   ....[3]....
        /*01b4*/ 	.word	0x0000bb50


	//   ....[4]....
        /*01b8*/ 	.word	0x0000d380


	//   ....[5]....
        /*01bc*/ 	.word	0x0000d560


	//   ....[6]....
        /*01c0*/ 	.word	0x0000d6d0


	//   ....[7]....
        /*01c4*/ 	.word	0x0000d840


	//   ....[8]....
        /*01c8*/ 	.word	0x0000dd30


	//   ....[9]....
        /*01cc*/ 	.word	0x0000eaf0


	//   ....[10]....
        /*01d0*/ 	.word	0x0000fa70


	//   ....[11]....
        /*01d4*/ 	.word	0x0000fbe0


	//   ....[12]....
        /*01d8*/ 	.word	0x000106b0


	//   ....[13]....
        /*01dc*/ 	.word	0x00010820


	//----- nvinfo : EIATTR_MBARRIER_INSTR_OFFSETS
	.align		4
.L_51:
        /*01e0*/ 	.byte	0x04, 0x39
        /*01e2*/ 	.short	(.L_53 - .L_52)


	//   ....[0]....
.L_52:
        /*01e4*/ 	.word	0x00000450
        /*01e8*/ 	.word	0x000000ff
        /*01ec*/ 	.word	0x00029800
        /*01f0*/ 	.short	0x0100
        /*01f2*/ 	.byte	0x04
	.zero		1


	//   ....[1]....
        /*01f4*/ 	.word	0x00000460
        /*01f8*/ 	.word	0x000000ff
        /*01fc*/ 	.word	0x00029810
        /*0200*/ 	.short	0x0100
        /*0202*/ 	.byte	0x04
	.zero		1


	//   ....[2]....
        /*0204*/ 	.word	0x00000470
        /*0208*/ 	.word	0x000000ff
        /*020c*/ 	.word	0x00029808
        /*0210*/ 	.short	0x0100
        /*0212*/ 	.byte	0x04
	.zero		1


	//   ....[3]....
        /*0214*/ 	.word	0x00000480
        /*0218*/ 	.word	0x000000ff
        /*021c*/ 	.word	0x00029818
        /*0220*/ 	.short	0x0100
        /*0222*/ 	.byte	0x04
	.zero		1


	//   ....[4]....
        /*0224*/ 	.word	0x00000670
        /*0228*/ 	.word	0x000000ff
        /*022c*/ 	.word	0x00029820
        /*0230*/ 	.short	0x0100
        /*0232*/ 	.byte	0x06
	.zero		1


	//   ....[5]....
        /*0234*/ 	.word	0x00000680
        /*0238*/ 	.word	0x000000ff
        /*023c*/ 	.word	0x00029828
        /*0240*/ 	.short	0x0100
        /*0242*/ 	.byte	0x06
	.zero		1


	//   ....[6]....
        /*0244*/ 	.word	0x000007b0
        /*0248*/ 	.word	0x000000ff
        /*024c*/ 	.word	0x00029830
        /*0250*/ 	.short	0x0100
        /*0252*/ 	.byte	0x04
	.zero		1


	//   ....[7]....
        /*0254*/ 	.word	0x000007c0
        /*0258*/ 	.word	0x000000ff
        /*025c*/ 	.word	0x00029838
        /*0260*/ 	.short	0x0100
        /*0262*/ 	.byte	0x04
	.zero		1


	//   ....[8]....
        /*0264*/ 	.word	0x000008f0
        /*0268*/ 	.word	0x000000ff
        /*026c*/ 	.word	0x00029840
        /*0270*/ 	.short	0x0100
        /*0272*/ 	.byte	0x04
	.zero		1


	//   ....[9]....
        /*0274*/ 	.word	0x00000900
        /*0278*/ 	.word	0x000000ff
        /*027c*/ 	.word	0x00029848
        /*0280*/ 	.short	0x0100
        /*0282*/ 	.byte	0x04
	.zero		1


	//   ....[10]....
        /*0284*/ 	.word	0x00000a30
        /*0288*/ 	.word	0x000000ff
        /*028c*/ 	.word	0x00029850
        /*0290*/ 	.short	0x0100
        /*0292*/ 	.byte	0x04
	.zero		1


	//   ....[11]....
        /*0294*/ 	.word	0x00000a40
        /*0298*/ 	.word	0x000000ff
        /*029c*/ 	.word	0x00029858
        /*02a0*/ 	.short	0x0100
        /*02a2*/ 	.byte	0x04
	.zero		1


	//   ....[12]....
        /*02a4*/ 	.word	0x00000b70
        /*02a8*/ 	.word	0x000000ff
        /*02ac*/ 	.word	0x00029860
        /*02b0*/ 	.short	0x0100
        /*02b2*/ 	.byte	0x04
	.zero		1


	//   ....[13]....
        /*02b4*/ 	.word	0x00000b80
        /*02b8*/ 	.word	0x000000ff
        /*02bc*/ 	.word	0x00029868
        /*02c0*/ 	.short	0x0100
        /*02c2*/ 	.byte	0x04
	.zero		1


	//   ....[14]....
        /*02c4*/ 	.word	0x00000cb0
        /*02c8*/ 	.word	0x000000ff
        /*02cc*/ 	.word	0x00029870
        /*02d0*/ 	.short	0x0100
        /*02d2*/ 	.byte	0x04
	.zero		1


	//   ....[15]....
        /*02d4*/ 	.word	0x00000cc0
        /*02d8*/ 	.word	0x000000ff
        /*02dc*/ 	.word	0x00029878
        /*02e0*/ 	.short	0x0100
        /*02e2*/ 	.byte	0x04
	.zero		1


	//   ....[16]....
        /*02e4*/ 	.word	0x00000df0
        /*02e8*/ 	.word	0x000000ff
        /*02ec*/ 	.word	0x00029880
        /*02f0*/ 	.short	0x0100
        /*02f2*/ 	.byte	0x04
	.zero		1


	//   ....[17]....
        /*02f4*/ 	.word	0x00000e00
        /*02f8*/ 	.word	0x000000ff
        /*02fc*/ 	.word	0x00029888
        /*0300*/ 	.short	0x0100
        /*0302*/ 	.byte	0x04
	.zero		1


	//   ....[18]....
        /*0304*/ 	.word	0x00000f30
        /*0308*/ 	.word	0x000000ff
        /*030c*/ 	.word	0x00029890
        /*0310*/ 	.short	0x0100
        /*0312*/ 	.byte	0x04
	.zero		1


	//   ....[19]....
        /*0314*/ 	.word	0x00000f40
        /*0318*/ 	.word	0x000000ff
        /*031c*/ 	.word	0x00029898
        /*0320*/ 	.short	0x0100
        /*0322*/ 	.byte	0x04
	.zero		1


	//   ....[20]....
        /*0324*/ 	.word	0x00001070
        /*0328*/ 	.word	0x000000ff
        /*032c*/ 	.word	0x000298a0
        /*0330*/ 	.short	0x0100
        /*0332*/ 	.byte	0x04
	.zero		1


	//   ....[21]....
        /*0334*/ 	.word	0x00001080
        /*0338*/ 	.word	0x000000ff
        /*033c*/ 	.word	0x000298b0
        /*0340*/ 	.short	0x0100
        /*0342*/ 	.byte	0x04
	.zero		1


	//   ....[22]....
        /*0344*/ 	.word	0x00001090
        /*0348*/ 	.word	0x000000ff
        /*034c*/ 	.word	0x000298a8
        /*0350*/ 	.short	0x0100
        /*0352*/ 	.byte	0x04
	.zero		1


	//   ....[23]....
        /*0354*/ 	.word	0x000010a0
        /*0358*/ 	.word	0x000000ff
        /*035c*/ 	.word	0x000298b8
        /*0360*/ 	.short	0x0100
        /*0362*/ 	.byte	0x04
	.zero		1


	//   ....[24]....
        /*0364*/ 	.word	0x00002360
        /*0368*/ 	.word	0x000000ff
        /*036c*/ 	.word	0x00029810
        /*0370*/ 	.short	0x010a
        /*0372*/ 	.byte	0x30
	.zero		1


	//   ....[25]....
        /*0374*/ 	.word	0x000024f0
        /*0378*/ 	.word	0x000000ff
        /*037c*/ 	.word	0x00029800
        /*0380*/ 	.short	0x010b
        /*0382*/ 	.byte	0x30
	.zero		1


	//   ....[26]....
        /*0384*/ 	.word	0x000029d0
        /*0388*/ 	.word	0x000000ff
        /*038c*/ 	.word	0x00029838
        /*0390*/ 	.short	0x010a
        /*0392*/ 	.byte	0x30
	.zero		1


	//   ....[27]....
        /*0394*/ 	.word	0x00002c00
        /*0398*/ 	.word	0x000000ff
        /*039c*/ 	.word	0x00029830
        /*03a0*/ 	.short	0x0107
        /*03a2*/ 	.byte	0x30
	.zero		1


	//   ....[28]....
        /*03a4*/ 	.word	0x00002c60
        /*03a8*/ 	.word	0x000000ff
        /*03ac*/ 	.word	0x00029830
        /*03b0*/ 	.short	0x0101
        /*03b2*/ 	.byte	0x30
	.zero		1


	//   ....[29]....
        /*03b4*/ 	.word	0x00002cb0
        /*03b8*/ 	.word	0x000000ff
        /*03bc*/ 	.word	0x00029828
        /*03c0*/ 	.short	0x010a
        /*03c2*/ 	.byte	0x30
	.zero		1


	//   ....[30]....
        /*03c4*/ 	.word	0x00002dd0
        /*03c8*/ 	.word	0x000000ff
        /*03cc*/ 	.word	0x00029820
        /*03d0*/ 	.short	0x010b
        /*03d2*/ 	.byte	0x30
	.zero		1


	//   ....[31]....
        /*03d4*/ 	.word	0x00003290
        /*03d8*/ 	.word	0x000000ff
        /*03dc*/ 	.word	0x00029848
        /*03e0*/ 	.short	0x010a
        /*03e2*/ 	.byte	0x30
	.zero		1


	//   ....[32]....
        /*03e4*/ 	.word	0x000033f0
        /*03e8*/ 	.word	0x000000ff
        /*03ec*/ 	.word	0x00029840
        /*03f0*/ 	.short	0x0107
        /*03f2*/ 	.byte	0x30
	.zero		1


	//   ....[33]....
        /*03f4*/ 	.word	0x00003460
        /*03f8*/ 	.word	0x000000ff
        /*03fc*/ 	.word	0x00029840
        /*0400*/ 	.short	0x0101
        /*0402*/ 	.byte	0x30
	.zero		1


	//   ....[34]....
        /*0404*/ 	.word	0x00003670
        /*0408*/ 	.word	0x000000ff
        /*040c*/ 	.word	0x00029810
        /*0410*/ 	.short	0x010a
        /*0412*/ 	.byte	0x29
	.zero		1


	//   ....[35]....
        /*0414*/ 	.word	0x00003a70
        /*0418*/ 	.word	0x000000ff
        /*041c*/ 	.word	0x00029838
        /*0420*/ 	.short	0x010a
        /*0422*/ 	.byte	0x30
	.zero		1


	//   ....[36]....
        /*0424*/ 	.word	0x00003c60
        /*0428*/ 	.word	0x000000ff
        /*042c*/ 	.word	0x00029830
        /*0430*/ 	.short	0x0107
        /*0432*/ 	.byte	0x30
	.zero		1


	//   ....[37]....
        /*0434*/ 	.word	0x00003cc0
        /*0438*/ 	.word	0x000000ff
        /*043c*/ 	.word	0x00029830
        /*0440*/ 	.short	0x0101
        /*0442*/ 	.byte	0x30
	.zero		1


	//   ....[38]....
        /*0444*/ 	.word	0x00003d20
        /*0448*/ 	.word	0x000000ff
        /*044c*/ 	.word	0x00029828
        /*0450*/ 	.short	0x010a
        /*0452*/ 	.byte	0x30
	.zero		1


	//   ....[39]....
        /*0454*/ 	.word	0x00004060
        /*0458*/ 	.word	0x000000ff
        /*045c*/ 	.word	0x00029848
        /*0460*/ 	.short	0x010a
        /*0462*/ 	.byte	0x30
	.zero		1


	//   ....[40]....
        /*0464*/ 	.word	0x000041c0
        /*0468*/ 	.word	0x000000ff
        /*046c*/ 	.word	0x00029840
        /*0470*/ 	.short	0x0107
        /*0472*/ 	.byte	0x30
	.zero		1


	//   ....[41]....
        /*0474*/ 	.word	0x00004230
        /*0478*/ 	.word	0x000000ff
        /*047c*/ 	.word	0x00029840
        /*0480*/ 	.short	0x0101
        /*0482*/ 	.byte	0x30
	.zero		1


	//   ....[42]....
        /*0484*/ 	.word	0x000047a0
        /*0488*/ 	.word	0x000000ff
        /*048c*/ 	.word	0x00029800
        /*0490*/ 	.short	0x010a
        /*0492*/ 	.byte	0x14
	.zero		1


	//   ....[43]....
        /*0494*/ 	.word	0x000047d0
        /*0498*/ 	.word	0x000000ff
        /*049c*/ 	.word	0x00029858
        /*04a0*/ 	.short	0x010a
        /*04a2*/ 	.byte	0x14
	.zero		1


	//   ....[44]....
        /*04a4*/ 	.word	0x00004b20
        /*04a8*/ 	.word	0x000000ff
        /*04ac*/ 	.word	0x00029820
        /*04b0*/ 	.short	0x010a
        /*04b2*/ 	.byte	0x14
	.zero		1


	//   ....[45]....
        /*04b4*/ 	.word	0x00004b60
        /*04b8*/ 	.word	0x000000ff
        /*04bc*/ 	.word	0x00029868
        /*04c0*/ 	.short	0x010a
        /*04c2*/ 	.byte	0x14
	.zero		1


	//   ....[46]....
        /*04c4*/ 	.word	0x00004ba0
        /*04c8*/ 	.word	0x000000ff
        /*04cc*/ 	.word	0x00029878
        /*04d0*/ 	.short	0x010a
        /*04d2*/ 	.byte	0x14
	.zero		1


	//   ....[47]....
        /*04d4*/ 	.word	0x00004ea0
        /*04d8*/ 	.word	0x000000ff
        /*04dc*/ 	.word	0x00029880
        /*04e0*/ 	.short	0x010a
        /*04e2*/ 	.byte	0x14
	.zero		1


	//   ....[48]....
        /*04e4*/ 	.word	0x000057c0
        /*04e8*/ 	.word	0x000000ff
        /*04ec*/ 	.word	0x00029800
        /*04f0*/ 	.short	0x010a
        /*04f2*/ 	.byte	0x06
	.zero		1


	//   ....[49]....
        /*04f4*/ 	.word	0x00005830
        /*04f8*/ 	.word	0x000000ff
        /*04fc*/ 	.word	0x00029858
        /*0500*/ 	.short	0x010a
        /*0502*/ 	.byte	0x14
	.zero		1


	//   ....[50]....
        /*0504*/ 	.word	0x00005b30
        /*0508*/ 	.word	0x000000ff
        /*050c*/ 	.word	0x00029890
        /*0510*/ 	.short	0x010a
        /*0512*/ 	.byte	0x14
	.zero		1


	//   ....[51]....
        /*0514*/ 	.word	0x00005b80
        /*0518*/ 	.word	0x000000ff
        /*051c*/ 	.word	0x00029868
        /*0520*/ 	.short	0x010a
        /*0522*/ 	.byte	0x14
	.zero		1


	//   ....[52]....
        /*0524*/ 	.word	0x00006250
        /*0528*/ 	.word	0x000000ff
        /*052c*/ 	.word	0x00029878
        /*0530*/ 	.short	0x010a
        /*0532*/ 	.byte	0x14
	.zero		1


	//   ....[53]....
        /*0534*/ 	.word	0x000062c0
        /*0538*/ 	.word	0x000000ff
        /*053c*/ 	.word	0x00029820
        /*0540*/ 	.short	0x010a
        /*0542*/ 	.byte	0x14
	.zero		1


	//   ....[54]....
        /*0544*/ 	.word	0x00006550
        /*0548*/ 	.word	0x000000ff
        /*054c*/ 	.word	0x00029880
        /*0550*/ 	.short	0x010a
        /*0552*/ 	.byte	0x14
	.zero		1


	//   ....[55]....
        /*0554*/ 	.word	0x00006ac0
        /*0558*/ 	.word	0x000000ff
        /*055c*/ 	.word	0x000298b0
        /*0560*/ 	.short	0x010a
        /*0562*/ 	.byte	0x14
	.zero		1


	//   ....[56]....
        /*0564*/ 	.word	0x00006b40
        /*0568*/ 	.word	0x000000ff
        /*056c*/ 	.word	0x000298b8
        /*0570*/ 	.short	0x010a
        /*0572*/ 	.byte	0x14
	.zero		1


	//   ....[57]....
        /*0574*/ 	.word	0x00006bb0
        /*0578*/ 	.word	0x000000ff
        /*057c*/ 	.word	0x00029890
        /*0580*/ 	.short	0x010a
        /*0582*/ 	.byte	0x14
	.zero		1


	//   ....[58]....
        /*0584*/ 	.word	0x00007810
        /*0588*/ 	.word	0x000000ff
        /*058c*/ 	.word	0x00029870
        /*0590*/ 	.short	0x010a
        /*0592*/ 	.byte	0x10
	.zero		1


	//   ....[59]....
        /*0594*/ 	.word	0x00007920
        /*0598*/ 	.word	0x000000ff
        /*059c*/ 	.word	0x00000000
        /*05a0*/ 	.short	0x0101
        /*05a2*/ 	.byte	0x04
	.zero		1


	//   ....[60]....
        /*05a4*/ 	.word	0x00008b40
        /*05a8*/ 	.word	0x00000038
        /*05ac*/ 	.word	0x00029850
        /*05b0*/ 	.short	0x010a
        /*05b2*/ 	.byte	0xff
	.zero		1


	//   ....[61]....
        /*05b4*/ 	.word	0x00008bd0
        /*05b8*/ 	.word	0x00000038
        /*05bc*/ 	.word	0x00029888
        /*05c0*/ 	.short	0x010a
        /*05c2*/ 	.byte	0xff
	.zero		1


	//   ....[62]....
        /*05c4*/ 	.word	0x00008c80
        /*05c8*/ 	.word	0x00000038
        /*05cc*/ 	.word	0x00029830
        /*05d0*/ 	.short	0x010a
        /*05d2*/ 	.byte	0xff
	.zero		1


	//   ....[63]....
        /*05d4*/ 	.word	0x0000d8f0
        /*05d8*/ 	.word	0x00000038
        /*05dc*/ 	.word	0x00029880
        /*05e0*/ 	.short	0x0101
        /*05e2*/ 	.byte	0xff
	.zero		1


	//   ....[64]....
        /*05e4*/ 	.word	0x0000d980
        /*05e8*/ 	.word	0x00000000
        /*05ec*/ 	.word	0x00000000
        /*05f0*/ 	.short	0x0101
        /*05f2*/ 	.byte	0xff
	.zero		1


	//   ....[65]....
        /*05f4*/ 	.word	0x0000d9f0
        /*05f8*/ 	.word	0x00000000
        /*05fc*/ 	.word	0x00000000
        /*0600*/ 	.short	0x0101
        /*0602*/ 	.byte	0xff
	.zero		1


	//   ....[66]....
        /*0604*/ 	.word	0x0000da50
        /*0608*/ 	.word	0x00000038
        /*060c*/ 	.word	0x00029840
        /*0610*/ 	.short	0x010a
        /*0612*/ 	.byte	0xff
	.zero		1


	//   ....[67]....
        /*0614*/ 	.word	0x0000dae0
        /*0618*/ 	.word	0x00000038
        /*061c*/ 	.word	0x00029860
        /*0620*/ 	.short	0x010a
        /*0622*/ 	.byte	0xff
	.zero		1


	//   ....[68]....
        /*0624*/ 	.word	0x0000db70
        /*0628*/ 	.word	0x00000038
        /*062c*/ 	.word	0x00029898
        /*0630*/ 	.short	0x010a
        /*0632*/ 	.byte	0xff
	.zero		1


	//   ....[69]....
        /*0634*/ 	.word	0x0000e9c0
        /*0638*/ 	.word	0x000000ff
        /*063c*/ 	.word	0x00000000
        /*0640*/ 	.short	0x0101
        /*0642*/ 	.byte	0x04
	.zero		1


	//   ....[70]....
        /*0644*/ 	.word	0x0000f5d0
        /*0648*/ 	.word	0x000000ff
        /*064c*/ 	.word	0x00029890
        /*0650*/ 	.short	0x0101
        /*0652*/ 	.byte	0x25
	.zero		1


	//   ....[71]....
        /*0654*/ 	.word	0x0000f6b0
        /*0658*/ 	.word	0x000000ff
        /*065c*/ 	.word	0x00000000
        /*0660*/ 	.short	0x0101
        /*0662*/ 	.byte	0x04
	.zero		1


	//   ....[72]....
        /*0664*/ 	.word	0x0000f920
        /*0668*/ 	.word	0x000000ff
        /*066c*/ 	.word	0x000298a0
        /*0670*/ 	.short	0x010a
        /*0672*/ 	.byte	0x25
	.zero		1


	//   ....[73]....
        /*0674*/ 	.word	0x00010530
        /*0678*/ 	.word	0x000000ff
        /*067c*/ 	.word	0x00000000
        /*0680*/ 	.short	0x0101
        /*0682*/ 	.byte	0x04
	.zero		1


	//   ....[74]....
        /*0684*/ 	.word	0x00010580
        /*0688*/ 	.word	0x000000ff
        /*068c*/ 	.word	0x000298a8
        /*0690*/ 	.short	0x010a
        /*0692*/ 	.byte	0x25
	.zero		1


	//   ....[75]....
        /*0694*/ 	.word	0x00011380
        /*0698*/ 	.word	0x000000ff
        /*069c*/ 	.word	0x00000000
        /*06a0*/ 	.short	0x0101
        /*06a2*/ 	.byte	0x04
	.zero		1


	//   ....[76]....
        /*06a4*/ 	.word	0x00011690
        /*06a8*/ 	.word	0x00000005
        /*06ac*/ 	.word	0x00029810
        /*06b0*/ 	.short	0x010a
        /*06b2*/ 	.byte	0xff
	.zero		1


	//   ....[77]....
        /*06b4*/ 	.word	0x000116f0
        /*06b8*/ 	.word	0x00000002
        /*06bc*/ 	.word	0x00029838
        /*06c0*/ 	.short	0x010a
        /*06c2*/ 	.byte	0xff
	.zero		1


	//   ....[78]....
        /*06c4*/ 	.word	0x00011750
        /*06c8*/ 	.word	0x00000008
        /*06cc*/ 	.word	0x00029828
        /*06d0*/ 	.short	0x010a
        /*06d2*/ 	.byte	0xff
	.zero		1


	//   ....[79]....
        /*06d4*/ 	.word	0x000117b0
        /*06d8*/ 	.word	0x00000008
        /*06dc*/ 	.word	0x00029848
        /*06e0*/ 	.short	0x010a
        /*06e2*/ 	.byte	0xff
	.zero		1


	//   ....[80]....
        /*06e4*/ 	.word	0x00011810
        /*06e8*/ 	.word	0x00000002
        /*06ec*/ 	.word	0x00029810
        /*06f0*/ 	.short	0x010a
        /*06f2*/ 	.byte	0xff
	.zero		1


	//   ....[81]....
        /*06f4*/ 	.word	0x00011870
        /*06f8*/ 	.word	0x00000002
        /*06fc*/ 	.word	0x00029838
        /*0700*/ 	.short	0x010a
        /*0702*/ 	.byte	0xff
	.zero		1


	//   ....[82]....
        /*0704*/ 	.word	0x000118d0
        /*0708*/ 	.word	0x00000007
        /*070c*/ 	.word	0x00029828
        /*0710*/ 	.short	0x010a
        /*0712*/ 	.byte	0xff
	.zero		1


	//   ....[83]....
        /*0714*/ 	.word	0x00011930
        /*0718*/ 	.word	0x00000007
        /*071c*/ 	.word	0x00029848
        /*0720*/ 	.short	0x010a
        /*0722*/ 	.byte	0xff
	.zero		1


	//   ....[84]....
        /*0724*/ 	.word	0x00011990
        /*0728*/ 	.word	0x00000002
        /*072c*/ 	.word	0x00029800
        /*0730*/ 	.short	0x010a
        /*0732*/ 	.byte	0xff
	.zero		1


	//   ....[85]....
        /*0734*/ 	.word	0x000119f0
        /*0738*/ 	.word	0x00000006
        /*073c*/ 	.word	0x00029858
        /*0740*/ 	.short	0x010a
        /*0742*/ 	.byte	0xff
	.zero		1


	//   ....[86]....
        /*0744*/ 	.word	0x00011a50
        /*0748*/ 	.word	0x00000002
        /*074c*/ 	.word	0x00029820
        /*0750*/ 	.short	0x010a
        /*0752*/ 	.byte	0xff
	.zero		1


	//   ....[87]....
        /*0754*/ 	.word	0x00011ab0
        /*0758*/ 	.word	0x00000002
        /*075c*/ 	.word	0x00029868
        /*0760*/ 	.short	0x010a
        /*0762*/ 	.byte	0xff
	.zero		1


	//   ....[88]....
        /*0764*/ 	.word	0x00011b10
        /*0768*/ 	.word	0x00000004
        /*076c*/ 	.word	0x00029878
        /*0770*/ 	.short	0x010a
        /*0772*/ 	.byte	0xff
	.zero		1


	//   ....[89]....
        /*0774*/ 	.word	0x00011b70
        /*0778*/ 	.word	0x00000004
        /*077c*/ 	.word	0x00029880
        /*0780*/ 	.short	0x010a
        /*0782*/ 	.byte	0xff
	.zero		1


	//   ....[90]....
        /*0784*/ 	.word	0x00011bd0
        /*0788*/ 	.word	0x00000002
        /*078c*/ 	.word	0x00029800
        /*0790*/ 	.short	0x010a
        /*0792*/ 	.byte	0xff
	.zero		1


	//   ....[91]....
        /*0794*/ 	.word	0x00011c30
        /*0798*/ 	.word	0x00000003
        /*079c*/ 	.word	0x00029858
        /*07a0*/ 	.short	0x010a
        /*07a2*/ 	.byte	0xff
	.zero		1


	//   ....[92]....
        /*07a4*/ 	.word	0x00011c90
        /*07a8*/ 	.word	0x00000002
        /*07ac*/ 	.word	0x00029890
        /*07b0*/ 	.short	0x010a
        /*07b2*/ 	.byte	0xff
	.zero		1


	//   ....[93]....
        /*07b4*/ 	.word	0x00011cf0
        /*07b8*/ 	.word	0x00000002
        /*07bc*/ 	.word	0x00029868
        /*07c0*/ 	.short	0x010a
        /*07c2*/ 	.byte	0xff
	.zero		1


	//   ....[94]....
        /*07c4*/ 	.word	0x00011d50
        /*07c8*/ 	.word	0x00000002
        /*07cc*/ 	.word	0x00029878
        /*07d0*/ 	.short	0x010a
        /*07d2*/ 	.byte	0xff
	.zero		1


	//   ....[95]....
        /*07d4*/ 	.word	0x00011db0
        /*07d8*/ 	.word	0x00000004
        /*07dc*/ 	.word	0x00029820
        /*07e0*/ 	.short	0x010a
        /*07e2*/ 	.byte	0xff
	.zero		1


	//   ....[96]....
        /*07e4*/ 	.word	0x00011e10
        /*07e8*/ 	.word	0x00000004
        /*07ec*/ 	.word	0x00029880
        /*07f0*/ 	.short	0x010a
        /*07f2*/ 	.byte	0xff
	.zero		1


	//   ....[97]....
        /*07f4*/ 	.word	0x00011e70
        /*07f8*/ 	.word	0x00000000
        /*07fc*/ 	.word	0x000298b0
        /*0800*/ 	.short	0x010a
        /*0802*/ 	.byte	0xff
	.zero		1


	//   ....[98]....
        /*0804*/ 	.word	0x00011ed0
        /*0808*/ 	.word	0x00000000
        /*080c*/ 	.word	0x000298b8
        /*0810*/ 	.short	0x010a
        /*0812*/ 	.byte	0xff
	.zero		1


	//   ....[99]....
        /*0814*/ 	.word	0x00011f30
        /*0818*/ 	.word	0x00000000
        /*081c*/ 	.word	0x00029890
        /*0820*/ 	.short	0x010a
        /*0822*/ 	.byte	0xff
	.zero		1


	//   ....[100]....
        /*0824*/ 	.word	0x00011f90
        /*0828*/ 	.word	0x00000004
        /*082c*/ 	.word	0x00029870
        /*0830*/ 	.short	0x010a
        /*0832*/ 	.byte	0xff
	.zero		1


	//   ....[101]....
        /*0834*/ 	.word	0x00011fe0
        /*0838*/ 	.word	0x00000038
        /*083c*/ 	.word	0x00029850
        /*0840*/ 	.short	0x010a
        /*0842*/ 	.byte	0xff
	.zero		1


	//   ....[102]....
        /*0844*/ 	.word	0x00012030
        /*0848*/ 	.word	0x00000038
        /*084c*/ 	.word	0x00029888
        /*0850*/ 	.short	0x010a
        /*0852*/ 	.byte	0xff
	.zero		1


	//   ....[103]....
        /*0854*/ 	.word	0x00012080
        /*0858*/ 	.word	0x00000038
        /*085c*/ 	.word	0x00029830
        /*0860*/ 	.short	0x010a
        /*0862*/ 	.byte	0xff
	.zero		1


	//   ....[104]....
        /*0864*/ 	.word	0x00012160
        /*0868*/ 	.word	0x00000038
        /*086c*/ 	.word	0x00029840
        /*0870*/ 	.short	0x010a
        /*0872*/ 	.byte	0xff
	.zero		1


	//   ....[105]....
        /*0874*/ 	.word	0x000121b0
        /*0878*/ 	.word	0x00000038
        /*087c*/ 	.word	0x00029860
        /*0880*/ 	.short	0x010a
        /*0882*/ 	.byte	0xff
	.zero		1


	//   ....[106]....
        /*0884*/ 	.word	0x00012200
        /*0888*/ 	.word	0x00000038
        /*088c*/ 	.word	0x00029898
        /*0890*/ 	.short	0x010a
        /*0892*/ 	.byte	0xff
	.zero		1


	//   ....[107]....
        /*0894*/ 	.word	0x00012260
        /*0898*/ 	.word	0x00000000
        /*089c*/ 	.word	0x000298a0
        /*08a0*/ 	.short	0x010a
        /*08a2*/ 	.byte	0xff
	.zero		1


	//   ....[108]....
        /*08a4*/ 	.word	0x000122c0
        /*08a8*/ 	.word	0x00000000
        /*08ac*/ 	.word	0x000298a8
        /*08b0*/ 	.short	0x010a
        /*08b2*/ 	.byte	0xff
	.zero		1


	//----- nvinfo : EIATTR_NUM_MBARRIERS
	.align		4
.L_53:
        /*08b4*/ 	.byte	0x03, 0x38
        /*08b6*/ 	.short	0x0018


	//----- nvinfo : EIATTR_EXIT_INSTR_OFFSETS
	.align		4
        /*08b8*/ 	.byte	0x04, 0x1c
        /*08ba*/ 	.short	(.L_55 - .L_54)


	//   ....[0]....
.L_54:
        /*08bc*/ 	.word	0x000011d0


	//   ....[1]....
        /*08c0*/ 	.word	0x000021c0


	//   ....[2]....
        /*08c4*/ 	.word	0x00003480


	//   ....[3]....
        /*08c8*/ 	.word	0x000042f0


	//   ....[4]....
        /*08cc*/ 	.word	0x000075a0


	//   ....[5]....
        /*08d0*/ 	.word	0x000075e0


	//   ....[6]....
        /*08d4*/ 	.word	0x00008960


	//   ....[7]....
        /*08d8*/ 	.word	0x00008990


	//   ....[8]....
        /*08dc*/ 	.word	0x000113b0


	//   ....[9]....
        /*08e0*/ 	.word	0x00011670


	//----- nvinfo : EIATTR_INDIRECT_BRANCH_TARGETS
	.align		4
.L_55:
        /*08e4*/ 	.byte	0x04, 0x34
        /*08e6*/ 	.short	(.L_57 - .L_56)


	//   ....[0]....
.L_56:
        /*08e8*/ 	.word	.L_x_306@srel
        /*08ec*/ 	.short	0x0
        /*08ee*/ 	.short	0x0
        /*08f0*/ 	.word	0x3
        /*08f4*/ 	.word	.L_x_307@srel
        /*08f8*/ 	.word	.L_x_308@srel
        /*08fc*/ 	.word	.L_x_309@srel


	//   ....[1]....
        /*0900*/ 	.word	.L_x_310@srel
        /*0904*/ 	.short	0x0
        /*0906*/ 	.short	0x0
        /*0908*/ 	.word	0x3
        /*090c*/ 	.word	.L_x_166@srel
        /*0910*/ 	.word	.L_x_146@srel
        /*0914*/ 	.word	.L_x_309@srel


	//----- nvinfo : EIATTR_MAX_THREADS
	.align		4
.L_57:
        /*0918*/ 	.byte	0x04, 0x05
        /*091a*/ 	.short	(.L_59 - .L_58)
.L_58:
        /*091c*/ 	.word	0x00000200
        /*0920*/ 	.word	0x00000001
        /*0924*/ 	.word	0x00000001


	//----- nvinfo : EIATTR_CRS_STACK_SIZE
	.align		4
.L_59:
        /*0928*/ 	.byte	0x04, 0x1e
        /*092a*/ 	.short	(.L_61 - .L_60)
.L_60:
        /*092c*/ 	.word	0x00000000


	//----- nvinfo : EIATTR_CBANK_PARAM_SIZE
	.align		4
.L_61:
        /*0930*/ 	.byte	0x03, 0x19
        /*0932*/ 	.short	0x0680


	//----- nvinfo : EIATTR_PARAM_CBANK
	.align		4
        /*0934*/ 	.byte	0x04, 0x0a
        /*0936*/ 	.short	(.L_63 - .L_62)
	.align		4
.L_62:
        /*0938*/ 	.word	index@(.nv.constant0._ZN7cutlass13device_kernelINS_4fmha6kernel36Sm100FmhaBwdKernelTmaWarpSpecializedIN4cute5tupleIJiiiiNS5_IJNS5_IJiiEEEiEEEEEENS_10bfloat16_tEfNS5_IJNS4_1CILi128EEESB_NSA_ILi80EEESC_EEENS1_10collective10CausalMaskILb1EEEEEEEvNT_6ParamsE)
        /*093c*/ 	.short	0x0380
        /*093e*/ 	.short	0x0680


	//----- nvinfo : EIATTR_SW_WAR
	.align		4
.L_63:
        /*0940*/ 	.byte	0x04, 0x36
        /*0942*/ 	.short	(.L_65 - .L_64)
.L_64:
        /*0944*/ 	.word	0x00000008
.L_65:


//--------------------- .nv.callgraph             --------------------------
	.section	.nv.callgraph,"",@"SHT_CUDA_CALLGRAPH"
	.align	4
	.sectionentsize	8
	.align		4
        /*0000*/ 	.word	0x00000000
	.align		4
        /*0004*/ 	.word	0xffffffff
	.align		4
        /*0008*/ 	.word	index@(_ZN7cutlass13device_kernelINS_4fmha6kernel36Sm100FmhaBwdKernelTmaWarpSpecializedIN4cute5tupleIJiiiiNS5_IJNS5_IJiiEEEiEEEEEENS_10bfloat16_tEfNS5_IJNS4_1CILi128EEESB_NSA_ILi80EEESC_EEENS1_10collective10CausalMaskILb1EEEEEEEvNT_6ParamsE)
	.align		4
        /*000c*/ 	.word	index@(__assertfail)
	.align		4
        /*0010*/ 	.word	0x00000000
	.align		4
        /*0014*/ 	.word	0xfffffffe
	.align		4
        /*0018*/ 	.word	0x00000000
	.align		4
        /*001c*/ 	.word	0xfffffffd
	.align		4
        /*0020*/ 	.word	0x00000000
	.align		4
        /*0024*/ 	.word	0xfffffffc


//--------------------- .nv.constant4             --------------------------
	.section	.nv.constant4,"a",@progbits
	.align	8
	.align		8
.nv.constant4:
        /*0000*/ 	.dword	__assertfail
	.align		8
        /*0008*/ 	.dword	__unnamed_1
	.align		8
        /*0010*/ 	.dword	__unnamed_2
	.align		8
        /*0018*/ 	.dword	__unnamed_3
	.align		8
        /*0020*/ 	.dword	__unnamed_4
	.align		8
        /*0028*/ 	.dword	_ZN39_INTERNAL_a4b511ae_4_k_cu_f27063c3_38694cuda3std3__45__cpo5beginE
	.align		8
        /*0030*/ 	.dword	_ZN39_INTERNAL_a4b511ae_4_k_cu_f27063c3_38694cuda3std3__45__cpo3endE
	.align		8
        /*0038*/ 	.dword	_ZN39_INTERNAL_a4b511ae_4_k_cu_f27063c3_38694cuda3std3__45__cpo6cbeginE
	.align		8
        /*0040*/ 	.dword	_ZN39_INTERNAL_a4b511ae_4_k_cu_f27063c3_38694cuda3std3__45__cpo4cendE
	.align		8
        /*0048*/ 	.dword	_ZN39_INTERNAL_a4b511ae_4_k_cu_f27063c3_38694cuda3std3__441_GLOBAL__N__a4b511ae_4_k_cu_f27063c3_38696ignoreE
	.align		8
        /*0050*/ 	.dword	_ZN39_INTERNAL_a4b511ae_4_k_cu_f27063c3_38694cuda3std3__419piecewise_constructE
	.align		8
        /*0058*/ 	.dword	_ZN39_INTERNAL_a4b511ae_4_k_cu_f27063c3_38694cuda3std3__48in_placeE
	.align		8
        /*0060*/ 	.dword	_ZN39_INTERNAL_a4b511ae_4_k_cu_f27063c3_38694cuda3std6ranges3__45__cpo4swapE
	.align		8
        /*0068*/ 	.dword	_ZN39_INTERNAL_a4b511ae_4_k_cu_f27063c3_38694cuda3std6ranges3__45__cpo9iter_moveE
	.align		8
        /*0070*/ 	.dword	_ZN39_INTERNAL_a4b511ae_4_k_cu_f27063c3_38694cute7productE
	.align		8
        /*0078*/ 	.dword	_ZN39_INTERNAL_a4b511ae_4_k_cu_f27063c3_38694cute1_E
	.align		8
        /*0080*/ 	.dword	$str$23
	.align		8
        /*0088*/ 	.dword	$str$24
	.align		8
        /*0090*/ 	.dword	$str$25
	.align		8
        /*0098*/ 	.dword	$str$26


//--------------------- .nv.constant2._ZN7cutlass13device_kernelINS_4fmha6kernel36Sm100FmhaBwdKernelTmaWarpSpecializedIN4cute5tupleIJiiiiNS5_IJNS5_IJiiEEEiEEEEEENS_10bfloat16_tEfNS5_IJNS4_1CILi128EEESB_NSA_ILi80EEESC_EEENS1_10collective10CausalMaskILb1EEEEEEEvNT_6ParamsE --------------------------
	.section	.nv.constant2._ZN7cutlass13device_kernelINS_4fmha6kernel36Sm100FmhaBwdKernelTmaWarpSpecializedIN4cute5tupleIJiiiiNS5_IJNS5_IJiiEEEiEEEEEENS_10bfloat16_tEfNS5_IJNS4_1CILi128EEESB_NSA_ILi80EEESC_EEENS1_10collective10CausalMaskILb1EEEEEEEvNT_6ParamsE,"a",@progbits
	.sectionflags	@""
	.align	4
.nv.constant2._ZN7cutlass13device_kernelINS_4fmha6kernel36Sm100FmhaBwdKernelTmaWarpSpecializedIN4cute5tupleIJiiiiNS5_IJNS5_IJiiEEEiEEEEEENS_10bfloat16_tEfNS5_IJNS4_1CILi128EEESB_NSA_ILi80EEESC_EEENS1_10collective10CausalMaskILb1EEEEEEEvNT_6ParamsE:
        /*0000*/ 	.byte	0x80, 0x22, 0x00, 0x00, 0x00, 0x43, 0x00, 0x00, 0x70, 0x89, 0x00, 0x00, 0xa0, 0x89, 0x00, 0x00
        /*0010*/ 	.byte	0x70, 0x76, 0x00, 0x00, 0x70, 0x89, 0x00, 0x00


//--------------------- .text._ZN7cutlass13device_kernelINS_4fmha6kernel36Sm100FmhaBwdKernelTmaWarpSpecializedIN4cute5tupleIJiiiiNS5_IJNS5_IJiiEEEiEEEEEENS_10bfloat16_tEfNS5_IJNS4_1CILi128EEESB_NSA_ILi80EEESC_EEENS1_10collective10CausalMaskILb1EEEEEEEvNT_6ParamsE --------------------------
	.section	.text._ZN7cutlass13device_kernelINS_4fmha6kernel36Sm100FmhaBwdKernelTmaWarpSpecializedIN4cute5tupleIJiiiiNS5_IJNS5_IJiiEEEiEEEEEENS_10bfloat16_tEfNS5_IJNS4_1CILi128EEESB_NSA_ILi80EEESC_EEENS1_10collective10CausalMaskILb1EEEEEEEvNT_6ParamsE,"ax",@progbits
	.align	128
.text._ZN7cutlass13device_kernelINS_4fmha6kernel36Sm100FmhaBwdKernelTmaWarpSpecializedIN4cute5tupleIJiiiiNS5_IJNS5_IJiiEEEiEEEEEENS_10bfloat16_tEfNS5_IJNS4_1CILi128EEESB_NSA_ILi80EEESC_EEENS1_10collective10CausalMaskILb1EEEEEEEvNT_6ParamsE:
        .type           _ZN7cutlass13device_kernelINS_4fmha6kernel36Sm100FmhaBwdKernelTmaWarpSpecializedIN4cute5tupleIJiiiiNS5_IJNS5_IJiiEEEiEEEEEENS_10bfloat16_tEfNS5_IJNS4_1CILi128EEESB_NSA_ILi80EEESC_EEENS1_10collective10CausalMaskILb1EEEEEEEvNT_6ParamsE,@function
        .size           _ZN7cutlass13device_kernelINS_4fmha6kernel36Sm100FmhaBwdKernelTmaWarpSpecializedIN4cute5tupleIJiiiiNS5_IJNS5_IJiiEEEiEEEEEENS_10bfloat16_tEfNS5_IJNS4_1CILi128EEESB_NSA_ILi80EEESC_EEENS1_10collective10CausalMaskILb1EEEEEEEvNT_6ParamsE,(.L_x_314 - _ZN7cutlass13device_kernelINS_4fmha6kernel36Sm100FmhaBwdKernelTmaWarpSpecializedIN4cute5tupleIJiiiiNS5_IJNS5_IJiiEEEiEEEEEENS_10bfloat16_tEfNS5_IJNS4_1CILi128EEESB_NSA_ILi80EEESC_EEENS1_10collective10CausalMaskILb1EEEEEEEvNT_6ParamsE)
        .other          _ZN7cutlass13device_kernelINS_4fmha6kernel36Sm100FmhaBwdKernelTmaWarpSpecializedIN4cute5tupleIJiiiiNS5_IJNS5_IJiiEEEiEEEEEENS_10bfloat16_tEfNS5_IJNS4_1CILi128EEESB_NSA_ILi80EEESC_EEENS1_10collective10CausalMaskILb1EEEEEEEvNT_6ParamsE,@"STO_CUDA_ENTRY STV_DEFAULT"
_ZN7cutlass13device_kernelINS_4fmha6kernel36Sm100FmhaBwdKernelTmaWarpSpecializedIN4cute5tupleIJiiiiNS5_IJNS5_IJiiEEEiEEEEEENS_10bfloat16_tEfNS5_IJNS4_1CILi128EEESB_NSA_ILi80EEESC_EEENS1_10collective10CausalMaskILb1EEEEEEEvNT_6ParamsE:
[----:B------:R-:W1:Y:S02]  /*0000*/  LDC R1, c[0x0][0x37c] ;  /* 0x0000df00ff017b82 */ /* 0x000e640000000800 */
[----:B-1----:R-:W-:Y:S01]  /*0010*/  IADD3 R1, PT, PT, R1, -0x8, RZ ;  /* 0xfffffff801017810 */ /* 0x002fe20007ffe0ff */
[----:B------:R-:W1:Y:S01]  /*0020*/  S2R R14, SR_TID.X ;  /* 0x00000000000e7919 */ /* 0x000e620000002100 */
[----:B------:R-:W-:Y:S01]  /*0030*/  UMOV UR5, 0x33334444 ;  /* 0x3333444400057882 */ /* 0x000fe20000000000 */
[----:B------:R-:W-:Y:S01]  /*0040*/  ELECT P0, URZ, PT ;  /* 0x0000000000ff782f */ /* 0x000fe20003800000 */
[----:B------:R-:W-:Y:S01]  /*0050*/  BSSY.RECONVERGENT B0, `(.L_x_0) ;  /* 0x0000031000007945 */ /* 0x000fe20003800200 */
[----:B-1----:R-:W-:-:S05]  /*0060*/  SHF.R.U32.HI R6, RZ, 0x5, R14 ;  /* 0x00000005ff067819 */ /* 0x002fca000001160e */
[----:B------:R-:W1:Y:S02]  /*0070*/  SHFL.IDX PT, R0, R6, RZ, 0x1f ;  /* 0x00001fff06007589 */ /* 0x000e6400000e0000 */
[----:B-1----:R-:W-:-:S13]  /*0080*/  R2UR UR41, R0 ;  /* 0x00000000002972ca */ /* 0x002fda00000e0000 */
[----:B------:R-:W-:-:S04]  /*0090*/  USHF.L.U32 UR4, UR41, 0x2, URZ ;  /* 0x0000000229047899 */ /* 0x000fc800080006ff */
[----:B------:R-:W-:-:S04]  /*00a0*/  USHF.R.U64 UR4, UR5, UR4, 0x123333 ;  /* 0x0012333305047499 */ /* 0x000fc80008001204 */
[----:B------:R-:W-:-:S06]  /*00b0*/  ULOP3.LUT UR6, UR4, 0x7, URZ, 0xc0, !UPT ;  /* 0x0000000704067892 */ /* 0x000fcc000f8ec0ff */
[----:B------:R-:W-:Y:S02]  /*00c0*/  IMAD.U32 R2, RZ, RZ, UR6 ;  /* 0x00000006ff027e24 */ /* 0x000fe4000f8e00ff */
[----:B------:R-:W-:-:S03]  /*00d0*/  IMAD.U32 R0, RZ, RZ, UR6 ;  /* 0x00000006ff007e24 */ /* 0x000fc6000f8e00ff */
[----:B------:R-:W-:Y:S01]  /*00e0*/  ISETP.NE.OR P1, PT, R2, 0x1, !P0 ;  /* 0x000000010200780c */ /* 0x000fe20004725670 */
[----:B------:R-:W-:-:S03]  /*00f0*/  IMAD.MOV.U32 R2, RZ, RZ, R14 ;  /* 0x000000ffff027224 */ /* 0x000fc600078e000e */
[----:B------:R-:W-:-:S09]  /*0100*/  P2R R4, PR, RZ, 0x2 ;  /* 0x00000002ff047803 */ /* 0x000fd20000000000 */
[----:B------:R-:W-:Y:S05]  /*0110*/  @P1 BRA `(.L_x_1) ;  /* 0x0000000000381947 */ /* 0x000fea0003800000 */
[----:B------:R-:W1:Y:S02]  /*0120*/  LDCU.64 UR4, c[0x0][0x348] ;  /* 0x00006900ff0477ac */ /* 0x000e640008000a00 */
[----:B-1----:R-:W-:Y:S02]  /*0130*/  UIADD3 UR10, UP3, UPT, UR4, 0x300, URZ ;  /* 0x00000300040a7890 */ /* 0x002fe4000ff7e0ff */
[----:B------:R-:W-:Y:S02]  /*0140*/  UIADD3 UR8, UP2, UPT, UR4, 0x100, URZ ;  /* 0x0000010004087890 */ /* 0x000fe4000ff5e0ff */
[----:B------:R-:W-:Y:S02]  /*0150*/  UIADD3 UR6, UP1, UPT, UR4, 0x200, URZ ;  /* 0x0000020004067890 */ /* 0x000fe4000ff3e0ff */
[----:B------:R-:W-:Y:S02]  /*0160*/  UIADD3 UR4, UP0, UPT, UR4, 0x400, URZ ;  /* 0x0000040004047890 */ /* 0x000fe4000ff1e0ff */
[----:B------:R-:W-:-:S02]  /*0170*/  UIADD3.X UR11, UPT, UPT, URZ, UR5, URZ, UP3, !UPT ;  /* 0x00000005ff0b7290 */ /* 0x000fc40009ffe4ff */
[----:B------:R-:W-:Y:S02]  /*0180*/  UIADD3.X UR9, UPT, UPT, URZ, UR5, URZ, UP2, !UPT ;  /* 0x00000005ff097290 */ /* 0x000fe400097fe4ff */
[----:B------:R-:W-:Y:S02]  /*0190*/  UIADD3.X UR7, UPT, UPT, URZ, UR5, URZ, UP1, !UPT ;  /* 0x00000005ff077290 */ /* 0x000fe40008ffe4ff */
[----:B------:R-:W-:-:S03]  /*01a0*/  UIADD3.X UR5, UPT, UPT, URZ, UR5, URZ, UP0, !UPT ;  /* 0x00000005ff057290 */ /* 0x000fc600087fe4ff */
[----:B------:R1:W-:Y:S02]  /*01b0*/  UTMACCTL.PF [UR10] ;  /* 0x000000000a0079b9 */ /* 0x0003e40008040000 */
[----:B------:R1:W-:Y:S02]  /*01c0*/  UTMACCTL.PF [UR8] ;  /* 0x00000000080079b9 */ /* 0x0003e40008040000 */
[----:B------:R1:W-:Y:S02]  /*01d0*/  UTMACCTL.PF [UR6] ;  /* 0x00000000060079b9 */ /* 0x0003e40008040000 */
[----:B------:R1:W-:Y:S02]  /*01e0*/  UTMACCTL.PF [UR4] ;  /* 0x00000000040079b9 */ /* 0x0003e40008040000 */
[----:B-1----:R-:W-:Y:S05]  /*01f0*/  BRA `(.L_x_2) ;  /* 0x00000000002c7947 */ /* 0x002fea0003800000 */
.L_x_1:
[----:B------:R-:W-:-:S13]  /*0200*/  R2UR UR4, R0 ;  /* 0x00000000000472ca */ /* 0x000fda00000e0000 */
[----:B------:R-:W-:-:S09]  /*0210*/  UISETP.NE.AND UP0, UPT, UR4, 0x2, UPT ;  /* 0x000000020400788c */ /* 0x000fd2000bf05270 */
[----:B------:R-:W-:Y:S05]  /*0220*/  BRA.U !UP0, `(.L_x_3) ;  /* 0x0000000108387547 */ /* 0x000fea000b800000 */
[----:B------:R-:W-:Y:S02]  /*0230*/  R2UR UR4, R0 ;  /* 0x00000000000472ca */ /* 0x000fe400000e0000 */
[----:B------:R-:W-:Y:S02]  /*0240*/  PLOP3.LUT P0, PT, PT, PT, PT, 0x80, 0x8 ;  /* 0x000000000008781c */ /* 0x000fe40003f0f070 */
[----:B------:R-:W-:Y:S02]  /*0250*/  PLOP3.LUT P2, PT, PT, PT, PT, 0x80, 0x8 ;  /* 0x000000000008781c */ /* 0x000fe40003f4f070 */
[----:B------:R-:W-:Y:S02]  /*0260*/  PLOP3.LUT P1, PT, PT, PT, PT, 0x8, 0x80 ;  /* 0x000000000080781c */ /* 0x000fe40003f2e170 */
[----:B------:R-:W-:Y:S02]  /*0270*/  PLOP3.LUT P4, PT, PT, PT, PT, 0x80, 0x8 ;  /* 0x000000000008781c */ /* 0x000fe40003f8f070 */
[----:B------:R-:W-:-:S03]  /*0280*/  P2R R3, PR, RZ, 0x1 ;  /* 0x00000001ff037803 */ /* 0x000fc60000000000 */
[----:B------:R-:W-:-:S09]  /*0290*/  UISETP.NE.AND UP0, UPT, UR4, 0x1, UPT ;  /* 0x000000010400788c */ /* 0x000fd2000bf05270 */
[----:B------:R-:W-:Y:S05]  /*02a0*/  BRA.U UP0, `(.L_x_4) ;  /* 0x00000001002c7547 */ /* 0x000fea000b800000 */
.L_x_2:
[----:B------:R-:W-:Y:S02]  /*02b0*/  PLOP3.LUT P0, PT, PT, PT, PT, 0x8, 0x80 ;  /* 0x000000000080781c */ /* 0x000fe40003f0e170 */
[----:B------:R-:W-:Y:S02]  /*02c0*/  PLOP3.LUT P2, PT, PT, PT, PT, 0x80, 0x8 ;  /* 0x000000000008781c */ /* 0x000fe40003f4f070 */
[----:B------:R-:W-:Y:S02]  /*02d0*/  PLOP3.LUT P1, PT, PT, PT, PT, 0x8, 0x80 ;  /* 0x000000000080781c */ /* 0x000fe40003f2e170 */
[----:B------:R-:W-:Y:S02]  /*02e0*/  PLOP3.LUT P4, PT, PT, PT, PT, 0x8, 0x80 ;  /* 0x000000000080781c */ /* 0x000fe40003f8e170 */
[----:B------:R-:W-:Y:S01]  /*02f0*/  P2R R3, PR, RZ, 0x1 ;  /* 0x00000001ff037803 */ /* 0x000fe20000000000 */
[----:B------:R-:W-:Y:S05]  /*0300*/  BRA `(.L_x_4) ;  /* 0x0000000000147947 */ /* 0x000fea0003800000 */
.L_x_3:
[----:B------:R-:W-:Y:S02]  /*0310*/  PLOP3.LUT P0, PT, PT, PT, PT, 0x80, 0x8 ;  /* 0x000000000008781c */ /* 0x000fe40003f0f070 */
[----:B------:R-:W-:Y:S02]  /*0320*/  PLOP3.LUT P2, PT, PT, PT, PT, 0x8, 0x80 ;  /* 0x000000000080781c */ /* 0x000fe40003f4e170 */
[----:B------:R-:W-:Y:S02]  /*0330*/  PLOP3.LUT P1, PT, PT, PT, PT, 0x80, 0x8 ;  /* 0x000000000008781c */ /* 0x000fe40003f2f070 */
[----:B------:R-:W-:Y:S02]  /*0340*/  PLOP3.LUT P4, PT, PT, PT, PT, 0x8, 0x80 ;  /* 0x000000000080781c */ /* 0x000fe40003f8e170 */
[----:B------:R-:W-:-:S11]  /*0350*/  P2R R3, PR, RZ, 0x1 ;  /* 0x00000001ff037803 */ /* 0x000fd60000000000 */
.L_x_4:
[----:B------:R-:W-:Y:S05]  /*0360*/  BSYNC.RECONVERGENT B0 ;  /* 0x0000000000007941 */ /* 0x000fea0003800200 */
.L_x_0:
[----:B------:R-:W1:Y:S01]  /*0370*/  SHFL.IDX PT, R5, R6, RZ, 0x1f ;  /* 0x00001fff06057589 */ /* 0x000e6200000e0000 */
[----:B------:R-:W-:-:S13]  /*0380*/  R2UR UR4, R0 ;  /* 0x00000000000472ca */ /* 0x000fda00000e0000 */
[----:B------:R-:W-:Y:S01]  /*0390*/  UISETP.NE.AND UP0, UPT, UR4, 0x2, UPT ;  /* 0x000000020400788c */ /* 0x000fe2000bf05270 */
[----:B-1----:R-:W-:-:S13]  /*03a0*/  ISETP.NE.AND P0, PT, R5, RZ, PT ;  /* 0x000000ff0500720c */ /* 0x002fda0003f05270 */
[----:B------:R-:W-:Y:S05]  /*03b0*/  @P0 BRA `(.L_x_5) ;  /* 0x0000000000380947 */ /* 0x000fea0003800000 */
[----:B------:R-:W1:Y:S01]  /*03c0*/  S2UR UR4, SR_CgaCtaId ;  /* 0x00000000000479c3 */ /* 0x000e620000008800 */
[----:B------:R-:W-:Y:S01]  /*03d0*/  UMOV UR5, 0x400 ;  /* 0x0000040000057882 */ /* 0x000fe20000000000 */
[----:B------:R-:W-:Y:S01]  /*03e0*/  UMOV UR6, 0x1 ;  /* 0x0000000100067882 */ /* 0x000fe20000000000 */
[----:B------:R-:W-:Y:S01]  /*03f0*/  ELECT P0, URZ, PT ;  /* 0x0000000000ff782f */ /* 0x000fe20003800000 */
[----:B------:R-:W-:-:S04]  /*0400*/  UIADD3 UR6, UPT, UPT, -UR6, 0x100000, URZ ;  /* 0x0010000006067890 */ /* 0x000fc8000fffe1ff */
[----:B------:R-:W-:Y:S02]  /*0410*/  USHF.L.U32 UR7, UR6, 0xb, URZ ;  /* 0x0000000b06077899 */ /* 0x000fe400080006ff */
[----:B------:R-:W-:Y:S02]  /*0420*/  USHF.L.U32 UR6, UR6, 0x1, URZ ;  /* 0x0000000106067899 */ /* 0x000fe400080006ff */
[----:B-1----:R-:W-:Y:S01]  /*0430*/  ULEA UR4, UR4, UR5, 0x18 ;  /* 0x0000000504047291 */ /* 0x002fe2000f8ec0ff */
[----:B------:R-:W1:Y:S11]  /*0440*/  FENCE.VIEW.ASYNC.S ;  /* 0x00000000000073c6 */ /* 0x000e760000000000 */
[----:B-1----:R1:W2:Y:S01]  /*0450*/  SYNCS.EXCH.64 URZ, [UR4+0x29800], UR6 ;  /* 0x0298000604ff75b2 */ /* 0x0022a20008000100 */
[----:B------:R1:W3:Y:S01]  /*0460*/  SYNCS.EXCH.64 URZ, [UR4+0x29810], UR6 ;  /* 0x0298100604ff75b2 */ /* 0x0002e20008000100 */
[----:B------:R1:W4:Y:S01]  /*0470*/  SYNCS.EXCH.64 URZ, [UR4+0x29808], UR6 ;  /* 0x0298080604ff75b2 */ /* 0x0003220008000100 */
[----:B------:R1:W1:Y:S01]  /*0480*/  SYNCS.EXCH.64 URZ, [UR4+0x29818], UR6 ;  /* 0x0298180604ff75b2 */ /* 0x0002620008000100 */
[----:B------:R-:W-:Y:S01]  /*0490*/  NOP ;  /* 0x0000000000007918 */ /* 0x000fe20000000000 */
.L_x_5:
[----:B------:R-:W-:Y:S01]  /*04a0*/  NOP ;  /* 0x0000000000007918 */ /* 0x000fe20000000000 */
[----:B------:R-:W-:Y:S05]  /*04b0*/  BRA.U !UP0, `(.L_x_6) ;  /* 0x00000001082c7547 */ /* 0x000fea000b800000 */
[----:B-1----:R-:W-:Y:S01]  /*04c0*/  R2UR UR4, R0 ;  /* 0x00000000000472ca */ /* 0x002fe200000e0000 */
[----:B------:R-:W-:Y:S02]  /*04d0*/  UPLOP3.LUT UP4, UPT, UPT, UPT, UPT, 0x80, 0x8 ;  /* 0x000000000008789c */ /* 0x000fe40003f8f070 */
[----:B------:R-:W-:Y:S02]  /*04e0*/  UPLOP3.LUT UP3, UPT, UPT, UPT, UPT, 0x40, 0x4 ;  /* 0x000000000004789c */ /* 0x000fe40003f6e870 */
[----:B------:R-:W-:Y:S02]  /*04f0*/  UPLOP3.LUT UP2, UPT, UPT, UPT, UPT, 0x80, 0x8 ;  /* 0x000000000008789c */ /* 0x000fe40003f4f070 */
[----:B------:R-:W-:-:S06]  /*0500*/  UPLOP3.LUT UP1, UPT, UPT, UPT, UPT, 0x80, 0x8 ;  /* 0x000000000008789c */ /* 0x000fcc0003f2f070 */
[----:B------:R-:W-:-:S09]  /*0510*/  UISETP.NE.AND UP0, UPT, UR4, 0x1, UPT ;  /* 0x000000010400788c */ /* 0x000fd2000bf05270 */
[----:B------:R-:W-:Y:S05]  /*0520*/  BRA.U UP0, `(.L_x_7) ;  /* 0x0000000100207547 */ /* 0x000fea000b800000 */
[----:B------:R-:W-:Y:S02]  /*0530*/  UPLOP3.LUT UP3, UPT, UPT, UPT, UPT, 0x40, 0x4 ;  /* 0x000000000004789c */ /* 0x000fe40003f6e870 */
[----:B------:R-:W-:Y:S02]  /*0540*/  UPLOP3.LUT UP2, UPT, UPT, UPT, UPT, 0x40, 0x4 ;  /* 0x000000000004789c */ /* 0x000fe40003f4e870 */
[----:B------:R-:W-:Y:S01]  /*0550*/  UPLOP3.LUT UP1, UPT, UPT, UPT, UPT, 0x40, 0x4 ;  /* 0x000000000004789c */ /* 0x000fe20003f2e870 */
[----:B------:R-:W-:Y:S05]  /*0560*/  BRA `(.L_x_7) ;  /* 0x0000000000107947 */ /* 0x000fea0003800000 */
.L_x_6:
[----:B------:R-:W-:Y:S02]  /*0570*/  UPLOP3.LUT UP4, UPT, UPT, UPT, UPT, 0x40, 0x4 ;  /* 0x000000000004789c */ /* 0x000fe40003f8e870 */
[----:B------:R-:W-:Y:S02]  /*0580*/  UPLOP3.LUT UP3, UPT, UPT, UPT, UPT, 0x80, 0x8 ;  /* 0x000000000008789c */ /* 0x000fe40003f6f070 */
[----:B------:R-:W-:Y:S02]  /*0590*/  UPLOP3.LUT UP2, UPT, UPT, UPT, UPT, 0x40, 0x4 ;  /* 0x000000000004789c */ /* 0x000fe40003f4e870 */
[----:B------:R-:W-:Y:S02]  /*05a0*/  UPLOP3.LUT UP1, UPT, UPT, UPT, UPT, 0x80, 0x8 ;  /* 0x000000000008789c */ /* 0x000fe40003f2f070 */
.L_x_7:
[----:B------:R-:W5:Y:S02]  /*05b0*/  SHFL.IDX PT, R5, R6, RZ, 0x1f ;  /* 0x00001fff06057589 */ /* 0x000f6400000e0000 */
[----:B-----5:R-:W-:-:S13]  /*05c0*/  ISETP.NE.AND P0, PT, R5, 0x1, PT ;  /* 0x000000010500780c */ /* 0x020fda0003f05270 */
[----:B------:R-:W-:Y:S05]  /*05d0*/  @P0 BRA `(.L_x_8) ;  /* 0x0000000000300947 */ /* 0x000fea0003800000 */
[----:B-1----:R-:W1:Y:S01]  /*05e0*/  S2UR UR4, SR_CgaCtaId ;  /* 0x00000000000479c3 */ /* 0x002e620000008800 */
[----:B------:R-:W-:Y:S01]  /*05f0*/  UMOV UR6, 0x400 ;  /* 0x0000040000067882 */ /* 0x000fe20000000000 */
[----:B------:R-:W-:Y:S01]  /*0600*/  UMOV UR5, 0x1 ;  /* 0x0000000100057882 */ /* 0x000fe20000000000 */
[----:B------:R-:W-:Y:S01]  /*0610*/  ELECT P0, URZ, PT ;  /* 0x0000000000ff782f */ /* 0x000fe20003800000 */
[----:B-1----:R-:W-:Y:S02]  /*0620*/  ULEA UR6, UR4, UR6, 0x18 ;  /* 0x0000000604067291 */ /* 0x002fe4000f8ec0ff */
[----:B------:R-:W-:-:S04]  /*0630*/  UIADD3 UR4, UPT, UPT, -UR5, 0x100000, URZ ;  /* 0x0010000005047890 */ /* 0x000fc8000fffe1ff */
[----:B------:R-:W-:Y:S02]  /*0640*/  USHF.L.U32 UR5, UR4, 0xb, URZ ;  /* 0x0000000b04057899 */ /* 0x000fe400080006ff */
[----:B------:R-:W-:Y:S01]  /*0650*/  USHF.L.U32 UR4, UR4, 0x1, URZ ;  /* 0x0000000104047899 */ /* 0x000fe200080006ff */
[----:B------:R-:W1:Y:S11]  /*0660*/  FENCE.VIEW.ASYNC.S ;  /* 0x00000000000073c6 */ /* 0x000e760000000000 */
[----:B-1----:R1:W1:Y:S01]  /*0670*/  SYNCS.EXCH.64 URZ, [UR6+0x29820], UR4 ;  /* 0x0298200406ff75b2 */ /* 0x0022620008000100 */
[----:B------:R1:W1:Y:S01]  /*0680*/  SYNCS.EXCH.64 URZ, [UR6+0x29828], UR4 ;  /* 0x0298280406ff75b2 */ /* 0x0002620008000100 */
[----:B------:R-:W-:Y:S01]  /*0690*/  NOP ;  /* 0x0000000000007918 */ /* 0x000fe20000000000 */
.L_x_8:
[----:B------:R-:W5:Y:S01]  /*06a0*/  SHFL.IDX PT, R5, R6, RZ, 0x1f ;  /* 0x00001fff06057589 */ /* 0x000f6200000e0000 */
[----:B------:R-:W-:Y:S01]  /*06b0*/  NOP ;  /* 0x0000000000007918 */ /* 0x000fe20000000000 */
[----:B-----5:R-:W-:-:S13]  /*06c0*/  ISETP.NE.AND P0, PT, R5, 0x2, PT ;  /* 0x000000020500780c */ /* 0x020fda0003f05270 */
[----:B------:R-:W-:Y:S05]  /*06d0*/  @P0 BRA `(.L_x_9) ;  /* 0x0000000000400947 */ /* 0x000fea0003800000 */
[----:B-1----:R-:W1:Y:S01]  /*06e0*/  S2UR UR4, SR_CgaCtaId ;  /* 0x00000000000479c3 */ /* 0x002e620000008800 */
[----:B------:R-:W-:Y:S01]  /*06f0*/  UMOV UR5, 0x400 ;  /* 0x0000040000057882 */ /* 0x000fe20000000000 */
[----:B------:R-:W-:Y:S01]  /*0700*/  UMOV UR8, 0x20 ;  /* 0x0000002000087882 */ /* 0x000fe20000000000 */
[----:B------:R-:W-:Y:S01]  /*0710*/  UMOV UR6, 0x100 ;  /* 0x0000010000067882 */ /* 0x000fe20000000000 */
[----:B------:R-:W-:-:S04]  /*0720*/  UIADD3 UR8, UPT, UPT, -UR8, 0x100000, URZ ;  /* 0x0010000008087890 */ /* 0x000fc8000fffe1ff */
[----:B------:R-:W-:Y:S02]  /*0730*/  USHF.L.U32 UR9, UR8, 0xb, URZ ;  /* 0x0000000b08097899 */ /* 0x000fe400080006ff */
[----:B------:R-:W-:Y:S02]  /*0740*/  USHF.L.U32 UR8, UR8, 0x1, URZ ;  /* 0x0000000108087899 */ /* 0x000fe400080006ff */
[----:B------:R-:W-:-:S04]  /*0750*/  UIADD3 UR6, UPT, UPT, -UR6, 0x100000, URZ ;  /* 0x0010000006067890 */ /* 0x000fc8000fffe1ff */
[----:B------:R-:W-:Y:S02]  /*0760*/  USHF.L.U32 UR7, UR6, 0xb, URZ ;  /* 0x0000000b06077899 */ /* 0x000fe400080006ff */
[----:B------:R-:W-:Y:S01]  /*0770*/  USHF.L.U32 UR6, UR6, 0x1, URZ ;  /* 0x0000000106067899 */ /* 0x000fe200080006ff */
[----:B------:R-:W-:Y:S01]  /*0780*/  ELECT P0, URZ, PT ;  /* 0x0000000000ff782f */ /* 0x000fe20003800000 */
[----:B-1----:R-:W-:Y:S01]  /*0790*/  ULEA UR4, UR4, UR5, 0x18 ;  /* 0x0000000504047291 */ /* 0x002fe2000f8ec0ff */
[----:B------:R-:W1:Y:S11]  /*07a0*/  FENCE.VIEW.ASYNC.S ;  /* 0x00000000000073c6 */ /* 0x000e760000000000 */
[----:B-1----:R1:W1:Y:S01]  /*07b0*/  SYNCS.EXCH.64 URZ, [UR4+0x29830], UR8 ;  /* 0x0298300804ff75b2 */ /* 0x0022620008000100 */
[----:B------:R1:W1:Y:S01]  /*07c0*/  SYNCS.EXCH.64 URZ, [UR4+0x29838], UR6 ;  /* 0x0298380604ff75b2 */ /* 0x0002620008000100 */
[----:B------:R-:W-:Y:S01]  /*07d0*/  NOP ;  /* 0x0000000000007918 */ /* 0x000fe20000000000 */
.L_x_9:
        /* <DEDUP_REMOVED lines=20> */
.L_x_10:
        /* <DEDUP_REMOVED lines=20> */
.L_x_11:
        /* <DEDUP_REMOVED lines=20> */
.L_x_12:
        /* <DEDUP_REMOVED lines=20> */
.L_x_13:
        /* <DEDUP_REMOVED lines=20> */
.L_x_14:
        /* <DEDUP_REMOVED lines=20> */
.L_x_15:
        /* <DEDUP_REMOVED lines=19> */
[----:B------:R1:W1:Y:S01]  /*1090*/  SYNCS.EXCH.64 URZ, [UR4+0x298a8], UR8 ;  /* 0x0298a80804ff75b2 */ /* 0x0002620008000100 */
[----:B------:R1:W1:Y:S01]  /*10a0*/  SYNCS.EXCH.64 URZ, [UR4+0x298b8], UR6 ;  /* 0x0298b80604ff75b2 */ /* 0x0002620008000100 */
[----:B------:R-:W-:Y:S01]  /*10b0*/  NOP ;  /* 0x0000000000007918 */ /* 0x000fe20000000000 */
.L_x_16:
[----:B------:R-:W5:Y:S01]  /*10c0*/  LDCU.64 UR62, c[0x0][0x380] ;  /* 0x00007000ff3e77ac */ /* 0x000f620008000a00 */
[----:B-1----:R-:W1:Y:S01]  /*10d0*/  S2UR UR6, SR_CTAID.X ;  /* 0x00000000000679c3 */ /* 0x002e620000002500 */
[----:B------:R-:W-:-:S07]  /*10e0*/  NOP ;  /* 0x0000000000007918 */ /* 0x000fce0000000000 */
[----:B------:R-:W2:Y:S08]  /*10f0*/  S2UR UR45, SR_CTAID.Y ;  /* 0x00000000002d79c3 */ /* 0x000eb00000002600 */
[----:B------:R-:W2:Y:S01]  /*1100*/  S2UR UR46, SR_CTAID.Z ;  /* 0x00000000002e79c3 */ /* 0x000ea20000002700 */
[----:B-----5:R-:W-:-:S04]  /*1110*/  UIADD3 UR4, UPT, UPT, UR62, 0x7f, URZ ;  /* 0x0000007f3e047890 */ /* 0x020fc8000fffe0ff */
[----:B------:R-:W-:Y:S02]  /*1120*/  USHF.R.S32.HI UR5, URZ, 0x1f, UR4 ;  /* 0x0000001fff057899 */ /* 0x000fe40008011404 */
[----:B-1----:R-:W-:Y:S02]  /*1130*/  USHF.L.U32 UR51, UR6, 0x7, URZ ;  /* 0x0000000706337899 */ /* 0x002fe400080006ff */
[----:B------:R-:W-:Y:S02]  /*1140*/  ULEA.HI UR4, UR5, UR4, URZ, 0x7 ;  /* 0x0000000405047291 */ /* 0x000fe4000f8f38ff */
[----:B------:R-:W-:Y:S02]  /*1150*/  ULOP3.LUT UR5, UR6, 0x1ffffff, URZ, 0xc0, !UPT ;  /* 0x01ffffff06057892 */ /* 0x000fe4000f8ec0ff */
[----:B------:R-:W-:Y:S02]  /*1160*/  USHF.R.S32.HI UR39, URZ, 0x7, UR4 ;  /* 0x00000007ff277899 */ /* 0x000fe40008011404 */
[----:B------:R-:W-:-:S02]  /*1170*/  UISETP.GE.U32.AND UP0, UPT, UR51, UR63, UPT ;  /* 0x0000003f3300728c */ /* 0x000fc4000bf06070 */
[----:B------:R-:W-:-:S05]  /*1180*/  MOV R5, UR5 ;  /* 0x0000000500057c02 */ /* 0x000fca0008000f00 */
[----:B------:R1:W-:Y:S01]  /*1190*/  STL [R1], R5 ;  /* 0x0000000501007387 */ /* 0x0003e20000100800 */
[----:B--234-:R-:W-:Y:S08]  /*11a0*/  BAR.SYNC.DEFER_BLOCKING 0x0 ;  /* 0x0000000000007b1d */ /* 0x01cff00000010000 */
[----:B------:R-:W-:Y:S01]  /*11b0*/  BAR.SYNC.DEFER_BLOCKING 0x0 ;  /* 0x0000000000007b1d */ /* 0x000fe20000010000 */
[----:B------:R-:W-:-:S13]  /*11c0*/  PLOP3.LUT P0, PT, PT, PT, UP0, 0x80, 0x8 ;  /* 0x000000000008781c */ /* 0x000fda0003f0f008 */
[----:B------:R-:W-:Y:S05]  /*11d0*/  @P0 EXIT ;  /* 0x000000000000094d */ /* 0x000fea0003800000 */
[----:B------:R-:W2:Y:S01]  /*11e0*/  LDCU UR4, c[0x0][0x390] ;  /* 0x00007200ff0477ac */ /* 0x000ea20008000800 */
[----:B-1----:R-:W-:Y:S01]  /*11f0*/  IADD3 R5, PT, PT, -R5, UR39, RZ ;  /* 0x0000002705057c10 */ /* 0x002fe2000fffe1ff */
[----:B------:R-:W1:Y:S04]  /*1200*/  LDCU.64 UR54, c[0x0][0x358] ;  /* 0x00006b00ff3677ac */ /* 0x000e680008000a00 */
[----:B--2---:R-:W-:-:S05]  /*1210*/  IMAD R6, R5, UR4, RZ ;  /* 0x0000000405067c24 */ /* 0x004fca000f8e02ff */
[----:B------:R2:W-:Y:S01]  /*1220*/  STL [R1+0x4], R6 ;  /* 0x0000040601007387 */ /* 0x0005e20000100800 */
[----:B------:R-:W-:-:S13]  /*1230*/  ISETP.GT.AND P0, PT, R6, RZ, PT ;  /* 0x000000ff0600720c */ /* 0x000fda0003f04270 */
[----:B-1----:R-:W-:Y:S05]  /*1240*/  @P0 BRA `(.L_x_17) ;  /* 0x0000000c00e00947 */ /* 0x002fea0003800000 */
[----:B------:R-:W1:Y:S01]  /*1250*/  LDC R14, c[0x0][0x360] ;  /* 0x0000d800ff0e7b82 */ /* 0x000e620000000800 */
[----:B------:R-:W3:Y:S01]  /*1260*/  LDCU.64 UR4, c[0x0][0x988] ;  /* 0x00013100ff0477ac */ /* 0x000ee20008000a00 */
[----:B------:R-:W-:Y:S01]  /*1270*/  MOV R4, 0x1380 ;  /* 0x0000138000047802 */ /* 0x000fe20000000f00 */
[----:B------:R-:W4:Y:S01]  /*1280*/  LDCU.64 UR6, c[0x0][0x9a0] ;  /* 0x00013400ff0677ac */ /* 0x000f220008000a00 */
[----:B------:R-:W5:Y:S01]  /*1290*/  LDCU UR8, c[0x0][0x990] ;  /* 0x00013200ff0877ac */ /* 0x000f620008000800 */
[----:B------:R-:W5:Y:S01]  /*12a0*/  LDCU UR9, c[0x0][0x9a8] ;  /* 0x00013500ff0977ac */ /* 0x000f620008000800 */
[----:B---3--:R-:W-:Y:S02]  /*12b0*/  UIMAD UR5, UR45, UR5, URZ ;  /* 0x000000052d0572a4 */ /* 0x008fe4000f8e02ff */
[----:B----4-:R-:W-:Y:S01]  /*12c0*/  UIMAD UR45, UR45, UR7, URZ ;  /* 0x000000072d2d72a4 */ /* 0x010fe2000f8e02ff */
[----:B-1----:R-:W-:Y:S01]  /*12d0*/  IMAD.IADD R0, R2, 0x1, R14 ;  /* 0x0000000102007824 */ /* 0x002fe200078e020e */
[----:B------:R-:W-:Y:S01]  /*12e0*/  UIMAD UR5, UR51, UR4, UR5 ;  /* 0x00000004330572a4 */ /* 0x000fe2000f8e0205 */
[----:B--2---:R-:W-:Y:S01]  /*12f0*/  LOP3.LUT R6, R14, 0xffff, RZ, 0xc0, !PT ;  /* 0x0000ffff0e067812 */ /* 0x004fe200078ec0ff */
[----:B------:R-:W-:Y:S01]  /*1300*/  UIMAD UR45, UR51, UR6, UR45 ;  /* 0x00000006332d72a4 */ /* 0x000fe2000f8e022d */
[----:B------:R-:W-:Y:S01]  /*1310*/  IMAD.MOV R0, RZ, RZ, -R0 ;  /* 0x000000ffff007224 */ /* 0x000fe200078e0a00 */
[----:B-----5:R-:W-:-:S02]  /*1320*/  UIMAD UR5, UR46, UR8, UR5 ;  /* 0x000000082e0572a4 */ /* 0x020fc4000f8e0205 */
[----:B------:R-:W-:Y:S02]  /*1330*/  UIMAD UR46, UR46, UR9, UR45 ;  /* 0x000000092e2e72a4 */ /* 0x000fe4000f8e022d */
[----:B------:R-:W-:-:S05]  /*1340*/  PRMT R0, R0, 0x7710, RZ ;  /* 0x0000771000007816 */ /* 0x000fca00000000ff */
[----:B------:R-:W-:-:S05]  /*1350*/  VIADD R0, R0, 0x27ff ;  /* 0x000027ff00007836 */ /* 0x000fca0000000000 */
[----:B------:R-:W-:Y:S02]  /*1360*/  LOP3.LUT R0, R0, 0xffff, RZ, 0xc0, !PT ;  /* 0x0000ffff00007812 */ /* 0x000fe400078ec0ff */
[----:B------:R-:W-:Y:S05]  /*1370*/  CALL.REL.NOINC `($__internal_3_$__cuda_sm20_div_u16) ;  /* 0x0000011000087944 */ /* 0x000fea0003c00000 */
[----:B------:R-:W-:Y:S01]  /*1380*/  LOP3.LUT R16, R16, 0x3, RZ, 0xc0, !PT ;  /* 0x0000000310107812 */ /* 0x000fe200078ec0ff */
[----:B------:R-:W1:Y:S01]  /*1390*/  LDCU UR4, c[0x0][0x388] ;  /* 0x00007100ff0477ac */ /* 0x000e620008000800 */
[----:B------:R-:W-:Y:S01]  /*13a0*/  BSSY.RECONVERGENT B1, `(.L_x_18) ;  /* 0x000001d000017945 */ /* 0x000fe20003800200 */
[----:B------:R-:W-:Y:S01]  /*13b0*/  IMAD.MOV.U32 R6, RZ, RZ, R2 ;  /* 0x000000ffff067224 */ /* 0x000fe200078e0002 */
[----:B------:R-:W-:-:S13]  /*13c0*/  ISETP.NE.AND P0, PT, R16, 0x2, PT ;  /* 0x000000021000780c */ /* 0x000fda0003f05270 */
[----:B------:R-:W-:Y:S05]  /*13d0*/  @!P0 BRA `(.L_x_19) ;  /* 0x0000000000648947 */ /* 0x000fea0003800000 */
[----:B------:R-:W2:Y:S01]  /*13e0*/  LDC R5, c[0x0][0x384] ;  /* 0x0000e100ff057b82 */ /* 0x000ea20000000800 */
[----:B------:R-:W-:Y:S01]  /*13f0*/  HFMA2 R7, -RZ, RZ, 0, 0 ;  /* 0x00000000ff077431 */ /* 0x000fe200000001ff */
[----:B------:R-:W-:-:S07]  /*1400*/  MOV R6, R2 ;  /* 0x0000000200067202 */ /* 0x000fce0000000f00 */
.L_x_22:
[----:B------:R-:W-:Y:S01]  /*1410*/  LOP3.LUT R3, R6, 0x7f, RZ, 0xc0, !PT ;  /* 0x0000007f06037812 */ /* 0x000fe200078ec0ff */
[----:B------:R-:W-:Y:S01]  /*1420*/  VIADD R7, R7, 0x1 ;  /* 0x0000000107077836 */ /* 0x000fe20000000000 */
[----:B------:R-:W-:Y:S03]  /*1430*/  BSSY.RECONVERGENT B0, `(.L_x_20) ;  /* 0x0000011000007945 */ /* 0x000fe60003800200 */
[----:B------:R-:W-:Y:S01]  /*1440*/  VIADD R4, R3, UR51 ;  /* 0x0000003303047c36 */ /* 0x000fe20008000000 */
[----:B------:R-:W-:Y:S04]  /*1450*/  LOP3.LUT R0, R7, R16, RZ, 0x3c, !PT ;  /* 0x0000001007007212 */ /* 0x000fe800078e3cff */
[----:B--2---:R-:W-:Y:S02]  /*1460*/  ISETP.GE.U32.AND P0, PT, R4, R5, PT ;  /* 0x000000050400720c */ /* 0x004fe40003f06070 */
[----:B------:R-:W-:Y:S11]  /*1470*/  ISETP.NE.AND P2, PT, R0, 0x2, PT ;  /* 0x000000020000780c */ /* 0x000ff60003f45270 */
[----:B------:R-:W-:Y:S05]  /*1480*/  @P0 BRA `(.L_x_21) ;  /* 0x00000000002c0947 */ /* 0x000fea0003800000 */
[----:B------:R-:W-:Y:S04]  /*1490*/  SHF.R.U32.HI R0, RZ, 0x7, R6 ;  /* 0x00000007ff007819 */ /* 0x000fe80000011606 */
[----:B-1----:R-:W-:Y:S11]  /*14a0*/  ISETP.GE.AND P0, PT, R0, UR4, PT ;  /* 0x0000000400007c0c */ /* 0x002ff6000bf06270 */
[----:B------:R-:W-:Y:S02]  /*14b0*/  @!UPT UIADD3 URZ, UPT, UPT, URZ, URZ, URZ ;  /* 0x000000fffffff290 */ /* 0x000fe4000fffe0ff */
[----:B------:R-:W1:Y:S08]  /*14c0*/  @!P0 LDC R4, c[0x0][0x988] ;  /* 0x00026200ff048b82 */ /* 0x000e700000000800 */
[----:B------:R-:W2:Y:S01]  /*14d0*/  @!P0 LDC.64 R8, c[0x0][0x980] ;  /* 0x00026000ff088b82 */ /* 0x000ea20000000a00 */
[----:B-1----:R-:W-:Y:S05]  /*14e0*/  @!P0 IMAD R0, R3, R4, R0 ;  /* 0x0000000403008224 */ /* 0x002fea00078e0200 */
[C---:B------:R-:W-:Y:S04]  /*14f0*/  @!P0 IADD3 R3, P1, PT, R0.reuse, UR5, RZ ;  /* 0x0000000500038c10 */ /* 0x040fe8000ff3e0ff */
[----:B------:R-:W-:Y:S02]  /*1500*/  @!P0 LEA.HI.X.SX32 R0, R0, RZ, 0x1, P1 ;  /* 0x000000ff00008211 */ /* 0x000fe400008f0eff */
[C---:B--2---:R-:W-:Y:S04]  /*1510*/  @!P0 LEA R8, P1, R3.reuse, R8, 0x1 ;  /* 0x0000000803088211 */ /* 0x044fe800078208ff */
[----:B------:R-:W-:Y:S05]  /*1520*/  @!P0 LEA.HI.X R9, R3, R9, R0, 0x1, P1 ;  /* 0x0000000903098211 */ /* 0x000fea00008f0c00 */
[----:B------:R2:W-:Y:S04]  /*1530*/  @!P0 STG.E.U16 desc[UR54][R8.64], RZ ;  /* 0x000000ff08008986 */ /* 0x0005e8000c101536 */
.L_x_21:
[----:B-1----:R-:W-:Y:S05]  /*1540*/  BSYNC.RECONVERGENT B0 ;  /* 0x0000000000007941 */ /* 0x002fea0003800200 */
.L_x_20:
[----:B------:R-:W-:Y:S01]  /*1550*/  IADD3 R6, PT, PT, R14, R6, RZ ;  /* 0x000000060e067210 */ /* 0x000fe20007ffe0ff */
[----:B------:R-:W-:Y:S06]  /*1560*/  @P2 BRA `(.L_x_22) ;  /* 0xfffffffc00a82947 */ /* 0x000fec000383ffff */
.L_x_19:
[----:B-1----:R-:W-:Y:S05]  /*1570*/  BSYNC.RECONVERGENT B1 ;  /* 0x0000000000017941 */ /* 0x002fea0003800200 */
.L_x_18:
[----:B------:R-:W1:Y:S01]  /*1580*/  LDC R17, c[0x0][0x384] ;  /* 0x0000e100ff117b82 */ /* 0x000e620000000800 */
[----:B------:R-:W-:Y:S01]  /*1590*/  BSSY.RECONVERGENT B1, `(.L_x_23) ;  /* 0x0000052000017945 */ /* 0x000fe20003800200 */
[C---:B------:R-:W-:Y:S01]  /*15a0*/  LEA R5, R14.reuse, R6, 0x1 ;  /* 0x000000060e057211 */ /* 0x040fe200078e08ff */
[C---:B------:R-:W-:Y:S01]  /*15b0*/  IMAD R4, R14.reuse, 0x3, R6 ;  /* 0x000000030e047824 */ /* 0x040fe200078e0206 */
[----:B------:R-:W-:Y:S01]  /*15c0*/  SHF.L.U32 R15, R14, 0x2, RZ ;  /* 0x000000020e0f7819 */ /* 0x000fe200000006ff */
[----:B------:R-:W3:Y:S01]  /*15d0*/  LDCU UR4, c[0x0][0x388] ;  /* 0x00007100ff0477ac */ /* 0x000ee20008000800 */
[----:B------:R-:W-:-:S07]  /*15e0*/  IADD3 R3, PT, PT, R6, R14, RZ ;  /* 0x0000000e06037210 */ /* 0x000fce0007ffe0ff */
.L_x_32:
[----:B------:R-:W-:Y:S01]  /*15f0*/  LOP3.LUT R7, R6, 0x7f, RZ, 0xc0, !PT ;  /* 0x0000007f06077812 */ /* 0x000fe200078ec0ff */
[----:B------:R-:W-:Y:S01]  /*1600*/  BSSY.RECONVERGENT B0, `(.L_x_24) ;  /* 0x0000018000007945 */ /* 0x000fe20003800200 */
[----:B--234-:R-:W-:Y:S02]  /*1610*/  LOP3.LUT R9, R3, 0x7f, RZ, 0xc0, !PT ;  /* 0x0000007f03097812 */ /* 0x01cfe400078ec0ff */
[----:B------:R-:W-:Y:S01]  /*1620*/  LOP3.LUT R10, R5, 0x7f, RZ, 0xc0, !PT ;  /* 0x0000007f050a7812 */ /* 0x000fe200078ec0ff */
[----:B-1----:R-:W-:Y:S01]  /*1630*/  VIADD R13, R7, UR51 ;  /* 0x00000033070d7c36 */ /* 0x002fe20008000000 */
[----:B------:R-:W-:Y:S01]  /*1640*/  LOP3.LUT R11, R4, 0x7f, RZ, 0xc0, !PT ;  /* 0x0000007f040b7812 */ /* 0x000fe200078ec0ff */
[----:B------:R-:W-:Y:S02]  /*1650*/  VIADD R12, R9, UR51 ;  /* 0x00000033090c7c36 */ /* 0x000fe40008000000 */
[----:B------:R-:W-:Y:S01]  /*1660*/  VIADD R8, R10, UR51 ;  /* 0x000000330a087c36 */ /* 0x000fe20008000000 */
[-C--:B-1----:R-:W-:Y:S01]  /*1670*/  ISETP.GE.U32.AND P0, PT, R13, R17.reuse, PT ;  /* 0x000000110d00720c */ /* 0x082fe20003f06070 */
[----:B------:R-:W-:Y:S01]  /*1680*/  VIADD R0, R11, UR51 ;  /* 0x000000330b007c36 */ /* 0x000fe20008000000 */
[-C--:B------:R-:W-:Y:S02]  /*1690*/  ISETP.GE.U32.AND P4, PT, R12, R17.reuse, PT ;  /* 0x000000110c00720c */ /* 0x080fe40003f86070 */
[-C--:B------:R-:W-:Y:S02]  /*16a0*/  ISETP.GE.U32.AND P2, PT, R8, R17.reuse, PT ;  /* 0x000000110800720c */ /* 0x080fe40003f46070 */
[----:B------:R-:W-:Y:S07]  /*16b0*/  ISETP.GE.U32.AND P1, PT, R0, R17, PT ;  /* 0x000000110000720c */ /* 0x000fee0003f26070 */
[----:B------:R-:W-:Y:S06]  /*16c0*/  @P0 BRA `(.L_x_25) ;  /* 0x00000000002c0947 */ /* 0x000fec0003800000 */
[----:B------:R-:W-:Y:S04]  /*16d0*/  SHF.R.U32.HI R0, RZ, 0x7, R6 ;  /* 0x00000007ff007819 */ /* 0x000fe80000011606 */
[----:B---3--:R-:W-:Y:S11]  /*16e0*/  ISETP.GE.AND P0, PT, R0, UR4, PT ;  /* 0x0000000400007c0c */ /* 0x008ff6000bf06270 */
        /* <DEDUP_REMOVED lines=9> */
.L_x_25:
[----:B---3--:R-:W-:Y:S05]  /*1780*/  BSYNC.RECONVERGENT B0 ;  /* 0x0000000000007941 */ /* 0x008fea0003800200 */
.L_x_24:
[----:B------:R-:W-:Y:S04]  /*1790*/  BSSY.RECONVERGENT B0, `(.L_x_26) ;  /* 0x000000d000007945 */ /* 0x000fe80003800200 */
[----:B------:R-:W-:Y:S05]  /*17a0*/  @P4 BRA `(.L_x_27) ;  /* 0x00000000002c4947 */ /* 0x000fea0003800000 */
[----:B------:R-:W-:Y:S04]  /*17b0*/  SHF.R.U32.HI R0, RZ, 0x7, R3 ;  /* 0x00000007ff007819 */ /* 0x000fe80000011603 */
[----:B------:R-:W-:Y:S11]  /*17c0*/  ISETP.GE.AND P0, PT, R0, UR4, PT ;  /* 0x0000000400007c0c */ /* 0x000ff6000bf06270 */
[----:B------:R-:W-:Y:S02]  /*17d0*/  @!UPT UIADD3 URZ, UPT, UPT, URZ, URZ, URZ ;  /* 0x000000fffffff290 */ /* 0x000fe4000fffe0ff */
[----:B------:R-:W2:Y:S08]  /*17e0*/  @!P0 LDC R7, c[0x0][0x988] ;  /* 0x00026200ff078b82 */ /* 0x000eb00000000800 */
[----:B-1----:R-:W1:Y:S01]  /*17f0*/  @!P0 LDC.64 R12, c[0x0][0x980] ;  /* 0x00026000ff0c8b82 */ /* 0x002e620000000a00 */
[----:B--2---:R-:W-:Y:S05]  /*1800*/  @!P0 IMAD R0, R9, R7, R0 ;  /* 0x0000000709008224 */ /* 0x004fea00078e0200 */
[C---:B------:R-:W-:Y:S04]  /*1810*/  @!P0 IADD3 R7, P3, PT, R0.reuse, UR5, RZ ;  /* 0x0000000500078c10 */ /* 0x040fe8000ff7e0ff */
[----:B------:R-:W-:Y:S02]  /*1820*/  @!P0 LEA.HI.X.SX32 R0, R0, RZ, 0x1, P3 ;  /* 0x000000ff00008211 */ /* 0x000fe400018f0eff */
[C---:B-1----:R-:W-:Y:S04]  /*1830*/  @!P0 LEA R12, P3, R7.reuse, R12, 0x1 ;  /* 0x0000000c070c8211 */ /* 0x042fe800078608ff */
[----:B------:R-:W-:Y:S05]  /*1840*/  @!P0 LEA.HI.X R13, R7, R13, R0, 0x1, P3 ;  /* 0x0000000d070d8211 */ /* 0x000fea00018f0c00 */
[----:B------:R2:W-:Y:S04]  /*1850*/  @!P0 STG.E.U16 desc[UR54][R12.64], RZ ;  /* 0x000000ff0c008986 */ /* 0x0005e8000c101536 */
.L_x_27:
[----:B------:R-:W-:Y:S05]  /*1860*/  BSYNC.RECONVERGENT B0 ;  /* 0x0000000000007941 */ /* 0x000fea0003800200 */
.L_x_26:
[----:B------:R-:W-:Y:S04]  /*1870*/  BSSY.RECONVERGENT B0, `(.L_x_28) ;  /* 0x000000d000007945 */ /* 0x000fe80003800200 */
[----:B------:R-:W-:Y:S05]  /*1880*/  @P2 BRA `(.L_x_29) ;  /* 0x00000000002c2947 */ /* 0x000fea0003800000 */
[----:B------:R-:W-:Y:S04]  /*1890*/  SHF.R.U32.HI R0, RZ, 0x7, R5 ;  /* 0x00000007ff007819 */ /* 0x000fe80000011605 */
[----:B------:R-:W-:Y:S11]  /*18a0*/  ISETP.GE.AND P0, PT, R0, UR4, PT ;  /* 0x0000000400007c0c */ /* 0x000ff6000bf06270 */
[----:B------:R-:W-:Y:S02]  /*18b0*/  @!UPT UIADD3 URZ, UPT, UPT, URZ, URZ, URZ ;  /* 0x000000fffffff290 */ /* 0x000fe4000fffe0ff */
[----:B------:R-:W3:Y:S08]  /*18c0*/  @!P0 LDC R7, c[0x0][0x988] ;  /* 0x00026200ff078b82 */ /* 0x000ef00000000800 */
[----:B------:R-:W4:Y:S01]  /*18d0*/  @!P0 LDC.64 R8, c[0x0][0x980] ;  /* 0x00026000ff088b82 */ /* 0x000f220000000a00 */
[----:B---3--:R-:W-:Y:S05]  /*18e0*/  @!P0 IMAD R0, R10, R7, R0 ;  /* 0x000000070a008224 */ /* 0x008fea00078e0200 */
[C---:B------:R-:W-:Y:S04]  /*18f0*/  @!P0 IADD3 R7, P2, PT, R0.reuse, UR5, RZ ;  /* 0x0000000500078c10 */ /* 0x040fe8000ff5e0ff */
[----:B------:R-:W-:Y:S02]  /*1900*/  @!P0 LEA.HI.X.SX32 R0, R0, RZ, 0x1, P2 ;  /* 0x000000ff00008211 */ /* 0x000fe400010f0eff */
[C---:B----4-:R-:W-:Y:S04]  /*1910*/  @!P0 LEA R8, P2, R7.reuse, R8, 0x1 ;  /* 0x0000000807088211 */ /* 0x050fe800078408ff */
[----:B------:R-:W-:Y:S05]  /*1920*/  @!P0 LEA.HI.X R9, R7, R9, R0, 0x1, P2 ;  /* 0x0000000907098211 */ /* 0x000fea00010f0c00 */
[----:B------:R3:W-:Y:S04]  /*1930*/  @!P0 STG.E.U16 desc[UR54][R8.64], RZ ;  /* 0x000000ff08008986 */ /* 0x0007e8000c101536 */
.L_x_29:
[----:B------:R-:W-:Y:S05]  /*1940*/  BSYNC.RECONVERGENT B0 ;  /* 0x0000000000007941 */ /* 0x000fea0003800200 */
.L_x_28:
[----:B------:R-:W-:Y:S01]  /*1950*/  IADD3 R7, PT, PT, R14, R6, R14 ;  /* 0x000000060e077210 */ /* 0x000fe20007ffe00e */
[----:B------:R-:W-:Y:S04]  /*1960*/  BSSY.RECONVERGENT B0, `(.L_x_30) ;  /* 0x000000d000007945 */ /* 0x000fe80003800200 */
[----:B------:R-:W-:Y:S05]  /*1970*/  @P1 BRA `(.L_x_31) ;  /* 0x00000000002c1947 */ /* 0x000fea0003800000 */
[----:B------:R-:W-:Y:S04]  /*1980*/  SHF.R.U32.HI R0, RZ, 0x7, R4 ;  /* 0x00000007ff007819 */ /* 0x000fe80000011604 */
[----:B------:R-:W-:Y:S11]  /*1990*/  ISETP.GE.AND P0, PT, R0, UR4, PT ;  /* 0x0000000400007c0c */ /* 0x000ff6000bf06270 */
[----:B------:R-:W-:Y:S02]  /*19a0*/  @!UPT UIADD3 URZ, UPT, UPT, URZ, URZ, URZ ;  /* 0x000000fffffff290 */ /* 0x000fe4000fffe0ff */
[----:B------:R-:W4:Y:S08]  /*19b0*/  @!P0 LDC R6, c[0x0][0x988] ;  /* 0x00026200ff068b82 */ /* 0x000f300000000800 */
[----:B---3--:R-:W3:Y:S01]  /*19c0*/  @!P0 LDC.64 R8, c[0x0][0x980] ;  /* 0x00026000ff088b82 */ /* 0x008ee20000000a00 */
[----:B----4-:R-:W-:Y:S05]  /*19d0*/  @!P0 IMAD R0, R11, R6, R0 ;  /* 0x000000060b008224 */ /* 0x010fea00078e0200 */
[C---:B------:R-:W-:Y:S04]  /*19e0*/  @!P0 IADD3 R6, P1, PT, R0.reuse, UR5, RZ ;  /* 0x0000000500068c10 */ /* 0x040fe8000ff3e0ff */
[----:B------:R-:W-:Y:S02]  /*19f0*/  @!P0 LEA.HI.X.SX32 R0, R0, RZ, 0x1, P1 ;  /* 0x000000ff00008211 */ /* 0x000fe400008f0eff */
[C---:B---3--:R-:W-:Y:S04]  /*1a00*/  @!P0 LEA R8, P1, R6.reuse, R8, 0x1 ;  /* 0x0000000806088211 */ /* 0x048fe800078208ff */
[----:B------:R-:W-:Y:S05]  /*1a10*/  @!P0 LEA.HI.X R9, R6, R9, R0, 0x1, P1 ;  /* 0x0000000906098211 */ /* 0x000fea00008f0c00 */
[----:B------:R4:W-:Y:S04]  /*1a20*/  @!P0 STG.E.U16 desc[UR54][R8.64], RZ ;  /* 0x000000ff08008986 */ /* 0x0009e8000c101536 */
.L_x_31:
[----:B------:R-:W-:Y:S05]  /*1a30*/  BSYNC.RECONVERGENT B0 ;  /* 0x0000000000007941 */ /* 0x000fea0003800200 */
.L_x_30:
[----:B------:R-:W-:Y:S01]  /*1a40*/  IADD3 R6, PT, PT, R14, R7, R14 ;  /* 0x000000070e067210 */ /* 0x000fe20007ffe00e */
[C---:B------:R-:W-:Y:S01]  /*1a50*/  IMAD.IADD R5, R15.reuse, 0x1, R5 ;  /* 0x000000010f057824 */ /* 0x040fe200078e0205 */
[C---:B------:R-:W-:Y:S01]  /*1a60*/  IADD3 R4, PT, PT, R15.reuse, R4, RZ ;  /* 0x000000040f047210 */ /* 0x040fe20007ffe0ff */
[----:B------:R-:W-:Y:S01]  /*1a70*/  IMAD.IADD R3, R15, 0x1, R3 ;  /* 0x000000010f037824 */ /* 0x000fe200078e0203 */
[----:B------:R-:W-:Y:S11]  /*1a80*/  ISETP.GE.U32.AND P0, PT, R6, 0x2800, PT ;  /* 0x000028000600780c */ /* 0x000ff60003f06070 */
[----:B------:R-:W-:Y:S02]  /*1a90*/  @!UPT UIADD3 URZ, UPT, UPT, URZ, URZ, URZ ;  /* 0x000000fffffff290 */ /* 0x000fe4000fffe0ff */
[----:B------:R-:W-:Y:S05]  /*1aa0*/  @!P0 BRA `(.L_x_32) ;  /* 0xfffffff800d08947 */ /* 0x000fea000383ffff */
[----:B------:R-:W-:Y:S05]  /*1ab0*/  BSYNC.RECONVERGENT B1 ;  /* 0x0000000000017941 */ /* 0x000fea0003800200 */
.L_x_23:
[----:B------:R-:W-:Y:S01]  /*1ac0*/  ISETP.NE.AND P0, PT, R16, 0x2, PT ;  /* 0x000000021000780c */ /* 0x000fe20003f05270 */
[----:B------:R-:W1:Y:S01]  /*1ad0*/  LDCU UR4, c[0x0][0x38c] ;  /* 0x00007180ff0477ac */ /* 0x000e620008000800 */
[----:B------:R-:W-:Y:S11]  /*1ae0*/  BSSY.RECONVERGENT B1, `(.L_x_33) ;  /* 0x000001a000017945 */ /* 0x000ff60003800200 */
[----:B------:R-:W-:Y:S05]  /*1af0*/  @!P0 BRA `(.L_x_34) ;  /* 0x0000000000608947 */ /* 0x000fea0003800000 */
[----:B------:R-:W1:Y:S01]  /*1b00*/  LDC R5, c[0x0][0x384] ;  /* 0x0000e100ff057b82 */ /* 0x000e620000000800 */
[----:B---34-:R-:W-:-:S07]  /*1b10*/  HFMA2 R8, -RZ, RZ, 0, 0 ;  /* 0x00000000ff087431 */ /* 0x018fce00000001ff */
.L_x_37:
[----:B------:R-:W-:Y:S01]  /*1b20*/  LOP3.LUT R3, R2, 0x7f, RZ, 0xc0, !PT ;  /* 0x0000007f02037812 */ /* 0x000fe200078ec0ff */
[----:B------:R-:W-:Y:S01]  /*1b30*/  VIADD R8, R8, 0x1 ;  /* 0x0000000108087836 */ /* 0x000fe20000000000 */
[----:B------:R-:W-:Y:S03]  /*1b40*/  BSSY.RECONVERGENT B0, `(.L_x_35) ;  /* 0x0000011000007945 */ /* 0x000fe60003800200 */
[----:B------:R-:W-:Y:S01]  /*1b50*/  VIADD R4, R3, UR51 ;  /* 0x0000003303047c36 */ /* 0x000fe20008000000 */
[----:B------:R-:W-:Y:S04]  /*1b60*/  LOP3.LUT R0, R8, R16, RZ, 0x3c, !PT ;  /* 0x0000001008007212 */ /* 0x000fe800078e3cff */
[----:B-1----:R-:W-:Y:S02]  /*1b70*/  ISETP.GE.U32.AND P0, PT, R4, R5, PT ;  /* 0x000000050400720c */ /* 0x002fe40003f06070 */
[----:B------:R-:W-:Y:S11]  /*1b80*/  ISETP.NE.AND P2, PT, R0, 0x2, PT ;  /* 0x000000020000780c */ /* 0x000ff60003f45270 */
[----:B------:R-:W-:Y:S05]  /*1b90*/  @P0 BRA `(.L_x_36) ;  /* 0x00000000002c0947 */ /* 0x000fea0003800000 */
[----:B------:R-:W-:Y:S04]  /*1ba0*/  SHF.R.U32.HI R0, RZ, 0x7, R2 ;  /* 0x00000007ff007819 */ /* 0x000fe80000011602 */
[----:B------:R-:W-:Y:S11]  /*1bb0*/  ISETP.GE.AND P0, PT, R0, UR4, PT ;  /* 0x0000000400007c0c */ /* 0x000ff6000bf06270 */
[----:B------:R-:W-:Y:S02]  /*1bc0*/  @!UPT UIADD3 URZ, UPT, UPT, URZ, URZ, URZ ;  /* 0x000000fffffff290 */ /* 0x000fe4000fffe0ff */
[----:B------:R-:W1:Y:S08]  /*1bd0*/  @!P0 LDC R4, c[0x0][0x9a0] ;  /* 0x00026800ff048b82 */ /* 0x000e700000000800 */
[----:B------:R-:W3:Y:S01]  /*1be0*/  @!P0 LDC.64 R6, c[0x0][0x998] ;  /* 0x00026600ff068b82 */ /* 0x000ee20000000a00 */
[----:B-1----:R-:W-:Y:S05]  /*1bf0*/  @!P0 IMAD R0, R3, R4, R0 ;  /* 0x0000000403008224 */ /* 0x002fea00078e0200 */
[C---:B------:R-:W-:Y:S04]  /*1c00*/  @!P0 IADD3 R3, P1, PT, R0.reuse, UR46, RZ ;  /* 0x0000002e00038c10 */ /* 0x040fe8000ff3e0ff */
[----:B------:R-:W-:Y:S02]  /*1c10*/  @!P0 LEA.HI.X.SX32 R0, R0, RZ, 0x1, P1 ;  /* 0x000000ff00008211 */ /* 0x000fe400008f0eff */
[C---:B---3--:R-:W-:Y:S04]  /*1c20*/  @!P0 LEA R6, P1, R3.reuse, R6, 0x1 ;  /* 0x0000000603068211 */ /* 0x048fe800078208ff */
[----:B------:R-:W-:Y:S05]  /*1c30*/  @!P0 LEA.HI.X R7, R3, R7, R0, 0x1, P1 ;  /* 0x0000000703078211 */ /* 0x000fea00008f0c00 */
[----:B------:R1:W-:Y:S04]  /*1c40*/  @!P0 STG.E.U16 desc[UR54][R6.64], RZ ;  /* 0x000000ff06008986 */ /* 0x0003e8000c101536 */
.L_x_36:
[----:B------:R-:W-:Y:S05]  /*1c50*/  BSYNC.RECONVERGENT B0 ;  /* 0x0000000000007941 */ /* 0x000fea0003800200 */
.L_x_35:
[----:B------:R-:W-:Y:S01]  /*1c60*/  IADD3 R2, PT, PT, R14, R2, RZ ;  /* 0x000000020e027210 */ /* 0x000fe20007ffe0ff */
[----:B------:R-:W-:Y:S06]  /*1c70*/  @P2 BRA `(.L_x_37) ;  /* 0xfffffffc00a82947 */ /* 0x000fec000383ffff */
.L_x_34:
[----:B-1----:R-:W-:Y:S05]  /*1c80*/  BSYNC.RECONVERGENT B1 ;  /* 0x0000000000017941 */ /* 0x002fea0003800200 */
.L_x_33:
[----:B------:R-:W1:Y:S01]  /*1c90*/  LDC R11, c[0x0][0x384] ;  /* 0x0000e100ff0b7b82 */ /* 0x000e620000000800 */
[----:B------:R-:W-:Y:S01]  /*1ca0*/  BSSY.RECONVERGENT B1, `(.L_x_38) ;  /* 0x0000051000017945 */ /* 0x000fe20003800200 */
[C---:B------:R-:W-:Y:S01]  /*1cb0*/  LEA R5, R14.reuse, R2, 0x1 ;  /* 0x000000020e057211 */ /* 0x040fe200078e08ff */
[----:B------:R-:W-:Y:S01]  /*1cc0*/  IMAD R4, R14, 0x3, R2 ;  /* 0x000000030e047824 */ /* 0x000fe200078e0202 */
[----:B------:R-:W-:Y:S01]  /*1cd0*/  IADD3 R3, PT, PT, R2, R14, RZ ;  /* 0x0000000e02037210 */ /* 0x000fe20007ffe0ff */
[----:B------:R-:W1:Y:S06]  /*1ce0*/  LDCU UR4, c[0x0][0x38c] ;  /* 0x00007180ff0477ac */ /* 0x000e6c0008000800 */
.L_x_47:
[----:B----4-:R-:W-:Y:S01]  /*1cf0*/  LOP3.LUT R6, R2, 0x7f, RZ, 0xc0, !PT ;  /* 0x0000007f02067812 */ /* 0x010fe200078ec0ff */
[----:B------:R-:W-:Y:S01]  /*1d00*/  BSSY.RECONVERGENT B0, `(.L_x_39) ;  /* 0x0000018000007945 */ /* 0x000fe20003800200 */
[----:B---34-:R-:W-:Y:S02]  /*1d10*/  LOP3.LUT R8, R3, 0x7f, RZ, 0xc0, !PT ;  /* 0x0000007f03087812 */ /* 0x018fe400078ec0ff */
[----:B------:R-:W-:Y:S01]  /*1d20*/  LOP3.LUT R9, R5, 0x7f, RZ, 0xc0, !PT ;  /* 0x0000007f05097812 */ /* 0x000fe200078ec0ff */
[----:B-12---:R-:W-:Y:S01]  /*1d30*/  VIADD R13, R6, UR51 ;  /* 0x00000033060d7c36 */ /* 0x006fe20008000000 */
        /* <DEDUP_REMOVED lines=10> */
[----:B------:R-:W-:Y:S11]  /*1de0*/  ISETP.GE.AND P0, PT, R0, UR4, PT ;  /* 0x0000000400007c0c */ /* 0x000ff6000bf06270 */
        /* <DEDUP_REMOVED lines=9> */
.L_x_40:
[----:B------:R-:W-:Y:S05]  /*1e80*/  BSYNC.RECONVERGENT B0 ;  /* 0x0000000000007941 */ /* 0x000fea0003800200 */
.L_x_39:
        /* <DEDUP_REMOVED lines=13> */
.L_x_42:
[----:B------:R-:W-:Y:S05]  /*1f60*/  BSYNC.RECONVERGENT B0 ;  /* 0x0000000000007941 */ /* 0x000fea0003800200 */
.L_x_41:
[----:B------:R-:W-:Y:S04]  /*1f70*/  BSSY.RECONVERGENT B0, `(.L_x_43) ;  /* 0x000000d000007945 */ /* 0x000fe80003800200 */
[----:B------:R-:W-:Y:S05]  /*1f80*/  @P2 BRA `(.L_x_44) ;  /* 0x00000000002c2947 */ /* 0x000fea0003800000 */
[----:B------:R-:W-:Y:S04]  /*1f90*/  SHF.R.U32.HI R0, RZ, 0x7, R5 ;  /* 0x00000007ff007819 */ /* 0x000fe80000011605 */
[----:B------:R-:W-:Y:S11]  /*1fa0*/  ISETP.GE.AND P0, PT, R0, UR4, PT ;  /* 0x0000000400007c0c */ /* 0x000ff6000bf06270 */
[----:B------:R-:W-:Y:S02]  /*1fb0*/  @!UPT UIADD3 URZ, UPT, UPT, URZ, URZ, URZ ;  /* 0x000000fffffff290 */ /* 0x000fe4000fffe0ff */
[----:B------:R-:W3:Y:S08]  /*1fc0*/  @!P0 LDC R6, c[0x0][0x9a0] ;  /* 0x00026800ff068b82 */ /* 0x000ef00000000800 */
[----:B-12---:R-:W1:Y:S01]  /*1fd0*/  @!P0 LDC.64 R12, c[0x0][0x998] ;  /* 0x00026600ff0c8b82 */ /* 0x006e620000000a00 */
[----:B---3--:R-:W-:Y:S05]  /*1fe0*/  @!P0 IMAD R0, R9, R6, R0 ;  /* 0x0000000609008224 */ /* 0x008fea00078e0200 */
[C---:B------:R-:W-:Y:S04]  /*1ff0*/  @!P0 IADD3 R6, P2, PT, R0.reuse, UR46, RZ ;  /* 0x0000002e00068c10 */ /* 0x040fe8000ff5e0ff */
[----:B------:R-:W-:Y:S02]  /*2000*/  @!P0 LEA.HI.X.SX32 R0, R0, RZ, 0x1, P2 ;  /* 0x000000ff00008211 */ /* 0x000fe400010f0eff */
[C---:B-1----:R-:W-:Y:S04]  /*2010*/  @!P0 LEA R12, P2, R6.reuse, R12, 0x1 ;  /* 0x0000000c060c8211 */ /* 0x042fe800078408ff */
[----:B------:R-:W-:Y:S05]  /*2020*/  @!P0 LEA.HI.X R13, R6, R13, R0, 0x1, P2 ;  /* 0x0000000d060d8211 */ /* 0x000fea00010f0c00 */
[----:B------:R3:W-:Y:S04]  /*2030*/  @!P0 STG.E.U16 desc[UR54][R12.64], RZ ;  /* 0x000000ff0c008986 */ /* 0x0007e8000c101536 */
.L_x_44:
[----:B------:R-:W-:Y:S05]  /*2040*/  BSYNC.RECONVERGENT B0 ;  /* 0x0000000000007941 */ /* 0x000fea0003800200 */
.L_x_43:
[----:B------:R-:W-:Y:S01]  /*2050*/  IADD3 R8, PT, PT, R14, R2, R14 ;  /* 0x000000020e087210 */ /* 0x000fe20007ffe00e */
[----:B------:R-:W-:Y:S04]  /*2060*/  BSSY.RECONVERGENT B0, `(.L_x_45) ;  /* 0x000000d000007945 */ /* 0x000fe80003800200 */
[----:B------:R-:W-:Y:S05]  /*2070*/  @P1 BRA `(.L_x_46) ;  /* 0x00000000002c1947 */ /* 0x000fea0003800000 */
[----:B------:R-:W-:Y:S04]  /*2080*/  SHF.R.U32.HI R0, RZ, 0x7, R4 ;  /* 0x00000007ff007819 */ /* 0x000fe80000011604 */
[----:B------:R-:W-:Y:S11]  /*2090*/  ISETP.GE.AND P0, PT, R0, UR4, PT ;  /* 0x0000000400007c0c */ /* 0x000ff6000bf06270 */
[----:B------:R-:W-:Y:S02]  /*20a0*/  @!UPT UIADD3 URZ, UPT, UPT, URZ, URZ, URZ ;  /* 0x000000fffffff290 */ /* 0x000fe4000fffe0ff */
[----:B------:R-:W4:Y:S08]  /*20b0*/  @!P0 LDC R2, c[0x0][0x9a0] ;  /* 0x00026800ff028b82 */ /* 0x000f300000000800 */
[----:B------:R-:W5:Y:S01]  /*20c0*/  @!P0 LDC.64 R6, c[0x0][0x998] ;  /* 0x00026600ff068b82 */ /* 0x000f620000000a00 */
[----:B----4-:R-:W-:Y:S05]  /*20d0*/  @!P0 IMAD R0, R10, R2, R0 ;  /* 0x000000020a008224 */ /* 0x010fea00078e0200 */
[C---:B------:R-:W-:Y:S04]  /*20e0*/  @!P0 IADD3 R2, P1, PT, R0.reuse, UR46, RZ ;  /* 0x0000002e00028c10 */ /* 0x040fe8000ff3e0ff */
[----:B------:R-:W-:Y:S02]  /*20f0*/  @!P0 LEA.HI.X.SX32 R0, R0, RZ, 0x1, P1 ;  /* 0x000000ff00008211 */ /* 0x000fe400008f0eff */
[C---:B-----5:R-:W-:Y:S04]  /*2100*/  @!P0 LEA R6, P1, R2.reuse, R6, 0x1 ;  /* 0x0000000602068211 */ /* 0x060fe800078208ff */
[----:B------:R-:W-:Y:S05]  /*2110*/  @!P0 LEA.HI.X R7, R2, R7, R0, 0x1, P1 ;  /* 0x0000000702078211 */ /* 0x000fea00008f0c00 */
[----:B------:R4:W-:Y:S04]  /*2120*/  @!P0 STG.E.U16 desc[UR54][R6.64], RZ ;  /* 0x000000ff06008986 */ /* 0x0009e8000c101536 */
.L_x_46:
[----:B------:R-:W-:Y:S05]  /*2130*/  BSYNC.RECONVERGENT B0 ;  /* 0x0000000000007941 */ /* 0x000fea0003800200 */
.L_x_45:
        /* <DEDUP_REMOVED lines=8> */
.L_x_38:
[----:B------:R-:W-:Y:S05]  /*21c0*/  EXIT ;  /* 0x000000000000794d */ /* 0x000fea0003800000 */
.L_x_17:
[----:B------:R-:W-:-:S13]  /*21d0*/  R2UR UR4, R0 ;  /* 0x00000000000472ca */ /* 0x000fda00000e0000 */
[----:B------:R-:W-:-:S09]  /*21e0*/  UISETP.GT.AND UP0, UPT, UR4, 0x2, UPT ;  /* 0x000000020400788c */ /* 0x000fd2000bf04270 */
[----:B------:R-:W-:Y:S05]  /*21f0*/  BRA.U UP0, `(.L_x_48) ;  /* 0x0000005100fc7547 */ /* 0x000fea000b800000 */
[----:B------:R-:W-:Y:S01]  /*2200*/  R2UR UR4, R0 ;  /* 0x00000000000472ca */ /* 0x000fe200000e0000 */
[----:B------:R-:W-:-:S12]  /*2210*/  IMAD.MOV.U32 R5, RZ, RZ, -0x1 ;  /* 0xffffffffff057424 */ /* 0x000fd800078e00ff */
[----:B--2---:R-:W-:-:S05]  /*2220*/  IMAD.U32 R6, RZ, RZ, UR4 ;  /* 0x00000004ff067e24 */ /* 0x004fca000f8e00ff */
[----:B------:R-:W-:-:S05]  /*2230*/  VIADDMNMX.U32 R6, R6, R5, 0x2, PT ;  /* 0x0000000206067446 */ /* 0x000fca0003800005 */
[----:B------:R-:W-:-:S06]  /*2240*/  IMAD.SHL.U32 R6, R6, 0x4, RZ ;  /* 0x0000000406067824 */ /* 0x000fcc00078e00ff */
[----:B------:R-:W1:Y:S02]  /*2250*/  LDC R6, c[0x2][R6] ;  /* 0x0080000006067b82 */ /* 0x000e640000000800 */
[----:B-1----:R-:W-:-:S04]  /*2260*/  SHF.R.S32.HI R7, RZ, 0x1f, R6 ;  /* 0x0000001fff077819 */ /* 0x002fc80000011406 */
.L_x_306:
[----:B------:R-:W-:Y:S05]  /*2270*/  BRX R6 -0x2280                                                                                                                                                                                                                                                  (*"BRANCH_TARGETS .L_x_307,.L_x_308,.L_x_309"*) ;  /* 0xffffffdc06607949 */ /* 0x000fea000383ffff */
.L_x_307:
[----:B------:R-:W-:-:S08]  /*2280*/  NOP ;  /* 0x0000000000007918 */ /* 0x000fd00000000000 */
[----:B------:R-:W1:-:S00]  /*2290*/  USETMAXREG.DEALLOC.CTAPOOL 0x60 ;  /* 0x00000060000079c8 */ /* 0x000e4000080e0500 */
[----:B-1----:R-:W-:Y:S01]  /*22a0*/  ISETP.NE.AND P0, PT, R3, RZ, PT ;  /* 0x000000ff0300720c */ /* 0x002fe20003f05270 */
[----:B------:R-:W-:-:S12]  /*22b0*/  BSSY.RECONVERGENT B0, `(.L_x_49) ;  /* 0x0000003000007945 */ /* 0x000fd80003800200 */
[----:B------:R-:W-:Y:S05]  /*22c0*/  @!P0 BRA `(.L_x_50) ;  /* 0x0000000000048947 */ /* 0x000fea0003800000 */
[----:B------:R-:W-:Y:S05]  /*22d0*/  BPT.TRAP 0x1 ;  /* 0x000000040000795c */ /* 0x000fea0000300000 */
.L_x_50:
[----:B------:R-:W-:Y:S05]  /*22e0*/  BSYNC.RECONVERGENT B0 ;  /* 0x0000000000007941 */ /* 0x000fea0003800200 */
.L_x_49:
[----:B------:R-:W1:Y:S01]  /*22f0*/  S2UR UR48, SR_CgaCtaId ;  /* 0x00000000003079c3 */ /* 0x000e620000008800 */
[----:B------:R-:W-:Y:S01]  /*2300*/  UMOV UR4, 0x400 ;  /* 0x0000040000047882 */ /* 0x000fe20000000000 */
[----:B------:R-:W-:Y:S01]  /*2310*/  IMAD.MOV.U32 R7, RZ, RZ, 0x1 ;  /* 0x00000001ff077424 */ /* 0x000fe200078e00ff */
[----:B------:R-:W-:-:S04]  /*2320*/  ISETP.NE.AND P2, PT, R4, RZ, PT ;  /* 0x000000ff0400720c */ /* 0x000fc80003f45270 */
[----:B------:R-:W-:-:S09]  /*2330*/  SHF.L.U32 R7, R7, 0x1f, RZ ;  /* 0x0000001f07077819 */ /* 0x000fd200000006ff */
[----:B------:R-:W-:Y:S01]  /*2340*/  @!P2 IMAD.MOV.U32 R6, RZ, RZ, 0x5000 ;  /* 0x00005000ff06a424 */ /* 0x000fe200078e00ff */
[----:B-1----:R-:W-:-:S09]  /*2350*/  ULEA UR48, UR48, UR4, 0x18 ;  /* 0x0000000430307291 */ /* 0x002fd2000f8ec0ff */
[----:B------:R-:W1:Y:S02]  /*2360*/  SYNCS.PHASECHK.TRANS64.TRYWAIT P0, [UR48+0x29810], R7 ;  /* 0x02981007ff0075a7 */ /* 0x000e640008001130 */
[----:B-1----:R-:W-:Y:S05]  /*2370*/  @!P0 BRA `(.L_x_51) ;  /* 0x000000f000c08947 */ /* 0x002fea0003800000 */
.L_x_244:
[----:B------:R-:W-:Y:S01]  /*2380*/  ISETP.NE.AND P2, PT, R4, RZ, PT ;  /* 0x000000ff0400720c */ /* 0x000fe20003f45270 */
[----:B------:R-:W-:Y:S01]  /*2390*/  BSSY.RECONVERGENT B0, `(.L_x_52) ;  /* 0x0000005000007945 */ /* 0x000fe20003800200 */
[----:B------:R-:W-:-:S11]  /*23a0*/  PLOP3.LUT P4, PT, P1, P4, PT, 0xf8, 0x8f ;  /* 0x00000000008f781c */ /* 0x000fd60000f89f70 */
[----:B------:R2:W-:Y:S02]  /*23b0*/  @!P2 SYNCS.ARRIVE.TRANS64 RZ, [UR48+0x29800], R6 ;  /* 0x02980006ffffa9a7 */ /* 0x0005e40008000030 */
[----:B------:R-:W-:Y:S05]  /*23c0*/  @!P4 BRA `(.L_x_53) ;  /* 0x000000000004c947 */ /* 0x000fea0003800000 */
[----:B------:R-:W-:Y:S05]  /*23d0*/  BPT.TRAP 0x1 ;  /* 0x000000040000795c */ /* 0x000fea0000300000 */
.L_x_53:
[----:B------:R-:W-:Y:S05]  /*23e0*/  BSYNC.RECONVERGENT B0 ;  /* 0x0000000000007941 */ /* 0x000fea0003800200 */
.L_x_52:
[----:B-1----:R-:W-:Y:S01]  /*23f0*/  LOP3.LUT P0, R5, R2, 0x1f, RZ, 0xc0, !PT ;  /* 0x0000001f02057812 */ /* 0x002fe2000780c0ff */
[----:B------:R-:W-:Y:S03]  /*2400*/  BSSY.RECONVERGENT B0, `(.L_x_54) ;  /* 0x0000004000007945 */ /* 0x000fe60003800200 */
[----:B------:R-:W-:-:S13]  /*2410*/  PLOP3.LUT P0, PT, P0, P2, PT, 0x8f, 0xf8 ;  /* 0x0000000000f8781c */ /* 0x000fda0000705177 */
[----:B------:R-:W-:Y:S05]  /*2420*/  @P0 BRA `(.L_x_55) ;  /* 0x0000000000040947 */ /* 0x000fea0003800000 */
[----:B------:R-:W-:Y:S05]  /*2430*/  BPT.TRAP 0x1 ;  /* 0x000000040000795c */ /* 0x000fea0000300000 */
.L_x_55:
[----:B------:R-:W-:Y:S05]  /*2440*/  BSYNC.RECONVERGENT B0 ;  /* 0x0000000000007941 */ /* 0x000fea0003800200 */
.L_x_54:
[----:B------:R-:W-:Y:S01]  /*2450*/  ISETP.NE.AND P0, PT, R3, RZ, PT ;  /* 0x000000ff0300720c */ /* 0x000fe20003f05270 */
[----:B------:R-:W-:-:S12]  /*2460*/  BSSY.RECONVERGENT B0, `(.L_x_56) ;  /* 0x0000003000007945 */ /* 0x000fd80003800200 */
[----:B------:R-:W-:Y:S05]  /*2470*/  @!P0 BRA `(.L_x_57) ;  /* 0x0000000000048947 */ /* 0x000fea0003800000 */
[----:B------:R-:W-:Y:S05]  /*2480*/  BPT.TRAP 0x1 ;  /* 0x000000040000795c */ /* 0x000fea0000300000 */
.L_x_57:
[----:B------:R-:W-:Y:S05]  /*2490*/  BSYNC.RECONVERGENT B0 ;  /* 0x0000000000007941 */ /* 0x000fea0003800200 */
.L_x_56:
[----:B--2---:R-:W2:Y:S01]  /*24a0*/  LDL R6, [R1] ;  /* 0x0000000001067983 */ /* 0x004ea20000100800 */
[----:B------:R-:W1:Y:S01]  /*24b0*/  LDCU.64 UR4, c[0x0][0x348] ;  /* 0x00006900ff0477ac */ /* 0x000e620008000a00 */
[----:B------:R-:W-:Y:S01]  /*24c0*/  @!P2 IMAD.MOV.U32 R2, RZ, RZ, 0x5000 ;  /* 0x00005000ff02a424 */ /* 0x000fe200078e00ff */
[----:B------:R-:W-:Y:S02]  /*24d0*/  R2UR UR15, R0 ;  /* 0x00000000000f72ca */ /* 0x000fe400000e0000 */
[----:B------:R-:W-:Y:S01]  /*24e0*/  ELECT P0, URZ, PT ;  /* 0x0000000000ff782f */ /* 0x000fe20003800000 */
[----:B------:R2:W-:Y:S01]  /*24f0*/  @!P2 SYNCS.ARRIVE.TRANS64.RED.A0TR RZ, [UR48+0x29800], R2 ;  /* 0x02980002ffffa9a7 */ /* 0x0005e20008300430 */
[----:B------:R-:W3:Y:S01]  /*2500*/  LDCU.64 UR6, c[0x0][0x348] ;  /* 0x00006900ff0677ac */ /* 0x000ee20008000a00 */
[----:B------:R-:W-:Y:S02]  /*2510*/  UIADD3 UR49, UPT, UPT, UR48, 0x29800, URZ ;  /* 0x0002980030317890 */ /* 0x000fe4000fffe0ff */
[----:B------:R-:W-:-:S02]  /*2520*/  UIADD3 UR56, UPT, UPT, UR48, 0x1000, URZ ;  /* 0x0000100030387890 */ /* 0x000fc4000fffe0ff */
[----:B------:R-:W-:Y:S01]  /*2530*/  UIADD3 UR8, UPT, UPT, UR48, 0x2000, URZ ;  /* 0x0000200030087890 */ /* 0x000fe2000fffe0ff */
[----:B------:R-:W-:Y:S01]  /*2540*/  UMOV UR64, 0x0 ;  /* 0x0000000000407882 */ /* 0x000fe20000000000 */
[----:B------:R-:W-:Y:S01]  /*2550*/  UMOV UR65, 0x10000000 ;  /* 0x1000000000417882 */ /* 0x000fe20000000000 */
[----:B-1----:R-:W-:Y:S01]  /*2560*/  UIADD3 UR4, UP0, UPT, UR4, 0x100, URZ ;  /* 0x0000010004047890 */ /* 0x002fe2000ff1e0ff */
[----:B------:R-:W-:Y:S01]  /*2570*/  UMOV UR50, URZ ;  /* 0x000000ff00327c82 */ /* 0x000fe20008000000 */
[----:B------:R-:W-:Y:S02]  /*2580*/  UMOV UR52, UR45 ;  /* 0x0000002d00347c82 */ /* 0x000fe40008000000 */
[----:B------:R-:W-:Y:S01]  /*2590*/  UIADD3.X UR5, UPT, UPT, URZ, UR5, URZ, UP0, !UPT ;  /* 0x00000005ff057290 */ /* 0x000fe200087fe4ff */
[----:B------:R-:W-:Y:S01]  /*25a0*/  UMOV UR53, UR46 ;  /* 0x0000002e00357c82 */ /* 0x000fe20008000000 */
[----:B---3--:R-:W-:Y:S01]  /*25b0*/  UIADD3 UR6, UP0, UPT, UR6, 0x300, URZ ;  /* 0x0000030006067890 */ /* 0x008fe2000ff1e0ff */
[----:B------:R-:W-:Y:S01]  /*25c0*/  UMOV UR58, 0x10 ;  /* 0x00000010003a7882 */ /* 0x000fe20000000000 */
[----:B------:R-:W-:Y:S01]  /*25d0*/  UMOV UR59, UR51 ;  /* 0x00000033003b7c82 */ /* 0x000fe20008000000 */
[----:B------:R-:W-:Y:S01]  /*25e0*/  UMOV UR60, UR45 ;  /* 0x0000002d003c7c82 */ /* 0x000fe20008000000 */
[----:B------:R-:W-:Y:S01]  /*25f0*/  UMOV UR61, UR46 ;  /* 0x0000002e003d7c82 */ /* 0x000fe20008000000 */
[----:B------:R-:W-:Y:S01]  /*2600*/  UMOV UR57, UR49 ;  /* 0x0000003100397c82 */ /* 0x000fe20008000000 */
[----:B------:R-:W-:Y:S01]  /*2610*/  UMOV UR10, 0x20 ;  /* 0x00000020000a7882 */ /* 0x000fe20000000000 */
[----:B------:R-:W-:Y:S01]  /*2620*/  UMOV UR11, UR51 ;  /* 0x00000033000b7c82 */ /* 0x000fe20008000000 */
[----:B------:R-:W-:Y:S01]  /*2630*/  UMOV UR12, UR45 ;  /* 0x0000002d000c7c82 */ /* 0x000fe20008000000 */
[----:B------:R-:W-:Y:S01]  /*2640*/  UMOV UR13, UR46 ;  /* 0x0000002e000d7c82 */ /* 0x000fe20008000000 */
[----:B------:R-:W-:Y:S01]  /*2650*/  UIADD3 UR32, UPT, UPT, UR48, 0x3000, URZ ;  /* 0x0000300030207890 */ /* 0x000fe2000fffe0ff */
[----:B------:R-:W-:Y:S01]  /*2660*/  UTMALDG.4D [UR48], [UR4], desc[UR64] ;  /* 0x00004030040075b4 */ /* 0x000fe20008019000 */
[----:B------:R-:W-:Y:S01]  /*2670*/  UMOV UR9, UR49 ;  /* 0x0000003100097c82 */ /* 0x000fe20008000000 */
[----:B------:R-:W-:-:S02]  /*2680*/  UIADD3 UR16, UPT, UPT, UR48, 0x4000, URZ ;  /* 0x0000400030107890 */ /* 0x000fc4000fffe0ff */
[----:B------:R-:W-:Y:S02]  /*2690*/  UIADD3 UR24, UPT, UPT, UR48, 0xa000, URZ ;  /* 0x0000a00030187890 */ /* 0x000fe4000fffe0ff */
[----:B------:R-:W-:Y:S01]  /*26a0*/  UIADD3 UR25, UPT, UPT, UR48, 0x29800, URZ ;  /* 0x0002980030197890 */ /* 0x000fe2000fffe0ff */
[----:B------:R-:W-:Y:S01]  /*26b0*/  UTMALDG.4D [UR56], [UR4], desc[UR64] ;  /* 0x00004038040075b4 */ /* 0x000fe20008019000 */
[----:B------:R-:W-:Y:S01]  /*26c0*/  UIADD3.X UR7, UPT, UPT, URZ, UR7, URZ, UP0, !UPT ;  /* 0x00000007ff077290 */ /* 0x000fe200087fe4ff */
[----:B------:R-:W-:Y:S01]  /*26d0*/  UMOV UR34, 0x30 ;  /* 0x0000003000227882 */ /* 0x000fe20000000000 */
[----:B------:R-:W-:Y:S01]  /*26e0*/  UMOV UR35, UR51 ;  /* 0x0000003300237c82 */ /* 0x000fe20008000000 */
[----:B------:R-:W-:Y:S01]  /*26f0*/  UMOV UR36, UR45 ;  /* 0x0000002d00247c82 */ /* 0x000fe20008000000 */
[----:B------:R-:W-:Y:S01]  /*2700*/  UMOV UR37, UR46 ;  /* 0x0000002e00257c82 */ /* 0x000fe20008000000 */
[----:B------:R-:W-:Y:S01]  /*2710*/  UMOV UR33, UR49 ;  /* 0x0000003100217c82 */ /* 0x000fe20008000000 */
[----:B------:R1:W-:Y:S01]  /*2720*/  UTMALDG.4D [UR8], [UR4], desc[UR64] ;  /* 0x00004008040075b4 */ /* 0x0003e20008019000 */
[----:B------:R-:W-:Y:S01]  /*2730*/  UMOV UR18, 0x40 ;  /* 0x0000004000127882 */ /* 0x000fe20000000000 */
[----:B------:R-:W-:Y:S01]  /*2740*/  UMOV UR19, UR51 ;  /* 0x0000003300137c82 */ /* 0x000fe20008000000 */
[----:B------:R-:W-:Y:S01]  /*2750*/  UMOV UR20, UR45 ;  /* 0x0000002d00147c82 */ /* 0x000fe20008000000 */
[----:B------:R-:W-:Y:S01]  /*2760*/  UMOV UR21, UR46 ;  /* 0x0000002e00157c82 */ /* 0x000fe20008000000 */
[----:B------:R-:W-:Y:S01]  /*2770*/  UMOV UR28, URZ ;  /* 0x000000ff001c7c82 */ /* 0x000fe20008000000 */
[----:B------:R-:W-:Y:S01]  /*2780*/  UMOV UR17, UR49 ;  /* 0x0000003100117c82 */ /* 0x000fe20008000000 */
[----:B------:R-:W-:Y:S01]  /*2790*/  UMOV UR26, URZ ;  /* 0x000000ff001a7c82 */ /* 0x000fe20008000000 */
[----:B------:R-:W-:Y:S01]  /*27a0*/  UMOV UR29, UR45 ;  /* 0x0000002d001d7c82 */ /* 0x000fe20008000000 */
[----:B------:R-:W-:Y:S01]  /*27b0*/  UMOV UR30, UR46 ;  /* 0x0000002e001e7c82 */ /* 0x000fe20008000000 */
[----:B------:R-:W-:Y:S01]  /*27c0*/  UTMALDG.4D [UR32], [UR4], desc[UR64] ;  /* 0x00004020040075b4 */ /* 0x000fe20008019000 */
[----:B------:R-:W-:Y:S01]  /*27d0*/  UMOV UR14, UR46 ;  /* 0x0000002e000e7c82 */ /* 0x000fe20008000000 */
[----:B------:R-:W-:Y:S01]  /*27e0*/  UIADD3 UR40, UPT, UPT, UR48, 0xc000, URZ ;  /* 0x0000c00030287890 */ /* 0x000fe2000fffe0ff */
[----:B------:R-:W-:Y:S01]  /*27f0*/  UMOV UR42, 0x20 ;  /* 0x00000020002a7882 */ /* 0x000fe20000000000 */
[----:B------:R-:W-:Y:S01]  /*2800*/  UMOV UR41, UR25 ;  /* 0x0000001900297c82 */ /* 0x000fe20008000000 */
[----:B------:R-:W-:Y:S01]  /*2810*/  UMOV UR44, UR28 ;  /* 0x0000001c002c7c82 */ /* 0x000fe20008000000 */
[----:B------:R-:W-:Y:S01]  /*2820*/  UMOV UR22, UR46 ;  /* 0x0000002e00167c82 */ /* 0x000fe20008000000 */
[----:B------:R3:W-:Y:S01]  /*2830*/  UTMALDG.4D [UR16], [UR4], desc[UR64] ;  /* 0x00004010040075b4 */ /* 0x0007e20008019000 */
[----:B------:R-:W-:-:S02]  /*2840*/  UISETP.NE.AND UP0, UPT, UR15, 0x1, UPT ;  /* 0x000000010f00788c */ /* 0x000fc4000bf05270 */
[----:B-1----:R-:W-:Y:S01]  /*2850*/  UIADD3 UR8, UPT, UPT, UR48, 0xb000, URZ ;  /* 0x0000b00030087890 */ /* 0x002fe2000fffe0ff */
[----:B------:R-:W-:Y:S01]  /*2860*/  UMOV UR10, 0x10 ;  /* 0x00000010000a7882 */ /* 0x000fe20000000000 */
[----:B------:R-:W-:Y:S01]  /*2870*/  UMOV UR13, UR45 ;  /* 0x0000002d000d7c82 */ /* 0x000fe20008000000 */
[----:B------:R-:W-:Y:S01]  /*2880*/  UMOV UR9, UR25 ;  /* 0x0000001900097c82 */ /* 0x000fe20008000000 */
[----:B------:R-:W-:Y:S01]  /*2890*/  UMOV UR12, UR28 ;  /* 0x0000001c000c7c82 */ /* 0x000fe20008000000 */
[----:B---3--:R-:W-:Y:S01]  /*28a0*/  UIADD3 UR16, UPT, UPT, UR48, 0xd000, URZ ;  /* 0x0000d00030107890 */ /* 0x008fe2000fffe0ff */
[----:B------:R-:W-:Y:S01]  /*28b0*/  UMOV UR18, 0x30 ;  /* 0x0000003000127882 */ /* 0x000fe20000000000 */
[----:B------:R-:W-:Y:S01]  /*28c0*/  UMOV UR21, UR45 ;  /* 0x0000002d00157c82 */ /* 0x000fe20008000000 */
[----:B------:R-:W-:Y:S01]  /*28d0*/  UMOV UR17, UR25 ;  /* 0x0000001900117c82 */ /* 0x000fe20008000000 */
[----:B------:R-:W-:Y:S01]  /*28e0*/  UMOV UR20, UR28 ;  /* 0x0000001c00147c82 */ /* 0x000fe20008000000 */
[----:B--2---:R-:W-:-:S05]  /*28f0*/  @P0 IMAD.SHL.U32 R2, R6, 0x80, RZ ;  /* 0x0000008006020824 */ /* 0x004fca00078e00ff */
[----:B------:R-:W-:-:S13]  /*2900*/  @P0 R2UR UR27, R2 ;  /* 0x00000000021b02ca */ /* 0x000fda00000e0000 */
[----:B------:R-:W-:Y:S01]  /*2910*/  UMOV UR11, UR27 ;  /* 0x0000001b000b7c82 */ /* 0x000fe20008000000 */
[----:B------:R-:W-:Y:S01]  /*2920*/  UTMALDG.5D [UR24], [UR6], desc[UR64] ;  /* 0x00004018060075b4 */ /* 0x000fe20008021000 */
[----:B------:R-:W-:Y:S01]  /*2930*/  UMOV UR43, UR27 ;  /* 0x0000001b002b7c82 */ /* 0x000fe20008000000 */
[----:B------:R-:W-:Y:S01]  /*2940*/  UMOV UR19, UR27 ;  /* 0x0000001b00137c82 */ /* 0x000fe20008000000 */
[----:B------:R1:W-:Y:S01]  /*2950*/  UTMALDG.5D [UR8], [UR6], desc[UR64] ;  /* 0x00004008060075b4 */ /* 0x0003e20008021000 */
[----:B------:R2:W-:Y:S01]  /*2960*/  UTMALDG.5D [UR40], [UR6], desc[UR64] ;  /* 0x00004028060075b4 */ /* 0x0005e20008021000 */
[----:B------:R2:W-:Y:S01]  /*2970*/  UTMALDG.5D [UR16], [UR6], desc[UR64] ;  /* 0x00004010060075b4 */ /* 0x0005e20008021000 */
[----:B-1----:R-:W-:Y:S01]  /*2980*/  UIADD3 UR8, UPT, UPT, UR48, 0xe000, URZ ;  /* 0x0000e00030087890 */ /* 0x002fe2000fffe0ff */
[----:B------:R-:W-:-:S08]  /*2990*/  UMOV UR10, 0x40 ;  /* 0x00000040000a7882 */ /* 0x000fd00000000000 */
[----:B------:R2:W-:Y:S02]  /*29a0*/  UTMALDG.5D [UR8], [UR6], desc[UR64] ;  /* 0x00004008060075b4 */ /* 0x0005e40008021000 */
[----:B--2---:R-:W-:Y:S05]  /*29b0*/  BRA.U !UP0, `(.L_x_58) ;  /* 0x0000000108047547 */ /* 0x004fea000b800000 */
[----:B------:R-:W-:Y:S05]  /*29c0*/  BPT.TRAP 0x1 ;  /* 0x000000040000795c */ /* 0x000fea0000300000 */
.L_x_58:
[----:B------:R-:W1:Y:S02]  /*29d0*/  SYNCS.PHASECHK.TRANS64.TRYWAIT P0, [UR48+0x29838], R7 ;  /* 0x02983807ff0075a7 */ /* 0x000e640008001130 */
[----:B-1----:R-:W-:Y:S05]  /*29e0*/  @!P0 BRA `(.L_x_59) ;  /* 0x000000ec003c8947 */ /* 0x002fea0003800000 */
.L_x_246:
[----:B------:R-:W2:Y:S01]  /*29f0*/  LDL R6, [R1] ;  /* 0x0000000001067983 */ /* 0x000ea20000100800 */
[----:B------:R-:W3:Y:S01]  /*2a00*/  LDCU UR4, c[0x0][0x40c] ;  /* 0x00008180ff0477ac */ /* 0x000ee20008000800 */
[----:B------:R-:W4:Y:S01]  /*2a10*/  LDC.64 R12, c[0x0][0x400] ;  /* 0x00010000ff0c7b82 */ /* 0x000f220000000a00 */
[----:B------:R-:W5:Y:S01]  /*2a20*/  LDCU UR5, c[0x0][0x410] ;  /* 0x00008200ff0577ac */ /* 0x000f620008000800 */
[----:B---3--:R-:W-:-:S04]  /*2a30*/  UIMAD UR4, UR45, UR4, URZ ;  /* 0x000000042d0472a4 */ /* 0x008fc8000f8e02ff */
[----:B-----5:R-:W-:Y:S01]  /*2a40*/  UIMAD UR4, UR46, UR5, UR4 ;  /* 0x000000052e0472a4 */ /* 0x020fe2000f8e0204 */
[----:B--2---:R-:W-:Y:S01]  /*2a50*/  R2UR UR11, R6 ;  /* 0x00000000060b72ca */ /* 0x004fe200000e0000 */
[C---:B------:R-:W-:Y:S01]  /*2a60*/  IMAD.SHL.U32 R6, R5.reuse, 0x4, RZ ;  /* 0x0000000405067824 */ /* 0x040fe200078e00ff */
[----:B------:R-:W-:-:S11]  /*2a70*/  LEA R5, R5, UR48, 0x4 ;  /* 0x0000003005057c11 */ /* 0x000fd6000f8e20ff */
[----:B------:R-:W-:-:S06]  /*2a80*/  USHF.L.U32 UR11, UR11, 0x7, URZ ;  /* 0x000000070b0b7899 */ /* 0x000fcc00080006ff */
[----:B-1----:R-:W-:-:S04]  /*2a90*/  IADD3 R2, PT, PT, R6, UR11, RZ ;  /* 0x0000000b06027c10 */ /* 0x002fc8000fffe0ff */
[C---:B------:R-:W-:Y:S01]  /*2aa0*/  IADD3 R9, PT, PT, R2.reuse, 0x2, RZ ;  /* 0x0000000202097810 */ /* 0x040fe20007ffe0ff */
[C---:B------:R-:W-:Y:S01]  /*2ab0*/  VIADD R10, R2.reuse, 0x1 ;  /* 0x00000001020a7836 */ /* 0x040fe20000000000 */
[C---:B------:R-:W-:Y:S01]  /*2ac0*/  ISETP.GE.AND P3, PT, R2.reuse, UR62, PT ;  /* 0x0000003e02007c0c */ /* 0x040fe2000bf66270 */
[C---:B------:R-:W-:Y:S01]  /*2ad0*/  VIADD R8, R2.reuse, 0x3 ;  /* 0x0000000302087836 */ /* 0x040fe20000000000 */
[----:B------:R-:W-:Y:S02]  /*2ae0*/  IADD3 R11, PT, PT, R2, UR4, RZ ;  /* 0x00000004020b7c10 */ /* 0x000fe4000fffe0ff */
[----:B------:R-:W-:Y:S02]  /*2af0*/  ISETP.GE.AND P2, PT, R10, UR62, PT ;  /* 0x0000003e0a007c0c */ /* 0x000fe4000bf46270 */
[----:B------:R-:W-:Y:S01]  /*2b00*/  ISETP.GE.AND P1, PT, R9, UR62, PT ;  /* 0x0000003e09007c0c */ /* 0x000fe2000bf26270 */
[C---:B------:R-:W-:Y:S01]  /*2b10*/  VIADD R10, R11.reuse, 0x1 ;  /* 0x000000010b0a7836 */ /* 0x040fe20000000000 */
[----:B------:R-:W-:Y:S01]  /*2b20*/  ISETP.GE.AND P0, PT, R8, UR62, PT ;  /* 0x0000003e08007c0c */ /* 0x000fe2000bf06270 */
[C---:B------:R-:W-:Y:S01]  /*2b30*/  VIADD R8, R11.reuse, 0x3 ;  /* 0x000000030b087836 */ /* 0x040fe20000000000 */
[C---:B------:R-:W-:Y:S01]  /*2b40*/  IADD3 R9, PT, PT, R11.reuse, 0x2, RZ ;  /* 0x000000020b097810 */ /* 0x040fe20007ffe0ff */
[----:B----4-:R-:W-:-:S04]  /*2b50*/  IMAD.WIDE.U32 R16, R11, 0x4, R12 ;  /* 0x000000040b107825 */ /* 0x010fc800078e000c */
[--C-:B------:R-:W-:Y:S01]  /*2b60*/  IMAD.WIDE.U32 R10, R10, 0x4, R12.reuse ;  /* 0x000000040a0a7825 */ /* 0x100fe200078e000c */
[----:B------:R-:W-:Y:S01]  /*2b70*/  @!PT LDS RZ, [RZ] ;  /* 0x00000000fffff984 */ /* 0x000fe20000000800 */
[----:B------:R-:W-:Y:S01]  /*2b80*/  @!PT LDS RZ, [RZ] ;  /* 0x00000000fffff984 */ /* 0x000fe20000000800 */
[----:B------:R-:W-:Y:S01]  /*2b90*/  @!PT LDS RZ, [RZ] ;  /* 0x00000000fffff984 */ /* 0x000fe20000000800 */
[----:B------:R1:W-:Y:S03]  /*2ba0*/  LDGSTS.E.LTC128B [R5+0x29000], desc[UR54][R16.64], !P3 ;  /* 0x2900000010057fae */ /* 0x0003e6000d9a1236 */
[--C-:B------:R-:W-:Y:S01]  /*2bb0*/  IMAD.WIDE.U32 R18, R9, 0x4, R12.reuse ;  /* 0x0000000409127825 */ /* 0x100fe200078e000c */
[----:B------:R1:W-:Y:S03]  /*2bc0*/  LDGSTS.E.LTC128B [R5+0x29004], desc[UR54][R10.64], !P2 ;  /* 0x290040000a057fae */ /* 0x0003e6000d1a1236 */
[----:B------:R-:W-:Y:S01]  /*2bd0*/  IMAD.WIDE.U32 R8, R8, 0x4, R12 ;  /* 0x0000000408087825 */ /* 0x000fe200078e000c */
[----:B------:R1:W-:Y:S04]  /*2be0*/  LDGSTS.E.LTC128B [R5+0x29008], desc[UR54][R18.64], !P1 ;  /* 0x2900800012057fae */ /* 0x0003e8000c9a1236 */
[----:B------:R1:W-:Y:S01]  /*2bf0*/  LDGSTS.E.LTC128B [R5+0x2900c], desc[UR54][R8.64], !P0 ;  /* 0x2900c00008057fae */ /* 0x0003e2000c1a1236 */
[----:B------:R-:W-:Y:S01]  /*2c00*/  NOP ;  /* 0x0000000000007918 */ /* 0x000fe20000000000 */
[----:B------:R-:W-:Y:S02]  /*2c10*/  SYNCS.ARRIVE.TRANS64.RED.A0T1 RZ, [UR48+0x29830], RZ ;  /* 0x029830ffffff79a7 */ /* 0x000fe40008200430 */
[----:B------:R-:W-:Y:S01]  /*2c20*/  ARRIVES.LDGSTSBAR.64.TRANSCNT [UR48+0x29830] ;  /* 0x02983000ff0079b0 */ /* 0x000fe20008002a30 */
[----:B------:R-:W-:Y:S01]  /*2c30*/  NOP ;  /* 0x0000000000007918 */ /* 0x000fe20000000000 */
[----:B------:R-:W-:Y:S05]  /*2c40*/  BRA.U !UP0, `(.L_x_60) ;  /* 0x0000000108047547 */ /* 0x000fea000b800000 */
[----:B------:R-:W-:Y:S05]  /*2c50*/  BPT.TRAP 0x1 ;  /* 0x000000040000795c */ /* 0x000fea0000300000 */
.L_x_60:
[----:B------:R-:W-:Y:S01]  /*2c60*/  SYNCS.ARRIVE.TRANS64.A1T0 RZ, [UR48+0x29830], RZ ;  /* 0x029830ffffff79a7 */ /* 0x000fe20008100030 */
[----:B------:R-:W-:Y:S05]  /*2c70*/  BRA.U !UP1, `(.L_x_61) ;  /* 0x0000000109047547 */ /* 0x000fea000b800000 */
[----:B------:R-:W-:Y:S05]  /*2c80*/  BPT.TRAP 0x1 ;  /* 0x000000040000795c */ /* 0x000fea0000300000 */
.L_x_61:
[----:B------:R-:W-:-:S13]  /*2c90*/  ISETP.NE.AND P5, PT, R4, RZ, PT ;  /* 0x000000ff0400720c */ /* 0x000fda0003fa5270 */
[----:B-1----:R-:W-:Y:S01]  /*2ca0*/  @!P5 MOV R9, 0x5000 ;  /* 0x000050000009d802 */ /* 0x002fe20000000f00 */
[----:B------:R-:W1:Y:S02]  /*2cb0*/  SYNCS.PHASECHK.TRANS64.TRYWAIT P5, [UR48+0x29828], R7 ;  /* 0x02982807ff0075a7 */ /* 0x000e6400080a1130 */
[----:B-1----:R-:W-:Y:S05]  /*2cc0*/  @!P5 BRA `(.L_x_62) ;  /* 0x000000e8009cd947 */ /* 0x002fea0003800000 */
.L_x_248:
[----:B------:R-:W-:Y:S01]  /*2cd0*/  ISETP.NE.AND P6, PT, R4, RZ, PT ;  /* 0x000000ff0400720c */ /* 0x000fe20003fc5270 */
[----:B------:R-:W-:-:S12]  /*2ce0*/  UPLOP3.LUT UP2, UPT, UP3, UP2, UPT, 0xf8, 0x8f ;  /* 0x00000000008f789c */ /* 0x000fd80001f45f70 */
[----:B------:R2:W-:Y:S01]  /*2cf0*/  @!P6 SYNCS.ARRIVE.TRANS64 RZ, [UR48+0x29820], R9 ;  /* 0x02982009ffffe9a7 */ /* 0x0005e20008000030 */
[----:B------:R-:W-:Y:S05]  /*2d00*/  BRA.U !UP2, `(.L_x_63) ;  /* 0x000000010a047547 */ /* 0x000fea000b800000 */
[----:B------:R-:W-:Y:S05]  /*2d10*/  BPT.TRAP 0x1 ;  /* 0x000000040000795c */ /* 0x000fea0000300000 */
.L_x_63:
[----:B------:R-:W-:Y:S01]  /*2d20*/  LOP3.LUT P5, R14, R14, 0x1f, RZ, 0xc0, !PT ;  /* 0x0000001f0e0e7812 */ /* 0x000fe200078ac0ff */
[----:B------:R-:W-:Y:S03]  /*2d30*/  BSSY.RECONVERGENT B0, `(.L_x_64) ;  /* 0x0000004000007945 */ /* 0x000fe60003800200 */
[----:B------:R-:W-:-:S13]  /*2d40*/  PLOP3.LUT P5, PT, P5, P6, PT, 0x8f, 0xf8 ;  /* 0x0000000000f8781c */ /* 0x000fda0002fad177 */
[----:B------:R-:W-:Y:S05]  /*2d50*/  @P5 BRA `(.L_x_65) ;  /* 0x0000000000045947 */ /* 0x000fea0003800000 */
[----:B------:R-:W-:Y:S05]  /*2d60*/  BPT.TRAP 0x1 ;  /* 0x000000040000795c */ /* 0x000fea0000300000 */
.L_x_65:
[----:B------:R-:W-:Y:S05]  /*2d70*/  BSYNC.RECONVERGENT B0 ;  /* 0x0000000000007941 */ /* 0x000fea0003800200 */
.L_x_64:
[----:B------:R-:W-:Y:S05]  /*2d80*/  BRA.U !UP1, `(.L_x_66) ;  /* 0x0000000109047547 */ /* 0x000fea000b800000 */
[----:B------:R-:W-:Y:S05]  /*2d90*/  BPT.TRAP 0x1 ;  /* 0x000000040000795c */ /* 0x000fea0000300000 */
.L_x_66:
[----:B------:R-:W3:Y:S01]  /*2da0*/  LDCU.64 UR6, c[0x0][0x348] ;  /* 0x00006900ff0677ac */ /* 0x000ee20008000a00 */
[----:B-1----:R-:W-:Y:S01]  /*2db0*/  @!P6 MOV R8, 0x5000 ;  /* 0x000050000008e802 */ /* 0x002fe20000000f00 */
[----:B------:R-:W1:Y:S03]  /*2dc0*/  LDCU.64 UR42, c[0x0][0x348] ;  /* 0x00006900ff2a77ac */ /* 0x000e660008000a00 */
[----:B------:R4:W-:Y:S01]  /*2dd0*/  @!P6 SYNCS.ARRIVE.TRANS64.RED.A0TR RZ, [UR48+0x29820], R8 ;  /* 0x02982008ffffe9a7 */ /* 0x0009e20008300430 */
[----:B------:R-:W-:Y:S02]  /*2de0*/  UIADD3 UR72, UPT, UPT, UR48, 0x5000, URZ ;  /* 0x0000500030487890 */ /* 0x000fe4000fffe0ff */
[----:B------:R-:W-:Y:S02]  /*2df0*/  UIADD3 UR73, UPT, UPT, UR48, 0x29820, URZ ;  /* 0x0002982030497890 */ /* 0x000fe4000fffe0ff */
[----:B------:R-:W-:-:S02]  /*2e00*/  UIADD3 UR64, UPT, UPT, UR48, 0x6000, URZ ;  /* 0x0000600030407890 */ /* 0x000fc4000fffe0ff */
[----:B------:R-:W-:Y:S02]  /*2e10*/  UIADD3 UR56, UPT, UPT, UR48, 0x7000, URZ ;  /* 0x0000700030387890 */ /* 0x000fe4000fffe0ff */
[----:B------:R-:W-:Y:S02]  /*2e20*/  UIADD3 UR32, UPT, UPT, UR48, 0x8000, URZ ;  /* 0x0000800030207890 */ /* 0x000fe4000fffe0ff */
[----:B---3--:R-:W-:Y:S02]  /*2e30*/  UIADD3 UR22, UP3, UPT, UR6, 0x200, URZ ;  /* 0x0000020006167890 */ /* 0x008fe4000ff7e0ff */
[----:B------:R-:W-:Y:S02]  /*2e40*/  UIADD3 UR16, UPT, UPT, UR48, 0x9000, URZ ;  /* 0x0000900030107890 */ /* 0x000fe4000fffe0ff */
[----:B------:R-:W-:Y:S02]  /*2e50*/  UIADD3.X UR23, UPT, UPT, URZ, UR7, URZ, UP3, !UPT ;  /* 0x00000007ff177290 */ /* 0x000fe40009ffe4ff */
[----:B-1----:R-:W-:-:S02]  /*2e60*/  UIADD3 UR6, UP3, UPT, UR42, 0x400, URZ ;  /* 0x000004002a067890 */ /* 0x002fc4000ff7e0ff */
[----:B------:R-:W-:Y:S02]  /*2e70*/  UIADD3 UR8, UPT, UPT, UR48, 0x14000, URZ ;  /* 0x0001400030087890 */ /* 0x000fe4000fffe0ff */
[----:B------:R-:W-:Y:S02]  /*2e80*/  UIADD3 UR9, UPT, UPT, UR48, 0x29820, URZ ;  /* 0x0002982030097890 */ /* 0x000fe4000fffe0ff */
[----:B------:R-:W-:Y:S01]  /*2e90*/  UIADD3.X UR7, UPT, UPT, URZ, UR43, URZ, UP3, !UPT ;  /* 0x0000002bff077290 */ /* 0x000fe20009ffe4ff */
[----:B------:R-:W-:Y:S01]  /*2ea0*/  UMOV UR52, 0x0 ;  /* 0x0000000000347882 */ /* 0x000fe20000000000 */
[----:B------:R-:W-:Y:S01]  /*2eb0*/  UMOV UR53, 0x10000000 ;  /* 0x1000000000357882 */ /* 0x000fe20000000000 */
[----:B------:R-:W-:Y:S01]  /*2ec0*/  UMOV UR74, URZ ;  /* 0x000000ff004a7c82 */ /* 0x000fe20008000000 */
[----:B------:R-:W-:Y:S01]  /*2ed0*/  UMOV UR75, UR51 ;  /* 0x00000033004b7c82 */ /* 0x000fe20008000000 */
[----:B------:R-:W-:Y:S01]  /*2ee0*/  UMOV UR76, UR45 ;  /* 0x0000002d004c7c82 */ /* 0x000fe20008000000 */
[----:B------:R-:W-:Y:S01]  /*2ef0*/  UMOV UR77, UR46 ;  /* 0x0000002e004d7c82 */ /* 0x000fe20008000000 */
        /* <DEDUP_REMOVED lines=9> */
[----:B------:R-:W-:Y:S01]  /*2f90*/  UTMALDG.4D [UR72], [UR22], desc[UR52] ;  /* 0x00003448160075b4 */ /* 0x000fe20008019000 */
[----:B------:R-:W-:Y:S01]  /*2fa0*/  UMOV UR57, UR73 ;  /* 0x0000004900397c82 */ /* 0x000fe20008000000 */
[----:B------:R-:W-:Y:S01]  /*2fb0*/  UMOV UR34, 0x30 ;  /* 0x0000003000227882 */ /* 0x000fe20000000000 */
[----:B------:R-:W-:Y:S01]  /*2fc0*/  UMOV UR35, UR51 ;  /* 0x0000003300237c82 */ /* 0x000fe20008000000 */
[----:B------:R-:W-:Y:S01]  /*2fd0*/  UMOV UR36, UR45 ;  /* 0x0000002d00247c82 */ /* 0x000fe20008000000 */
[----:B------:R-:W-:Y:S01]  /*2fe0*/  UMOV UR37, UR46 ;  /* 0x0000002e00257c82 */ /* 0x000fe20008000000 */
[----:B------:R-:W-:Y:S01]  /*2ff0*/  UMOV UR33, UR73 ;  /* 0x0000004900217c82 */ /* 0x000fe20008000000 */
[----:B------:R-:W-:Y:S01]  /*3000*/  UMOV UR18, 0x40 ;  /* 0x0000004000127882 */ /* 0x000fe20000000000 */
[----:B------:R-:W-:Y:S01]  /*3010*/  UTMALDG.4D [UR64], [UR22], desc[UR52] ;  /* 0x00003440160075b4 */ /* 0x000fe20008019000 */
[----:B------:R-:W-:Y:S01]  /*3020*/  UMOV UR19, UR51 ;  /* 0x0000003300137c82 */ /* 0x000fe20008000000 */
[----:B------:R-:W-:Y:S01]  /*3030*/  UMOV UR20, UR45 ;  /* 0x0000002d00147c82 */ /* 0x000fe20008000000 */
[----:B------:R-:W-:Y:S01]  /*3040*/  UMOV UR21, UR46 ;  /* 0x0000002e00157c82 */ /* 0x000fe20008000000 */
[----:B------:R-:W-:Y:S01]  /*3050*/  UMOV UR17, UR73 ;  /* 0x0000004900117c82 */ /* 0x000fe20008000000 */
[----:B------:R-:W-:Y:S01]  /*3060*/  UMOV UR10, URZ ;  /* 0x000000ff000a7c82 */ /* 0x000fe20008000000 */
[----:B------:R-:W-:Y:S01]  /*3070*/  UMOV UR12, URZ ;  /* 0x000000ff000c7c82 */ /* 0x000fe20008000000 */
[----:B------:R-:W-:Y:S01]  /*3080*/  UMOV UR13, UR45 ;  /* 0x0000002d000d7c82 */ /* 0x000fe20008000000 */
[----:B------:R-:W-:Y:S01]  /*3090*/  UTMALDG.4D [UR56], [UR22], desc[UR52] ;  /* 0x00003438160075b4 */ /* 0x000fe20008019000 */
[----:B------:R-:W-:Y:S01]  /*30a0*/  UMOV UR14, UR46 ;  /* 0x0000002e000e7c82 */ /* 0x000fe20008000000 */
[----:B------:R-:W-:-:S02]  /*30b0*/  UIADD3 UR24, UPT, UPT, UR48, 0x15000, URZ ;  /* 0x0001500030187890 */ /* 0x000fc4000fffe0ff */
[----:B------:R-:W-:Y:S01]  /*30c0*/  UIADD3 UR40, UPT, UPT, UR48, 0x16000, URZ ;  /* 0x0001600030287890 */ /* 0x000fe2000fffe0ff */
[----:B------:R-:W-:Y:S01]  /*30d0*/  UMOV UR26, 0x10 ;  /* 0x00000010001a7882 */ /* 0x000fe20000000000 */
[----:B------:R-:W-:Y:S01]  /*30e0*/  UMOV UR27, UR11 ;  /* 0x0000000b001b7c82 */ /* 0x000fe20008000000 */
[----:B------:R-:W-:Y:S01]  /*30f0*/  UTMALDG.4D [UR32], [UR22], desc[UR52] ;  /* 0x00003420160075b4 */ /* 0x000fe20008019000 */
[----:B------:R-:W-:Y:S01]  /*3100*/  UMOV UR29, UR45 ;  /* 0x0000002d001d7c82 */ /* 0x000fe20008000000 */
[----:B------:R-:W-:Y:S01]  /*3110*/  UMOV UR30, UR46 ;  /* 0x0000002e001e7c82 */ /* 0x000fe20008000000 */
[----:B------:R-:W-:Y:S01]  /*3120*/  UMOV UR25, UR9 ;  /* 0x0000000900197c82 */ /* 0x000fe20008000000 */
[----:B------:R-:W-:Y:S01]  /*3130*/  UMOV UR28, UR12 ;  /* 0x0000000c001c7c82 */ /* 0x000fe20008000000 */
[----:B------:R-:W-:Y:S01]  /*3140*/  UMOV UR42, 0x20 ;  /* 0x00000020002a7882 */ /* 0x000fe20000000000 */
[----:B------:R-:W-:Y:S01]  /*3150*/  UMOV UR43, UR11 ;  /* 0x0000000b002b7c82 */ /* 0x000fe20008000000 */
[----:B------:R-:W-:Y:S01]  /*3160*/  UMOV UR41, UR9 ;  /* 0x0000000900297c82 */ /* 0x000fe20008000000 */
[----:B------:R1:W-:Y:S01]  /*3170*/  UTMALDG.4D [UR16], [UR22], desc[UR52] ;  /* 0x00003410160075b4 */ /* 0x0003e20008019000 */
[----:B------:R-:W-:Y:S01]  /*3180*/  UMOV UR44, UR12 ;  /* 0x0000000c002c7c82 */ /* 0x000fe20008000000 */
[----:B------:R3:W-:Y:S01]  /*3190*/  UTMALDG.5D [UR8], [UR6], desc[UR52] ;  /* 0x00003408060075b4 */ /* 0x0007e20008021000 */
[----:B------:R4:W-:Y:S01]  /*31a0*/  UTMALDG.5D [UR24], [UR6], desc[UR52] ;  /* 0x00003418060075b4 */ /* 0x0009e20008021000 */
[----:B------:R4:W-:Y:S01]  /*31b0*/  UTMALDG.5D [UR40], [UR6], desc[UR52] ;  /* 0x00003428060075b4 */ /* 0x0009e20008021000 */
[----:B-1----:R-:W-:Y:S01]  /*31c0*/  UIADD3 UR16, UPT, UPT, UR48, 0x17000, URZ ;  /* 0x0001700030107890 */ /* 0x002fe2000fffe0ff */
[----:B------:R-:W-:Y:S01]  /*31d0*/  UMOV UR18, 0x30 ;  /* 0x0000003000127882 */ /* 0x000fe20000000000 */
[----:B------:R-:W-:Y:S01]  /*31e0*/  UMOV UR19, UR11 ;  /* 0x0000000b00137c82 */ /* 0x000fe20008000000 */
[----:B------:R-:W-:Y:S01]  /*31f0*/  UMOV UR21, UR45 ;  /* 0x0000002d00157c82 */ /* 0x000fe20008000000 */
[----:B------:R-:W-:Y:S01]  /*3200*/  UMOV UR22, UR46 ;  /* 0x0000002e00167c82 */ /* 0x000fe20008000000 */
[----:B------:R-:W-:Y:S01]  /*3210*/  UMOV UR17, UR9 ;  /* 0x0000000900117c82 */ /* 0x000fe20008000000 */
[----:B------:R-:W-:-:S03]  /*3220*/  UMOV UR20, UR12 ;  /* 0x0000000c00147c82 */ /* 0x000fc60008000000 */
[----:B------:R4:W-:Y:S01]  /*3230*/  UTMALDG.5D [UR16], [UR6], desc[UR52] ;  /* 0x00003410060075b4 */ /* 0x0009e20008021000 */
[----:B---3--:R-:W-:Y:S01]  /*3240*/  UIADD3 UR8, UPT, UPT, UR48, 0x18000, URZ ;  /* 0x0001800030087890 */ /* 0x008fe2000fffe0ff */
[----:B------:R-:W-:-:S08]  /*3250*/  UMOV UR10, 0x40 ;  /* 0x00000040000a7882 */ /* 0x000fd00000000000 */
[----:B------:R4:W-:Y:S02]  /*3260*/  UTMALDG.5D [UR8], [UR6], desc[UR52] ;  /* 0x00003408060075b4 */ /* 0x0009e40008021000 */
[----:B----4-:R-:W-:Y:S05]  /*3270*/  BRA.U !UP0, `(.L_x_67) ;  /* 0x0000000108047547 */ /* 0x010fea000b800000 */
[----:B------:R-:W-:Y:S05]  /*3280*/  BPT.TRAP 0x1 ;  /* 0x000000040000795c */ /* 0x000fea0000300000 */
.L_x_67:
[----:B------:R-:W1:Y:S02]  /*3290*/  SYNCS.PHASECHK.TRANS64.TRYWAIT P5, [UR48+0x29848], R7 ;  /* 0x02984807ff0075a7 */ /* 0x000e6400080a1130 */
[----:B-1----:R-:W-:Y:S05]  /*32a0*/  @!P5 BRA `(.L_x_68) ;  /* 0x000000e4003cd947 */ /* 0x002fea0003800000 */
.L_x_250:
[----:B------:R-:W3:Y:S01]  /*32b0*/  LDCU UR5, c[0x0][0x424] ;  /* 0x00008480ff0577ac */ /* 0x000ee20008000800 */
[----:B-12---:R-:W1:Y:S01]  /*32c0*/  LDC.64 R8, c[0x0][0x418] ;  /* 0x00010600ff087b82 */ /* 0x006e620000000a00 */
[----:B------:R-:W2:Y:S01]  /*32d0*/  LDCU UR6, c[0x0][0x428] ;  /* 0x00008500ff0677ac */ /* 0x000ea20008000800 */
[----:B---3--:R-:W-:-:S04]  /*32e0*/  UIMAD UR5, UR45, UR5, URZ ;  /* 0x000000052d0572a4 */ /* 0x008fc8000f8e02ff */
[----:B--2---:R-:W-:-:S06]  /*32f0*/  UIMAD UR5, UR46, UR6, UR5 ;  /* 0x000000062e0572a4 */ /* 0x004fcc000f8e0205 */
[----:B------:R-:W-:-:S04]  /*3300*/  IADD3 R11, PT, PT, R2, UR5, RZ ;  /* 0x00000005020b7c10 */ /* 0x000fc8000fffe0ff */
[C---:B------:R-:W-:Y:S01]  /*3310*/  IADD3 R10, PT, PT, R11.reuse, 0x1, RZ ;  /* 0x000000010b0a7810 */ /* 0x040fe20007ffe0ff */
[C-C-:B-1----:R-:W-:Y:S01]  /*3320*/  IMAD.WIDE.U32 R12, R11.reuse, 0x4, R8.reuse ;  /* 0x000000040b0c7825 */ /* 0x142fe200078e0008 */
[C---:B------:R-:W-:Y:S02]  /*3330*/  IADD3 R7, PT, PT, R11.reuse, 0x2, RZ ;  /* 0x000000020b077810 */ /* 0x040fe40007ffe0ff */
[----:B------:R-:W-:Y:S01]  /*3340*/  IADD3 R2, PT, PT, R11, 0x3, RZ ;  /* 0x000000030b027810 */ /* 0x000fe20007ffe0ff */
        /* <DEDUP_REMOVED lines=16> */
.L_x_69:
[----:B------:R-:W2:Y:S01]  /*3450*/  LDL R2, [R1+0x4] ;  /* 0x0000040001027983 */ /* 0x000ea20000100800 */
[----:B------:R-:W-:Y:S01]  /*3460*/  SYNCS.ARRIVE.TRANS64.A1T0 RZ, [UR48+0x29840], RZ ;  /* 0x029840ffffff79a7 */ /* 0x000fe20008100030 */
[----:B--2---:R-:W-:-:S13]  /*3470*/  ISETP.NE.AND P0, PT, R2, 0x1, PT ;  /* 0x000000010200780c */ /* 0x004fda0003f05270 */
[----:B------:R-:W-:Y:S05]  /*3480*/  @!P0 EXIT ;  /* 0x000000000000894d */ /* 0x000fea0003800000 */
[----:B------:R-:W2:Y:S01]  /*3490*/  LDL R2, [R1] ;  /* 0x0000000001027983 */ /* 0x000ea20000100800 */
[----:B------:R-:W3:Y:S01]  /*34a0*/  LDC.64 R18, c[0x0][0x400] ;  /* 0x00010000ff127b82 */ /* 0x000ee20000000a00 */
[----:B-1----:R-:W-:Y:S01]  /*34b0*/  CS2R R12, SRZ ;  /* 0x00000000000c7805 */ /* 0x002fe2000001ff00 */
[----:B------:R-:W-:Y:S01]  /*34c0*/  IMAD.MOV.U32 R11, RZ, RZ, RZ ;  /* 0x000000ffff0b7224 */ /* 0x000fe200078e00ff */
[----:B------:R-:W1:Y:S01]  /*34d0*/  LDCU.64 UR56, c[0x0][0x348] ;  /* 0x00006900ff3877ac */ /* 0x000e620008000a00 */
[----:B------:R-:W-:Y:S01]  /*34e0*/  IMAD.MOV.U32 R10, RZ, RZ, 0x1 ;  /* 0x00000001ff0a7424 */ /* 0x000fe200078e00ff */
[----:B------:R-:W4:Y:S03]  /*34f0*/  LDCU UR7, c[0x0][0x408] ;  /* 0x00008100ff0777ac */ /* 0x000f260008000800 */
[----:B------:R-:W1:Y:S01]  /*3500*/  LDC.64 R16, c[0x0][0x418] ;  /* 0x00010600ff107b82 */ /* 0x000e620000000a00 */
[----:B------:R-:W1:Y:S01]  /*3510*/  LDCU UR47, c[0x0][0x380] ;  /* 0x00007000ff2f77ac */ /* 0x000e620008000800 */
[----:B------:R-:W1:Y:S01]  /*3520*/  LDCU UR15, c[0x0][0x420] ;  /* 0x00008400ff0f77ac */ /* 0x000e620008000800 */
[----:B------:R-:W-:Y:S01]  /*3530*/  UMOV UR6, 0x1 ;  /* 0x0000000100067882 */ /* 0x000fe20000000000 */
[----:B------:R-:W-:Y:S01]  /*3540*/  UMOV UR44, URZ ;  /* 0x000000ff002c7c82 */ /* 0x000fe20008000000 */
[----:B-1234-:R-:W-:-:S15]  /*3550*/  R2UR UR31, R2 ;  /* 0x00000000021f72ca */ /* 0x01efde00000e0000 */
.L_x_88:
[----:B------:R-:W-:Y:S01]  /*3560*/  UIADD3 UR9, UPT, UPT, UR31, 0x1, URZ ;  /* 0x000000011f097890 */ /* 0x000fe2000fffe0ff */
[----:B--2---:R-:W2:Y:S01]  /*3570*/  LDL R2, [R1] ;  /* 0x0000000001027983 */ /* 0x004ea20000100800 */
[----:B------:R-:W-:Y:S01]  /*3580*/  UIADD3 UR8, UPT, UPT, UR44, 0x1, URZ ;  /* 0x000000012c087890 */ /* 0x000fe2000fffe0ff */
[----:B------:R-:W-:Y:S01]  /*3590*/  ISETP.NE.AND P0, PT, R3, RZ, PT ;  /* 0x000000ff0300720c */ /* 0x000fe20003f05270 */
[----:B------:R-:W-:Y:S01]  /*35a0*/  UISETP.NE.AND UP0, UPT, UR9, UR39, UPT ;  /* 0x000000270900728c */ /* 0x000fe2000bf05270 */
[----:B------:R-:W-:Y:S10]  /*35b0*/  BSSY.RECONVERGENT B0, `(.L_x_70) ;  /* 0x0000008000007945 */ /* 0x000ff40003800200 */
[----:B------:R-:W-:Y:S07]  /*35c0*/  @UP0 UIADD3 UR8, UPT, UPT, UR44, URZ, URZ ;  /* 0x000000ff2c080290 */ /* 0x000fee000fffe0ff */
[----:B------:R-:W-:Y:S01]  /*35d0*/  UMOV UR44, UR8 ;  /* 0x00000008002c7c82 */ /* 0x000fe20008000000 */
[----:B--2---:R-:W-:Y:S11]  /*35e0*/  R2UR UR10, R2 ;  /* 0x00000000020a72ca */ /* 0x004ff600000e0000 */
[----:B------:R-:W-:Y:S02]  /*35f0*/  @!UPT UIADD3 URZ, UPT, UPT, URZ, URZ, URZ ;  /* 0x000000fffffff290 */ /* 0x000fe4000fffe0ff */
[----:B------:R-:W-:Y:S01]  /*3600*/  USEL UR31, UR10, UR9, !UP0 ;  /* 0x000000090a1f7287 */ /* 0x000fe2000c000000 */
[----:B-1----:R-:W-:Y:S11]  /*3610*/  @!P0 BRA `(.L_x_71) ;  /* 0x0000000000048947 */ /* 0x002ff60003800000 */
[----:B------:R-:W-:Y:S05]  /*3620*/  BPT.TRAP 0x1 ;  /* 0x000000040000795c */ /* 0x000fea0000300000 */
.L_x_71:
[----:B------:R-:W-:Y:S05]  /*3630*/  BSYNC.RECONVERGENT B0 ;  /* 0x0000000000007941 */ /* 0x000fea0003800200 */
.L_x_70:
[----:B------:R-:W-:Y:S01]  /*3640*/  ULEA UR41, UR6, UR48, 0x3 ;  /* 0x0000003006297291 */ /* 0x000fe2000f8e18ff */
[----:B------:R-:W-:Y:S02]  /*3650*/  SHF.L.U32 R8, R10, 0x1f, RZ ;  /* 0x0000001f0a087819 */ /* 0x000fe400000006ff */
[----:B------:R-:W-:Y:S06]  /*3660*/  ISETP.NE.AND P1, PT, R4, RZ, PT ;  /* 0x000000ff0400720c */ /* 0x000fec0003f25270 */
[----:B------:R-:W1:Y:S07]  /*3670*/  SYNCS.PHASECHK.TRANS64.TRYWAIT P0, [UR41+0x29810], R8 ;  /* 0x02981008ff0075a7 */ /* 0x000e6e0008001129 */
[----:B------:R-:W-:Y:S01]  /*3680*/  @!P1 IMAD.MOV.U32 R7, RZ, RZ, 0x5000 ;  /* 0x00005000ff079424 */ /* 0x000fe200078e00ff */
[----:B-1----:R-:W-:Y:S06]  /*3690*/  @!P0 BRA `(.L_x_72) ;  /* 0x000000e000588947 */ /* 0x002fec0003800000 */
.L_x_252:
[----:B------:R-:W-:Y:S01]  /*36a0*/  ISETP.NE.AND P0, PT, R4, RZ, PT ;  /* 0x000000ff0400720c */ /* 0x000fe20003f05270 */
[----:B------:R-:W-:Y:S11]  /*36b0*/  BSSY.RECONVERGENT B0, `(.L_x_73) ;  /* 0x0000005000007945 */ /* 0x000ff60003800200 */
[----:B------:R-:W-:Y:S01]  /*36c0*/  @!UPT UIADD3 URZ, UPT, UPT, URZ, URZ, URZ ;  /* 0x000000fffffff290 */ /* 0x000fe2000fffe0ff */
[----:B------:R2:W-:Y:S01]  /*36d0*/  @!P0 SYNCS.ARRIVE.TRANS64 RZ, [UR41+0x29800], R7 ;  /* 0x02980007ffff89a7 */ /* 0x0005e20008000029 */
[----:B------:R-:W-:Y:S05]  /*36e0*/  @!P4 BRA `(.L_x_74) ;  /* 0x000000000004c947 */ /* 0x000fea0003800000 */
[----:B------:R-:W-:Y:S05]  /*36f0*/  BPT.TRAP 0x1 ;  /* 0x000000040000795c */ /* 0x000fea0000300000 */
.L_x_74:
[----:B------:R-:W-:Y:S05]  /*3700*/  BSYNC.RECONVERGENT B0 ;  /* 0x0000000000007941 */ /* 0x000fea0003800200 */
.L_x_73:
[----:B------:R-:W-:Y:S01]  /*3710*/  ISETP.EQ.OR P6, PT, R14, RZ, P0 ;  /* 0x000000ff0e00720c */ /* 0x000fe200007c2670 */
[----:B------:R-:W-:Y:S11]  /*3720*/  BSSY.RECONVERGENT B0, `(.L_x_75) ;  /* 0x0000004000007945 */ /* 0x000ff60003800200 */
[----:B------:R-:W-:Y:S01]  /*3730*/  @!UPT UIADD3 URZ, UPT, UPT, URZ, URZ, URZ ;  /* 0x000000fffffff290 */ /* 0x000fe2000fffe0ff */
[----:B------:R-:W-:Y:S05]  /*3740*/  @P6 BRA `(.L_x_76) ;  /* 0x0000000000046947 */ /* 0x000fea0003800000 */
[----:B------:R-:W-:Y:S05]  /*3750*/  BPT.TRAP 0x1 ;  /* 0x000000040000795c */ /* 0x000fea0000300000 */
.L_x_76:
[----:B------:R-:W-:Y:S05]  /*3760*/  BSYNC.RECONVERGENT B0 ;  /* 0x0000000000007941 */ /* 0x000fea0003800200 */
.L_x_75:
[----:B------:R-:W-:Y:S01]  /*3770*/  UIADD3 UR50, UP0, UPT, UR56, 0x300, URZ ;  /* 0x0000030038327890 */ /* 0x000fe2000ff1e0ff */
[----:B------:R-:W-:Y:S01]  /*3780*/  R2UR UR49, R0 ;  /* 0x00000000003172ca */ /* 0x000fe200000e0000 */
[----:B------:R-:W-:Y:S02]  /*3790*/  UIMAD UR8, UR6, 0x5000, UR48 ;  /* 0x00005000060878a4 */ /* 0x000fe4000f8e0230 */
[----:B------:R-:W-:Y:S02]  /*37a0*/  UIADD3 UR41, UPT, UPT, UR41, 0x29800, URZ ;  /* 0x0002980029297890 */ /* 0x000fe4000fffe0ff */
[----:B------:R-:W-:Y:S02]  /*37b0*/  USHF.L.U32 UR43, UR31, 0x7, URZ ;  /* 0x000000071f2b7899 */ /* 0x000fe400080006ff */
[----:B------:R-:W-:Y:S02]  /*37c0*/  UIADD3.X UR51, UPT, UPT, URZ, UR57, URZ, UP0, !UPT ;  /* 0x00000039ff337290 */ /* 0x000fe400087fe4ff */
[----:B------:R-:W-:Y:S01]  /*37d0*/  UIADD3 UR40, UPT, UPT, UR8, 0xa000, URZ ;  /* 0x0000a00008287890 */ /* 0x000fe2000fffe0ff */
[----:B------:R-:W-:Y:S01]  /*37e0*/  UMOV UR52, 0x0 ;  /* 0x0000000000347882 */ /* 0x000fe20000000000 */
[----:B------:R-:W-:Y:S01]  /*37f0*/  UMOV UR53, 0x10000000 ;  /* 0x1000000000357882 */ /* 0x000fe20000000000 */
[----:B------:R-:W-:Y:S01]  /*3800*/  UMOV UR42, URZ ;  /* 0x000000ff002a7c82 */ /* 0x000fe20008000000 */
[----:B------:R-:W-:Y:S01]  /*3810*/  UIADD3 UR32, UPT, UPT, UR8, 0xb000, URZ ;  /* 0x0000b00008207890 */ /* 0x000fe2000fffe0ff */
[----:B------:R-:W-:Y:S01]  /*3820*/  UMOV UR34, 0x10 ;  /* 0x0000001000227882 */ /* 0x000fe20000000000 */
[----:B------:R-:W-:Y:S03]  /*3830*/  UMOV UR36, UR44 ;  /* 0x0000002c00247c82 */ /* 0x000fe60008000000 */
[----:B------:R3:W-:Y:S01]  /*3840*/  UTMALDG.5D [UR40], [UR50], desc[UR52] ;  /* 0x00003428320075b4 */ /* 0x0007e20008021000 */
[----:B------:R-:W-:Y:S01]  /*3850*/  UIADD3 UR24, UPT, UPT, UR8, 0xc000, URZ ;  /* 0x0000c00008187890 */ /* 0x000fe2000fffe0ff */
[----:B------:R-:W-:Y:S01]  /*3860*/  UMOV UR37, UR45 ;  /* 0x0000002d00257c82 */ /* 0x000fe20008000000 */
[----:B------:R-:W-:Y:S01]  /*3870*/  UMOV UR38, UR46 ;  /* 0x0000002e00267c82 */ /* 0x000fe20008000000 */
[----:B------:R-:W-:Y:S01]  /*3880*/  UMOV UR33, UR41 ;  /* 0x0000002900217c82 */ /* 0x000fe20008000000 */
[----:B------:R-:W-:Y:S01]  /*3890*/  UMOV UR35, UR43 ;  /* 0x0000002b00237c82 */ /* 0x000fe20008000000 */
[----:B------:R-:W-:Y:S01]  /*38a0*/  UMOV UR26, 0x20 ;  /* 0x00000020001a7882 */ /* 0x000fe20000000000 */
[----:B------:R3:W-:Y:S01]  /*38b0*/  UTMALDG.5D [UR32], [UR50], desc[UR52] ;  /* 0x00003420320075b4 */ /* 0x0007e20008021000 */
[----:B------:R-:W-:Y:S01]  /*38c0*/  UIADD3 UR16, UPT, UPT, UR8, 0xd000, URZ ;  /* 0x0000d00008107890 */ /* 0x000fe2000fffe0ff */
[----:B------:R-:W-:Y:S01]  /*38d0*/  UMOV UR28, UR44 ;  /* 0x0000002c001c7c82 */ /* 0x000fe20008000000 */
        /* <DEDUP_REMOVED lines=14> */
[----:B------:R-:W-:Y:S01]  /*39c0*/  UISETP.NE.AND UP3, UPT, UR49, 0x1, UPT ;  /* 0x000000013100788c */ /* 0x000fe2000bf65270 */
[----:B------:R-:W-:Y:S01]  /*39d0*/  UMOV UR12, UR44 ;  /* 0x0000002c000c7c82 */ /* 0x000fe20008000000 */
[----:B------:R-:W-:Y:S01]  /*39e0*/  UMOV UR13, UR45 ;  /* 0x0000002d000d7c82 */ /* 0x000fe20008000000 */
[----:B------:R-:W-:Y:S01]  /*39f0*/  UMOV UR14, UR46 ;  /* 0x0000002e000e7c82 */ /* 0x000fe20008000000 */
[----:B------:R-:W-:Y:S01]  /*3a00*/  UMOV UR9, UR41 ;  /* 0x0000002900097c82 */ /* 0x000fe20008000000 */
[----:B------:R-:W-:Y:S01]  /*3a10*/  UMOV UR11, UR43 ;  /* 0x0000002b000b7c82 */ /* 0x000fe20008000000 */
[----:B------:R-:W-:Y:S01]  /*3a20*/  UIADD3 UR23, UPT, UPT, UR6, 0x1, URZ ;  /* 0x0000000106177890 */ /* 0x000fe2000fffe0ff */
[----:B------:R3:W-:Y:S02]  /*3a30*/  UTMALDG.5D [UR8], [UR50], desc[UR52] ;  /* 0x00003408320075b4 */ /* 0x0007e40008021000 */
[----:B---3--:R-:W-:Y:S06]  /*3a40*/  BRA.U !UP3, `(.L_x_77) ;  /* 0x000000010b047547 */ /* 0x008fec000b800000 */
[----:B------:R-:W-:Y:S05]  /*3a50*/  BPT.TRAP 0x1 ;  /* 0x000000040000795c */ /* 0x000fea0000300000 */
.L_x_77:
[----:B--2---:R-:W-:Y:S04]  /*3a60*/  SHF.L.U32 R7, R12, 0x1f, RZ ;  /* 0x0000001f0c077819 */ /* 0x004fe800000006ff */
[----:B------:R-:W2:Y:S02]  /*3a70*/  SYNCS.PHASECHK.TRANS64.TRYWAIT P0, [UR48+0x29838], R7 ;  /* 0x02983807ff0075a7 */ /* 0x000ea40008001130 */
[----:B--2---:R-:W-:Y:S05]  /*3a80*/  @!P0 BRA `(.L_x_78) ;  /* 0x000000dc00748947 */ /* 0x004fea0003800000 */
.L_x_254:
[----:B------:R-:W-:Y:S02]  /*3a90*/  USHF.L.U32 UR11, UR31, 0x7, URZ ;  /* 0x000000071f0b7899 */ /* 0x000fe400080006ff */
[----:B------:R-:W-:Y:S04]  /*3aa0*/  UIMAD UR6, UR44, UR7, UR4 ;  /* 0x000000072c0672a4 */ /* 0x000fe8000f8e0204 */
[----:B-1----:R-:W-:Y:S04]  /*3ab0*/  VIADD R2, R6, UR11 ;  /* 0x0000000b06027c36 */ /* 0x002fe80008000000 */
[C---:B------:R-:W-:Y:S01]  /*3ac0*/  VIADD R7, R2.reuse, UR6 ;  /* 0x0000000602077c36 */ /* 0x040fe20008000000 */
[C---:B------:R-:W-:Y:S01]  /*3ad0*/  ISETP.GE.AND P3, PT, R2.reuse, UR47, PT ;  /* 0x0000002f02007c0c */ /* 0x040fe2000bf66270 */
[----:B------:R-:W-:Y:S02]  /*3ae0*/  VIADD R15, R2, 0x1 ;  /* 0x00000001020f7836 */ /* 0x000fe40000000000 */
[C---:B------:R-:W-:Y:S01]  /*3af0*/  VIADD R8, R7.reuse, 0x2 ;  /* 0x0000000207087836 */ /* 0x040fe20000000000 */
[CC--:B------:R-:W-:Y:S01]  /*3b00*/  LEA R24, P0, R7.reuse, R18.reuse, 0x2 ;  /* 0x0000001207187211 */ /* 0x0c0fe200078010ff */
[----:B------:R-:W-:Y:S01]  /*3b10*/  VIADD R9, R7, 0x1 ;  /* 0x0000000107097836 */ /* 0x000fe20000000000 */
[----:B------:R-:W-:Y:S02]  /*3b20*/  ISETP.GE.AND P2, PT, R15, UR47, PT ;  /* 0x0000002f0f007c0c */ /* 0x000fe4000bf46270 */
[CC--:B------:R-:W-:Y:S01]  /*3b30*/  LEA.HI.X R25, R7.reuse, R19.reuse, RZ, 0x2, P0 ;  /* 0x0000001307197211 */ /* 0x0c0fe200000f14ff */
[----:B------:R-:W-:Y:S01]  /*3b40*/  VIADD R7, R7, 0x3 ;  /* 0x0000000307077836 */ /* 0x000fe20000000000 */
[CC--:B------:R-:W-:Y:S02]  /*3b50*/  LEA R20, P0, R8.reuse, R18.reuse, 0x2 ;  /* 0x0000001208147211 */ /* 0x0c0fe400078010ff */
[-C--:B------:R-:W-:Y:S01]  /*3b60*/  LEA R22, P1, R9, R18.reuse, 0x2 ;  /* 0x0000001209167211 */ /* 0x080fe200078210ff */
[----:B------:R-:W-:Y:S01]  /*3b70*/  @!PT LDS RZ, [RZ] ;  /* 0x00000000fffff984 */ /* 0x000fe20000000800 */
[----:B------:R-:W-:Y:S01]  /*3b80*/  @!PT LDS RZ, [RZ] ;  /* 0x00000000fffff984 */ /* 0x000fe20000000800 */
[----:B------:R-:W-:Y:S01]  /*3b90*/  @!PT LDS RZ, [RZ] ;  /* 0x00000000fffff984 */ /* 0x000fe20000000800 */
[----:B------:R1:W-:Y:S01]  /*3ba0*/  LDGSTS.E.LTC128B [R5+0x29000], desc[UR54][R24.64], !P3 ;  /* 0x2900000018057fae */ /* 0x0003e2000d9a1236 */
[-C--:B------:R-:W-:Y:S01]  /*3bb0*/  LEA.HI.X R21, R8, R19.reuse, RZ, 0x2, P0 ;  /* 0x0000001308157211 */ /* 0x080fe200000f14ff */
[C---:B------:R-:W-:Y:S01]  /*3bc0*/  VIADD R8, R2.reuse, 0x2 ;  /* 0x0000000202087836 */ /* 0x040fe20000000000 */
[----:B------:R-:W-:Y:S02]  /*3bd0*/  LEA R26, P0, R7, R18, 0x2 ;  /* 0x00000012071a7211 */ /* 0x000fe400078010ff */
[-C--:B------:R-:W-:Y:S02]  /*3be0*/  LEA.HI.X R23, R9, R19.reuse, RZ, 0x2, P1 ;  /* 0x0000001309177211 */ /* 0x080fe400008f14ff */
[----:B------:R-:W-:Y:S01]  /*3bf0*/  LEA.HI.X R27, R7, R19, RZ, 0x2, P0 ;  /* 0x00000013071b7211 */ /* 0x000fe200000f14ff */
[----:B------:R-:W-:Y:S01]  /*3c00*/  VIADD R7, R2, 0x3 ;  /* 0x0000000302077836 */ /* 0x000fe20000000000 */
[----:B------:R-:W-:Y:S01]  /*3c10*/  ISETP.GE.AND P1, PT, R8, UR47, PT ;  /* 0x0000002f08007c0c */ /* 0x000fe2000bf26270 */
[----:B------:R1:W-:Y:S03]  /*3c20*/  LDGSTS.E.LTC128B [R5+0x29004], desc[UR54][R22.64], !P2 ;  /* 0x2900400016057fae */ /* 0x0003e6000d1a1236 */
[----:B------:R-:W-:Y:S09]  /*3c30*/  ISETP.GE.AND P0, PT, R7, UR47, PT ;  /* 0x0000002f07007c0c */ /* 0x000ff2000bf06270 */
        /* <DEDUP_REMOVED lines=8> */
.L_x_79:
[----:B------:R-:W-:Y:S01]  /*3cc0*/  SYNCS.ARRIVE.TRANS64.A1T0 RZ, [UR48+0x29830], RZ ;  /* 0x029830ffffff79a7 */ /* 0x000fe20008100030 */
[----:B------:R-:W-:Y:S05]  /*3cd0*/  BRA.U !UP1, `(.L_x_80) ;  /* 0x0000000109047547 */ /* 0x000fea000b800000 */
[----:B------:R-:W-:Y:S05]  /*3ce0*/  BPT.TRAP 0x1 ;  /* 0x000000040000795c */ /* 0x000fea0000300000 */
.L_x_80:
[----:B------:R-:W-:Y:S02]  /*3cf0*/  ISETP.NE.AND P5, PT, R4, RZ, PT ;  /* 0x000000ff0400720c */ /* 0x000fe40003fa5270 */
[----:B------:R-:W-:Y:S11]  /*3d00*/  SHF.L.U32 R9, R11, 0x1f, RZ ;  /* 0x0000001f0b097819 */ /* 0x000ff600000006ff */
[----:B------:R-:W-:Y:S01]  /*3d10*/  @!P5 IMAD.MOV.U32 R8, RZ, RZ, 0x5000 ;  /* 0x00005000ff08d424 */ /* 0x000fe200078e00ff */
[----:B------:R-:W2:Y:S02]  /*3d20*/  SYNCS.PHASECHK.TRANS64.TRYWAIT P5, [UR48+0x29828], R9 ;  /* 0x02982809ff0075a7 */ /* 0x000ea400080a1130 */
[----:B--2---:R-:W-:Y:S05]  /*3d30*/  @!P5 BRA `(.L_x_81) ;  /* 0x000000d800e0d947 */ /* 0x004fea0003800000 */
.L_x_256:
[----:B------:R-:W-:Y:S11]  /*3d40*/  ISETP.NE.AND P5, PT, R4, RZ, PT ;  /* 0x000000ff0400720c */ /* 0x000ff60003fa5270 */
[----:B------:R-:W-:Y:S02]  /*3d50*/  @!UPT UIADD3 URZ, UPT, UPT, URZ, URZ, URZ ;  /* 0x000000fffffff290 */ /* 0x000fe4000fffe0ff */
[----:B------:R3:W-:Y:S01]  /*3d60*/  @!P5 SYNCS.ARRIVE.TRANS64 RZ, [UR48+0x29820], R8 ;  /* 0x02982008ffffd9a7 */ /* 0x0007e20008000030 */
[----:B------:R-:W-:Y:S05]  /*3d70*/  BRA.U !UP2, `(.L_x_82) ;  /* 0x000000010a047547 */ /* 0x000fea000b800000 */
[----:B------:R-:W-:Y:S05]  /*3d80*/  BPT.TRAP 0x1 ;  /* 0x000000040000795c */ /* 0x000fea0000300000 */
.L_x_82:
[----:B------:R-:W-:Y:S04]  /*3d90*/  BSSY.RECONVERGENT B0, `(.L_x_83) ;  /* 0x0000003000007945 */ /* 0x000fe80003800200 */
[----:B------:R-:W-:Y:S05]  /*3da0*/  @P6 BRA `(.L_x_84) ;  /* 0x0000000000046947 */ /* 0x000fea0003800000 */
[----:B------:R-:W-:Y:S05]  /*3db0*/  BPT.TRAP 0x1 ;  /* 0x000000040000795c */ /* 0x000fea0000300000 */
.L_x_84:
[----:B------:R-:W-:Y:S05]  /*3dc0*/  BSYNC.RECONVERGENT B0 ;  /* 0x0000000000007941 */ /* 0x000fea0003800200 */
.L_x_83:
[----:B------:R-:W-:Y:S02]  /*3dd0*/  UIADD3 UR40, UP0, UPT, UR56, 0x400, URZ ;  /* 0x0000040038287890 */ /* 0x000fe4000ff1e0ff */
        /* <DEDUP_REMOVED lines=9> */
[----:B------:R-:W-:Y:S02]  /*3e70*/  UIADD3 UR32, UPT, UPT, UR48, 0x15000, URZ ;  /* 0x0001500030207890 */ /* 0x000fe4000fffe0ff */
[----:B------:R4:W-:Y:S01]  /*3e80*/  UTMALDG.5D [UR8], [UR40], desc[UR42] ;  /* 0x00002a08280075b4 */ /* 0x0009e20008021000 */
[----:B------:R-:W-:Y:S01]  /*3e90*/  UMOV UR34, 0x10 ;  /* 0x0000001000227882 */ /* 0x000fe20000000000 */
[----:B------:R-:W-:Y:S01]  /*3ea0*/  UMOV UR35, UR11 ;  /* 0x0000000b00237c82 */ /* 0x000fe20008000000 */
[----:B------:R-:W-:Y:S01]  /*3eb0*/  UMOV UR36, UR44 ;  /* 0x0000002c00247c82 */ /* 0x000fe20008000000 */
[----:B------:R-:W-:Y:S01]  /*3ec0*/  UMOV UR37, UR45 ;  /* 0x0000002d00257c82 */ /* 0x000fe20008000000 */
[----:B------:R-:W-:Y:S01]  /*3ed0*/  UMOV UR38, UR46 ;  /* 0x0000002e00267c82 */ /* 0x000fe20008000000 */
[----:B------:R-:W-:Y:S01]  /*3ee0*/  UMOV UR33, UR9 ;  /* 0x0000000900217c82 */ /* 0x000fe20008000000 */
[----:B------:R-:W-:Y:S01]  /*3ef0*/  UIADD3 UR24, UPT, UPT, UR48, 0x16000, URZ ;  /* 0x0001600030187890 */ /* 0x000fe2000fffe0ff */
        /* <DEDUP_REMOVED lines=14> */
[----:B------:R-:W-:Y:S02]  /*3fe0*/  UMOV UR17, UR9 ;  /* 0x0000000900117c82 */ /* 0x000fe40008000000 */
[----:B------:R1:W-:Y:S01]  /*3ff0*/  UTMALDG.5D [UR16], [UR40], desc[UR42] ;  /* 0x00002a10280075b4 */ /* 0x0003e20008021000 */
[----:B----4-:R-:W-:Y:S01]  /*4000*/  UIADD3 UR8, UPT, UPT, UR48, 0x18000, URZ ;  /* 0x0001800030087890 */ /* 0x010fe2000fffe0ff */
[----:B------:R-:W-:Y:S08]  /*4010*/  UMOV UR10, 0x40 ;  /* 0x00000040000a7882 */ /* 0x000ff00000000000 */
[----:B------:R1:W-:Y:S02]  /*4020*/  UTMALDG.5D [UR8], [UR40], desc[UR42] ;  /* 0x00002a08280075b4 */ /* 0x0003e40008021000 */
[----:B-1----:R-:W-:Y:S05]  /*4030*/  BRA.U !UP3, `(.L_x_85) ;  /* 0x000000010b047547 */ /* 0x002fea000b800000 */
[----:B------:R-:W-:Y:S05]  /*4040*/  BPT.TRAP 0x1 ;  /* 0x000000040000795c */ /* 0x000fea0000300000 */
.L_x_85:
[----:B---3--:R-:W-:Y:S04]  /*4050*/  SHF.L.U32 R8, R13, 0x1f, RZ ;  /* 0x0000001f0d087819 */ /* 0x008fe800000006ff */
[----:B------:R-:W1:Y:S02]  /*4060*/  SYNCS.PHASECHK.TRANS64.TRYWAIT P5, [UR48+0x29848], R8 ;  /* 0x02984808ff0075a7 */ /* 0x000e6400080a1130 */
[----:B-1----:R-:W-:Y:S05]  /*4070*/  @!P5 BRA `(.L_x_86) ;  /* 0x000000d80028d947 */ /* 0x002fea0003800000 */
.L_x_258:
[----:B------:R-:W-:Y:S06]  /*4080*/  UIMAD UR6, UR44, UR15, UR5 ;  /* 0x0000000f2c0672a4 */ /* 0x000fec000f8e0205 */
[----:B-12---:R-:W-:Y:S04]  /*4090*/  VIADD R7, R2, UR6 ;  /* 0x0000000602077c36 */ /* 0x006fe80008000000 */
[C---:B------:R-:W-:Y:S01]  /*40a0*/  VIADD R2, R7.reuse, 0x1 ;  /* 0x0000000107027836 */ /* 0x040fe20000000000 */
[CC--:B------:R-:W-:Y:S04]  /*40b0*/  LEA R20, P5, R7.reuse, R16.reuse, 0x2 ;  /* 0x0000001007147211 */ /* 0x0c0fe800078a10ff */
[CC--:B------:R-:W-:Y:S02]  /*40c0*/  LEA.HI.X R21, R7.reuse, R17.reuse, RZ, 0x2, P5 ;  /* 0x0000001107157211 */ /* 0x0c0fe400028f14ff */
[CC--:B------:R-:W-:Y:S03]  /*40d0*/  LEA R8, P5, R2.reuse, R16.reuse, 0x2 ;  /* 0x0000001002087211 */ /* 0x0c0fe600078a10ff */
[----:B------:R-:W-:Y:S01]  /*40e0*/  @!PT LDS RZ, [RZ] ;  /* 0x00000000fffff984 */ /* 0x000fe20000000800 */
[----:B------:R-:W-:Y:S01]  /*40f0*/  @!PT LDS RZ, [RZ] ;  /* 0x00000000fffff984 */ /* 0x000fe20000000800 */
[----:B------:R-:W-:Y:S01]  /*4100*/  @!PT LDS RZ, [RZ] ;  /* 0x00000000fffff984 */ /* 0x000fe20000000800 */
[----:B------:R1:W-:Y:S01]  /*4110*/  LDGSTS.E.LTC128B [R5+0x29200], desc[UR54][R20.64], !P3 ;  /* 0x2920000014057fae */ /* 0x0003e2000d9a1236 */
[-C--:B------:R-:W-:Y:S01]  /*4120*/  LEA.HI.X R9, R2, R17.reuse, RZ, 0x2, P5 ;  /* 0x0000001102097211 */ /* 0x080fe200028f14ff */
[C---:B------:R-:W-:Y:S02]  /*4130*/  VIADD R2, R7.reuse, 0x2 ;  /* 0x0000000207027836 */ /* 0x040fe40000000000 */
[----:B------:R-:W-:Y:S02]  /*4140*/  VIADD R7, R7, 0x3 ;  /* 0x0000000307077836 */ /* 0x000fe40000000000 */
[----:B------:R1:W-:Y:S01]  /*4150*/  LDGSTS.E.LTC128B [R5+0x29204], desc[UR54][R8.64], !P2 ;  /* 0x2920400008057fae */ /* 0x0003e2000d1a1236 */
[CC--:B------:R-:W-:Y:S04]  /*4160*/  LEA R22, P5, R2.reuse, R16.reuse, 0x2 ;  /* 0x0000001002167211 */ /* 0x0c0fe800078a10ff */
[-C--:B------:R-:W-:Y:S02]  /*4170*/  LEA.HI.X R23, R2, R17.reuse, RZ, 0x2, P5 ;  /* 0x0000001102177211 */ /* 0x080fe400028f14ff */
[C---:B------:R-:W-:Y:S03]  /*4180*/  LEA R24, P5, R7.reuse, R16, 0x2 ;  /* 0x0000001007187211 */ /* 0x040fe600078a10ff */
[----:B------:R1:W-:Y:S01]  /*4190*/  LDGSTS.E.LTC128B [R5+0x29208], desc[UR54][R22.64], !P1 ;  /* 0x2920800016057fae */ /* 0x0003e2000c9a1236 */
[----:B------:R-:W-:Y:S05]  /*41a0*/  LEA.HI.X R25, R7, R17, RZ, 0x2, P5 ;  /* 0x0000001107197211 */ /* 0x000fea00028f14ff */
[----:B------:R1:W-:Y:S01]  /*41b0*/  LDGSTS.E.LTC128B [R5+0x2920c], desc[UR54][R24.64], !P0 ;  /* 0x2920c00018057fae */ /* 0x0003e2000c1a1236 */
[----:B------:R-:W-:Y:S01]  /*41c0*/  NOP ;  /* 0x0000000000007918 */ /* 0x000fe20000000000 */
[----:B------:R-:W-:Y:S02]  /*41d0*/  SYNCS.ARRIVE.TRANS64.RED.A0T1 RZ, [UR48+0x29840], RZ ;  /* 0x029840ffffff79a7 */ /* 0x000fe40008200430 */
[----:B------:R-:W-:Y:S01]  /*41e0*/  ARRIVES.LDGSTSBAR.64.TRANSCNT [UR48+0x29840] ;  /* 0x02984000ff0079b0 */ /* 0x000fe20008002a30 */
[----:B------:R-:W-:Y:S01]  /*41f0*/  NOP ;  /* 0x0000000000007918 */ /* 0x000fe20000000000 */
[----:B------:R-:W-:Y:S05]  /*4200*/  BRA.U !UP3, `(.L_x_87) ;  /* 0x000000010b047547 */ /* 0x000fea000b800000 */
[----:B------:R-:W-:Y:S05]  /*4210*/  BPT.TRAP 0x1 ;  /* 0x000000040000795c */ /* 0x000fea0000300000 */
.L_x_87:
[----:B------:R-:W-:Y:S01]  /*4220*/  LOP3.LUT R13, R13, 0x1, RZ, 0x3c, !PT ;  /* 0x000000010d0d7812 */ /* 0x000fe200078e3cff */
[----:B------:R-:W-:Y:S01]  /*4230*/  SYNCS.ARRIVE.TRANS64.A1T0 RZ, [UR48+0x29840], RZ ;  /* 0x029840ffffff79a7 */ /* 0x000fe20008100030 */
[----:B------:R-:W2:Y:S01]  /*4240*/  LDL.LU R2, [R1+0x4] ;  /* 0x0000040001027983 */ /* 0x000ea20000300800 */
[----:B------:R-:W-:Y:S01]  /*4250*/  LOP3.LUT R12, R12, 0x1, RZ, 0x3c, !PT ;  /* 0x000000010c0c7812 */ /* 0x000fe200078e3cff */
[----:B------:R-:W-:Y:S01]  /*4260*/  UISETP.NE.AND UP0, UPT, UR23, 0x2, UPT ;  /* 0x000000021700788c */ /* 0x000fe2000bf05270 */
[----:B------:R-:W-:Y:S03]  /*4270*/  LOP3.LUT R11, R11, 0x1, RZ, 0x3c, !PT ;  /* 0x000000010b0b7812 */ /* 0x000fe600078e3cff */
[----:B------:R-:W-:Y:S02]  /*4280*/  USEL UR8, URZ, 0x1, UP0 ;  /* 0x00000001ff087887 */ /* 0x000fe40008000000 */
[----:B------:R-:W-:Y:S04]  /*4290*/  USEL UR6, UR23, URZ, UP0 ;  /* 0x000000ff17067287 */ /* 0x000fe80008000000 */
[----:B------:R-:W-:Y:S02]  /*42a0*/  LOP3.LUT R10, R10, UR8, RZ, 0x3c, !PT ;  /* 0x000000080a0a7c12 */ /* 0x000fe4000f8e3cff */
[C---:B--2---:R-:W-:Y:S01]  /*42b0*/  ISETP.GT.U32.AND P0, PT, R2.reuse, 0x2, PT ;  /* 0x000000020200780c */ /* 0x044fe20003f04070 */
[----:B------:R-:W-:Y:S05]  /*42c0*/  VIADD R2, R2, 0xffffffff ;  /* 0xffffffff02027836 */ /* 0x000fea0000000000 */
[----:B------:R2:W-:Y:S07]  /*42d0*/  STL [R1+0x4], R2 ;  /* 0x0000040201007387 */ /* 0x0005ee0000100800 */
[----:B------:R-:W-:Y:S05]  /*42e0*/  @P0 BRA `(.L_x_88) ;  /* 0xfffffff0009c0947 */ /* 0x000fea000383ffff */
[----:B------:R-:W-:Y:S05]  /*42f0*/  EXIT ;  /* 0x000000000000794d */ /* 0x000fea0003800000 */
.L_x_308:
[----:B------:R-:W-:-:S08]  /*4300*/  NOP ;  /* 0x0000000000007918 */ /* 0x000fd00000000000 */
[----:B------:R-:W1:-:S00]  /*4310*/  USETMAXREG.DEALLOC.CTAPOOL 0x60 ;  /* 0x00000060000079c8 */ /* 0x000e4000080e0500 */
[----:B------:R-:W2:Y:S01]  /*4320*/  S2UR UR20, SR_CgaCtaId ;  /* 0x00000000001479c3 */ /* 0x000ea20000008800 */
[----:B------:R-:W-:Y:S01]  /*4330*/  UMOV UR4, 0x40 ;  /* 0x0000004000047882 */ /* 0x000fe20000000000 */
[----:B------:R-:W-:Y:S01]  /*4340*/  NOP ;  /* 0x0000000000007918 */ /* 0x000fe20000000000 */
[----:B--2---:R-:W-:-:S03]  /*4350*/  ULEA UR5, UR20, UR4, 0x18 ;  /* 0x0000000414057291 */ /* 0x004fc6000f8ec0ff */
[----:B------:R-:W-:Y:S02]  /*4360*/  UMOV UR4, 0x400 ;  /* 0x0000040000047882 */ /* 0x000fe40000000000 */
[----:B------:R-:W-:-:S04]  /*4370*/  ULEA UR20, UR20, UR4, 0x18 ;  /* 0x0000000414147291 */ /* 0x000fc8000f8ec0ff */
[----:B-1----:R-:W1:Y:S02]  /*4380*/  LDS.U8 R2, [UR5+0x1c] ;  /* 0x00001c05ff027984 */ /* 0x002e640008000000 */
[----:B-1----:R-:W-:-:S13]  /*4390*/  ISETP.NE.AND P0, PT, R2, RZ, PT ;  /* 0x000000ff0200720c */ /* 0x002fda0003f05270 */
[----:B------:R-:W-:Y:S05]  /*43a0*/  @P0 BRA `(.L_x_89) ;  /* 0x0000000000580947 */ /* 0x000fea0003800000 */
[----:B------:R-:W-:-:S13]  /*43b0*/  ELECT P0, URZ, PT ;  /* 0x0000000000ff782f */ /* 0x000fda0003800000 */
[----:B------:R-:W-:Y:S05]  /*43c0*/  @!P0 BRA `(.L_x_90) ;  /* 0x00000000005c8947 */ /* 0x000fea0003800000 */
[----:B------:R-:W-:Y:S01]  /*43d0*/  UMOV UR4, 0x10 ;  /* 0x0000001000047882 */ /* 0x000fe20000000000 */
[----:B------:R-:W-:Y:S01]  /*43e0*/  HFMA2 R2, -RZ, RZ, 0, 5.9604644775390625e-08 ;  /* 0x00000001ff027431 */ /* 0x000fe200000001ff */
[----:B------:R-:W-:-:S03]  /*43f0*/  MOV R3, 0xffff ;  /* 0x0000ffff00037802 */ /* 0x000fc60000000f00 */
[----:B------:R-:W-:Y:S04]  /*4400*/  DEPBAR.LE SB1, 0x36 ;  /* 0x00009d800000791a */ /* 0x000fe80000000000 */
[----:B------:R-:W1:Y:S02]  /*4410*/  UTCATOMSWS.FIND_AND_SET.ALIGN UP0, UR4, UR4 ;  /* 0x00000004000475e3 */ /* 0x000e640008000800 */
[----:B-1----:R-:W-:Y:S01]  /*4420*/  MOV R4, UR4 ;  /* 0x0000000400047c02 */ /* 0x002fe20008000f00 */
[----:B------:R-:W-:Y:S06]  /*4430*/  BRA.U UP0, `(.L_x_91) ;  /* 0x0000000100187547 */ /* 0x000fec000b800000 */
.L_x_92:
[----:B------:R-:W-:Y:S05]  /*4440*/  NANOSLEEP 0x64 ;  /* 0x000000640000795d */ /* 0x000fea0003800000 */
[----:B------:R-:W-:-:S05]  /*4450*/  UMOV UR4, 0x10 ;  /* 0x0000001000047882 */ /* 0x000fca0000000000 */
[----:B------:R-:W-:Y:S04]  /*4460*/  DEPBAR.LE SB1, 0x36 ;  /* 0x00009d800000791a */ /* 0x000fe80000000000 */
[----:B------:R-:W1:Y:S02]  /*4470*/  UTCATOMSWS.FIND_AND_SET.ALIGN UP0, UR4, UR4 ;  /* 0x00000004000475e3 */ /* 0x000e640008000800 */
[----:B-1----:R-:W-:Y:S01]  /*4480*/  MOV R4, UR4 ;  /* 0x0000000400047c02 */ /* 0x002fe20008000f00 */
[----:B------:R-:W-:Y:S05]  /*4490*/  BRA.U !UP0, `(.L_x_92) ;  /* 0xfffffffd08e87547 */ /* 0x000fea000b83ffff */
.L_x_91:
[-C--:B------:R-:W-:Y:S02]  /*44a0*/  SHF.L.U32 R3, R3, R4.reuse, RZ ;  /* 0x0000000403037219 */ /* 0x080fe400000006ff */
[----:B------:R-:W-:Y:S01]  /*44b0*/  SHF.L.U32 R2, R2, R4, RZ ;  /* 0x0000000402027219 */ /* 0x000fe200000006ff */
[----:B------:R-:W-:Y:S02]  /*44c0*/  IMAD.SHL.U32 R4, R4, 0x20, RZ ;  /* 0x0000002004047824 */ /* 0x000fe400078e00ff */
[----:B------:R1:W-:Y:S04]  /*44d0*/  ATOMS.OR RZ, [UR5+0x14], R3 ;  /* 0x00001403ffff798c */ /* 0x0003e8000b000005 */
[----:B------:R1:W-:Y:S04]  /*44e0*/  ATOMS.OR RZ, [UR5+0x18], R2 ;  /* 0x00001802ffff798c */ /* 0x0003e8000b000005 */
[----:B------:R1:W-:Y:S01]  /*44f0*/  STS [UR20+0x298c0], R4 ;  /* 0x0298c004ff007988 */ /* 0x0003e20008000814 */
[----:B------:R-:W-:Y:S05]  /*4500*/  BRA `(.L_x_90) ;  /* 0x00000000000c7947 */ /* 0x000fea0003800000 */
.L_x_89:
[----:B------:R1:W-:Y:S01]  /*4510*/  STS [UR20+0x298c0], R5 ;  /* 0x0298c005ff007988 */ /* 0x0003e20008000814 */
[----:B------:R-:W-:-:S03]  /*4520*/  MOV R2, 0x4540 ;  /* 0x0000454000027802 */ /* 0x000fc60000000f00 */
[----:B-1----:R-:W-:Y:S05]  /*4530*/  CALL.REL.NOINC `($__internal_1_$__cuda_sm10x_tcgen05_guardrail_trap_phase_invalid_during_alloc) ;  /* 0x000000dc00807944 */ /* 0x002fea0003c00000 */
.L_x_90:
[----:B------:R-:W-:Y:S05]  /*4540*/  WARPSYNC.ALL ;  /* 0x0000000000007948 */ /* 0x000fea0003800000 */
[----:B------:R-:W-:Y:S01]  /*4550*/  USHF.R.U32.HI UR7, URZ, 0x4, UR20 ;  /* 0x00000004ff077899 */ /* 0x000fe20008011614 */
[----:B------:R-:W-:Y:S01]  /*4560*/  NOP ;  /* 0x0000000000007918 */ /* 0x000fe20000000000 */
[----:B------:R-:W-:Y:S01]  /*4570*/  UIADD3 UR6, UPT, UPT, UR20, 0xa000, URZ ;  /* 0x0000a00014067890 */ /* 0x000fe2000fffe0ff */
[----:B------:R-:W-:Y:S01]  /*4580*/  BSSY.RECONVERGENT B0, `(.L_x_93) ;  /* 0x000001f000007945 */ /* 0x000fe20003800200 */
[----:B------:R-:W-:Y:S02]  /*4590*/  UIADD3 UR4, UPT, UPT, UR20, 0x14000, URZ ;  /* 0x0001400014047890 */ /* 0x000fe4000fffe0ff */
[----:B------:R-:W-:-:S02]  /*45a0*/  UIADD3 UR5, UPT, UPT, UR20, 0x5000, URZ ;  /* 0x0000500014057890 */ /* 0x000fc4000fffe0ff */
[----:B------:R-:W-:Y:S02]  /*45b0*/  UIADD3 UR10, UPT, UPT, UR20, 0x19000, URZ ;  /* 0x00019000140a7890 */ /* 0x000fe4000fffe0ff */
[----:B------:R-:W-:Y:S02]  /*45c0*/  ULOP3.LUT UR9, UR7, 0x3fff, URZ, 0xc0, !UPT ;  /* 0x00003fff07097892 */ /* 0x000fe4000f8ec0ff */
[----:B------:R-:W-:Y:S02]  /*45d0*/  USHF.R.U32.HI UR8, URZ, 0x4, UR6 ;  /* 0x00000004ff087899 */ /* 0x000fe40008011606 */
[----:B------:R-:W-:Y:S02]  /*45e0*/  USHF.R.U32.HI UR6, URZ, 0x4, UR4 ;  /* 0x00000004ff067899 */ /* 0x000fe40008011604 */
[----:B------:R-:W-:Y:S02]  /*45f0*/  USHF.R.U32.HI UR7, URZ, 0x4, UR5 ;  /* 0x00000004ff077899 */ /* 0x000fe40008011605 */
[----:B------:R-:W-:-:S02]  /*4600*/  USHF.R.U32.HI UR4, URZ, 0x4, UR10 ;  /* 0x00000004ff047899 */ /* 0x000fc4000801160a */
[----:B------:R-:W-:Y:S02]  /*4610*/  ULOP3.LUT UR38, UR9, 0x10000, URZ, 0xfc, !UPT ;  /* 0x0001000009267892 */ /* 0x000fe4000f8efcff */
[----:B------:R-:W-:Y:S02]  /*4620*/  ULOP3.LUT UR9, UR9, 0x1000000, URZ, 0xfc, !UPT ;  /* 0x0100000009097892 */ /* 0x000fe4000f8efcff */
[----:B------:R-:W-:Y:S02]  /*4630*/  ULOP3.LUT UR5, UR8, 0x3fff, URZ, 0xc0, !UPT ;  /* 0x00003fff08057892 */ /* 0x000fe4000f8ec0ff */
[----:B------:R-:W-:Y:S02]  /*4640*/  ULOP3.LUT UR24, UR6, 0x3fff, URZ, 0xc0, !UPT ;  /* 0x00003fff06187892 */ /* 0x000fe4000f8ec0ff */
[----:B------:R-:W-:Y:S01]  /*4650*/  ULOP3.LUT UR7, UR7, 0x3fff, URZ, 0xc0, !UPT ;  /* 0x00003fff07077892 */ /* 0x000fe2000f8ec0ff */
[----:B------:R-:W-:Y:S01]  /*4660*/  MOV R5, UR9 ;  /* 0x0000000900057c02 */ /* 0x000fe20008000f00 */
[----:B------:R-:W-:-:S02]  /*4670*/  ULOP3.LUT UR6, UR4, 0x3fff, URZ, 0xc0, !UPT ;  /* 0x00003fff04067892 */ /* 0x000fc4000f8ec0ff */
[----:B------:R-:W-:Y:S02]  /*4680*/  ULOP3.LUT UR4, UR5, 0x10000, URZ, 0xfc, !UPT ;  /* 0x0001000005047892 */ /* 0x000fe4000f8efcff */
[----:B------:R-:W-:Y:S02]  /*4690*/  ULOP3.LUT UR26, UR24, 0x10000, URZ, 0xfc, !UPT ;  /* 0x00010000181a7892 */ /* 0x000fe4000f8efcff */
[----:B------:R-:W-:Y:S02]  /*46a0*/  ULOP3.LUT UR28, UR7, 0x10000, URZ, 0xfc, !UPT ;  /* 0x00010000071c7892 */ /* 0x000fe4000f8efcff */
[----:B------:R-:W-:Y:S02]  /*46b0*/  ULOP3.LUT UR40, UR6, 0x4000000, URZ, 0xfc, !UPT ;  /* 0x0400000006287892 */ /* 0x000fe4000f8efcff */
[----:B------:R-:W-:Y:S02]  /*46c0*/  ULOP3.LUT UR32, UR6, 0x10000, URZ, 0xfc, !UPT ;  /* 0x0001000006207892 */ /* 0x000fe4000f8efcff */
[----:B------:R-:W-:-:S02]  /*46d0*/  ULOP3.LUT UR5, UR5, 0x1000000, URZ, 0xfc, !UPT ;  /* 0x0100000005057892 */ /* 0x000fc4000f8efcff */
[----:B------:R-:W-:Y:S01]  /*46e0*/  ULOP3.LUT UR24, UR24, 0x1000000, URZ, 0xfc, !UPT ;  /* 0x0100000018187892 */ /* 0x000fe2000f8efcff */
[----:B------:R-:W-:Y:S01]  /*46f0*/  UMOV UR39, 0xc0004010 ;  /* 0xc000401000277882 */ /* 0x000fe20000000000 */
[----:B------:R-:W-:Y:S01]  /*4700*/  UMOV UR29, 0xc0004010 ;  /* 0xc0004010001d7882 */ /* 0x000fe20000000000 */
[----:B------:R-:W-:Y:S01]  /*4710*/  UMOV UR27, 0xc0004010 ;  /* 0xc0004010001b7882 */ /* 0x000fe20000000000 */
[----:B------:R-:W-:Y:S01]  /*4720*/  UMOV UR41, 0x40004040 ;  /* 0x4000404000297882 */ /* 0x000fe20000000000 */
[----:B------:R-:W-:Y:S01]  /*4730*/  UMOV UR33, 0x40004040 ;  /* 0x4000404000217882 */ /* 0x000fe20000000000 */
[----:B------:R-:W-:Y:S01]  /*4740*/  UMOV UR25, 0xc0004010 ;  /* 0xc000401000197882 */ /* 0x000fe20000000000 */
[----:B------:R-:W-:Y:S05]  /*4750*/  @!P2 BRA `(.L_x_94) ;  /* 0x000000000004a947 */ /* 0x000fea0003800000 */
[----:B------:R-:W-:Y:S05]  /*4760*/  BPT.TRAP 0x1 ;  /* 0x000000040000795c */ /* 0x000fea0000300000 */
.L_x_94:
[----:B------:R-:W-:Y:S05]  /*4770*/  BSYNC.RECONVERGENT B0 ;  /* 0x0000000000007941 */ /* 0x000fea0003800200 */
.L_x_93:
[----:B------:R-:W-:Y:S01]  /*4780*/  SHF.L.U32 R8, RZ, 0x1f, RZ ;  /* 0x0000001fff087819 */ /* 0x000fe200000006ff */
[----:B------:R-:W-:-:S03]  /*4790*/  IMAD.MOV.U32 R7, RZ, RZ, 0x1 ;  /* 0x00000001ff077424 */ /* 0x000fc600078e00ff */
[----:B------:R-:W2:Y:S02]  /*47a0*/  SYNCS.PHASECHK.TRANS64.TRYWAIT P0, [UR20+0x29800], R8 ;  /* 0x02980008ff0075a7 */ /* 0x000ea40008001114 */
[----:B------:R-:W-:Y:S01]  /*47b0*/  SHF.L.U32 R7, R7, 0x1f, RZ ;  /* 0x0000001f07077819 */ /* 0x000fe200000006ff */
[----:B--2---:R-:W-:Y:S06]  /*47c0*/  @!P0 BRA `(.L_x_95) ;  /* 0x000000d0006c8947 */ /* 0x004fec0003800000 */
.L_x_260:
[----:B------:R-:W2:Y:S01]  /*47d0*/  SYNCS.PHASECHK.TRANS64.TRYWAIT P0, [UR20+0x29858], R7 ;  /* 0x02985807ff0075a7 */ /* 0x000ea20008001114 */
[----:B-1----:R-:W-:Y:S01]  /*47e0*/  HFMA2 R4, -RZ, RZ, 0, 1.71661376953125e-05 ;  /* 0x00000120ff047431 */ /* 0x002fe200000001ff */
[----:B------:R-:W-:Y:S01]  /*47f0*/  MOV R3, 0x120 ;  /* 0x0000012000037802 */ /* 0x000fe20000000f00 */
[----:B------:R-:W-:Y:S01]  /*4800*/  HFMA2 R2, -RZ, RZ, 0, 1.71661376953125e-05 ;  /* 0x00000120ff027431 */ /* 0x000fe200000001ff */
[----:B--2---:R-:W-:Y:S06]  /*4810*/  @!P0 BRA `(.L_x_96) ;  /* 0x000000d000708947 */ /* 0x004fec0003800000 */
.L_x_262:
[----:B------:R-:W-:Y:S01]  /*4820*/  R2UR UR19, R3 ;  /* 0x00000000031372ca */ /* 0x000fe200000e0000 */
[----:B------:R-:W-:Y:S01]  /*4830*/  IMAD.MOV.U32 R3, RZ, RZ, 0x120 ;  /* 0x00000120ff037424 */ /* 0x000fe200078e00ff */
[----:B------:R-:W-:Y:S01]  /*4840*/  R2UR UR18, R2 ;  /* 0x00000000021272ca */ /* 0x000fe200000e0000 */
[----:B------:R-:W-:Y:S01]  /*4850*/  IMAD.MOV.U32 R2, RZ, RZ, 0x120 ;  /* 0x00000120ff027424 */ /* 0x000fe200078e00ff */
[----:B------:R-:W-:Y:S01]  /*4860*/  R2UR UR21, R4 ;  /* 0x00000000041572ca */ /* 0x000fe200000e0000 */
[----:B------:R-:W-:Y:S01]  /*4870*/  UIADD3 UR36, UPT, UPT, UR38, 0x100, URZ ;  /* 0x0000010026247890 */ /* 0x000fe2000fffe0ff */
[----:B------:R-:W-:Y:S01]  /*4880*/  R2UR UR17, R3 ;  /* 0x00000000031172ca */ /* 0x000fe200000e0000 */
[----:B------:R-:W-:Y:S01]  /*4890*/  UIADD3 UR12, UPT, UPT, UR4, 0x100, URZ ;  /* 0x00000100040c7890 */ /* 0x000fe2000fffe0ff */
[----:B------:R-:W-:Y:S01]  /*48a0*/  R2UR UR16, R2 ;  /* 0x00000000021072ca */ /* 0x000fe200000e0000 */
[----:B------:R-:W-:Y:S01]  /*48b0*/  UIADD3 UR34, UPT, UPT, UR38, 0x200, URZ ;  /* 0x0000020026227890 */ /* 0x000fe2000fffe0ff */
[----:B------:R-:W-:Y:S01]  /*48c0*/  R2UR UR52, R0 ;  /* 0x00000000003472ca */ /* 0x000fe200000e0000 */
[----:B------:R-:W-:-:S02]  /*48d0*/  UIADD3 UR10, UPT, UPT, UR4, 0x200, URZ ;  /* 0x00000200040a7890 */ /* 0x000fc4000fffe0ff */
[----:B------:R-:W-:Y:S02]  /*48e0*/  UIADD3 UR42, UPT, UPT, UR38, 0x300, URZ ;  /* 0x00000300262a7890 */ /* 0x000fe4000fffe0ff */
[----:B------:R-:W-:Y:S02]  /*48f0*/  UIADD3 UR8, UPT, UPT, UR4, 0x300, URZ ;  /* 0x0000030004087890 */ /* 0x000fe4000fffe0ff */
[----:B------:R-:W-:Y:S02]  /*4900*/  UIADD3 UR44, UPT, UPT, UR38, 0x400, URZ ;  /* 0x00000400262c7890 */ /* 0x000fe4000fffe0ff */
[----:B------:R-:W-:Y:S01]  /*4910*/  UIADD3 UR6, UPT, UPT, UR4, 0x400, URZ ;  /* 0x0000040004067890 */ /* 0x000fe2000fffe0ff */
[----:B------:R-:W-:Y:S01]  /*4920*/  UMOV UR50, 0x0 ;  /* 0x0000000000327882 */ /* 0x000fe20000000000 */
[----:B------:R-:W-:Y:S01]  /*4930*/  UMOV UR51, 0x8200490 ;  /* 0x0820049000337882 */ /* 0x000fe20000000000 */
[----:B------:R-:W-:Y:S01]  /*4940*/  UMOV UR14, UR4 ;  /* 0x00000004000e7c82 */ /* 0x000fe20008000000 */
[----:B------:R-:W-:Y:S01]  /*4950*/  UMOV UR15, 0xc0004010 ;  /* 0xc0004010000f7882 */ /* 0x000fe20000000000 */
        /* <DEDUP_REMOVED lines=8> */
[----:B------:R2:W-:Y:S01]  /*49e0*/  UTCHMMA gdesc[UR38], gdesc[UR14], tmem[UR21], tmem[UR50], idesc[UR51], !UPT ;  /* 0x00ff320e260075ea */ /* 0x0005e2000f800015 */
[----:B------:R-:W-:Y:S01]  /*49f0*/  UMOV UR30, 0x0 ;  /* 0x00000000001e7882 */ /* 0x000fe20000000000 */
[----:B------:R-:W-:Y:S01]  /*4a00*/  UMOV UR31, 0x8200490 ;  /* 0x08200490001f7882 */ /* 0x000fe20000000000 */
[----:B------:R-:W-:Y:S01]  /*4a10*/  UMOV UR43, 0xc0004010 ;  /* 0xc0004010002b7882 */ /* 0x000fe20000000000 */
[----:B------:R-:W-:Y:S01]  /*4a20*/  UMOV UR9, 0xc0004010 ;  /* 0xc000401000097882 */ /* 0x000fe20000000000 */
[----:B------:R2:W-:Y:S01]  /*4a30*/  UTCHMMA gdesc[UR36], gdesc[UR12], tmem[UR19], tmem[UR48], idesc[UR49], UPT ;  /* 0x00ff300c240075ea */ /* 0x0005e2000b800013 */
[----:B------:R-:W-:Y:S01]  /*4a40*/  UMOV UR45, 0xc0004010 ;  /* 0xc0004010002d7882 */ /* 0x000fe20000000000 */
[----:B------:R-:W-:Y:S01]  /*4a50*/  UMOV UR22, 0x0 ;  /* 0x0000000000167882 */ /* 0x000fe20000000000 */
[----:B------:R-:W-:Y:S01]  /*4a60*/  UMOV UR23, 0x8200490 ;  /* 0x0820049000177882 */ /* 0x000fe20000000000 */
[----:B------:R-:W-:Y:S01]  /*4a70*/  UMOV UR7, 0xc0004010 ;  /* 0xc000401000077882 */ /* 0x000fe20000000000 */
[----:B------:R2:W-:Y:S01]  /*4a80*/  UTCHMMA gdesc[UR34], gdesc[UR10], tmem[UR18], tmem[UR46], idesc[UR47], UPT ;  /* 0x00ff2e0a220075ea */ /* 0x0005e2000b800012 */
[----:B------:R2:W-:Y:S01]  /*4a90*/  UTCHMMA gdesc[UR42], gdesc[UR8], tmem[UR17], tmem[UR30], idesc[UR31], UPT ;  /* 0x00ff1e082a0075ea */ /* 0x0005e2000b800011 */
[----:B------:R2:W-:Y:S01]  /*4aa0*/  UTCHMMA gdesc[UR44], gdesc[UR6], tmem[UR16], tmem[UR22], idesc[UR23], UPT ;  /* 0x00ff16062c0075ea */ /* 0x0005e2000b800010 */
[----:B------:R-:W-:-:S09]  /*4ab0*/  UISETP.NE.AND UP0, UPT, UR52, 0x2, UPT ;  /* 0x000000023400788c */ /* 0x000fd2000bf05270 */
[----:B------:R-:W-:Y:S05]  /*4ac0*/  BRA.U !UP0, `(.L_x_97) ;  /* 0x0000000108047547 */ /* 0x000fea000b800000 */
[----:B--2---:R-:W-:Y:S05]  /*4ad0*/  BPT.TRAP 0x1 ;  /* 0x000000040000795c */ /* 0x004fea0000300000 */
.L_x_97:
[----:B--2---:R-:W-:-:S09]  /*4ae0*/  UIADD3 UR6, UPT, UPT, UR20, 0x29850, URZ ;  /* 0x0002985014067890 */ /* 0x004fd2000fffe0ff */
[----:B------:R2:W-:Y:S01]  /*4af0*/  UTCBAR [UR6], URZ ;  /* 0x000000ff060073e9 */ /* 0x0005e200080000ff */
[----:B------:R-:W-:Y:S05]  /*4b00*/  BRA.U !UP4, `(.L_x_98) ;  /* 0x000000010c047547 */ /* 0x000fea000b800000 */
[----:B--2---:R-:W-:Y:S05]  /*4b10*/  BPT.TRAP 0x1 ;  /* 0x000000040000795c */ /* 0x004fea0000300000 */
.L_x_98:
[----:B------:R-:W3:Y:S02]  /*4b20*/  SYNCS.PHASECHK.TRANS64.TRYWAIT P0, [UR20+0x29820], R8 ;  /* 0x02982008ff0075a7 */ /* 0x000ee40008001114 */
[----:B---3--:R-:W-:Y:S05]  /*4b30*/  @!P0 BRA `(.L_x_99) ;  /* 0x000000cc00c08947 */ /* 0x008fea0003800000 */
.L_x_264:
[----:B------:R-:W-:Y:S05]  /*4b40*/  BRA.U !UP0, `(.L_x_100) ;  /* 0x0000000108047547 */ /* 0x000fea000b800000 */
[----:B--2---:R-:W-:Y:S05]  /*4b50*/  BPT.TRAP 0x1 ;  /* 0x000000040000795c */ /* 0x004fea0000300000 */
.L_x_100:
[----:B------:R-:W4:Y:S02]  /*4b60*/  SYNCS.PHASECHK.TRANS64.TRYWAIT P0, [UR20+0x29868], R7 ;  /* 0x02986807ff0075a7 */ /* 0x000f240008001114 */
[----:B----4-:R-:W-:Y:S05]  /*4b70*/  @!P0 BRA `(.L_x_101) ;  /* 0x000000cc00c88947 */ /* 0x010fea0003800000 */
.L_x_266:
[----:B------:R-:W-:Y:S05]  /*4b80*/  BRA.U !UP0, `(.L_x_102) ;  /* 0x0000000108047547 */ /* 0x000fea000b800000 */
[----:B--2---:R-:W-:Y:S05]  /*4b90*/  BPT.TRAP 0x1 ;  /* 0x000000040000795c */ /* 0x004fea0000300000 */
.L_x_102:
[----:B------:R-:W4:Y:S01]  /*4ba0*/  SYNCS.PHASECHK.TRANS64.TRYWAIT P0, [UR20+0x29878], R7 ;  /* 0x02987807ff0075a7 */ /* 0x000f220008001114 */
[----:B---3--:R-:W-:Y:S01]  /*4bb0*/  HFMA2 R2, -RZ, RZ, 0, 9.5367431640625e-06 ;  /* 0x000000a0ff027431 */ /* 0x008fe200000001ff */
[----:B------:R-:W-:Y:S01]  /*4bc0*/  MOV R3, 0xa0 ;  /* 0x000000a000037802 */ /* 0x000fe20000000f00 */
[----:B----4-:R-:W-:Y:S06]  /*4bd0*/  @!P0 BRA `(.L_x_103) ;  /* 0x000000cc00c88947 */ /* 0x010fec0003800000 */
.L_x_268:
[----:B------:R-:W-:Y:S01]  /*4be0*/  R2UR UR47, R3 ;  /* 0x00000000032f72ca */ /* 0x000fe200000e0000 */
[----:B------:R-:W-:Y:S01]  /*4bf0*/  IMAD.MOV.U32 R3, RZ, RZ, 0xa0 ;  /* 0x000000a0ff037424 */ /* 0x000fe200078e00ff */
[----:B------:R-:W-:Y:S01]  /*4c00*/  R2UR UR46, R2 ;  /* 0x00000000022e72ca */ /* 0x000fe200000e0000 */
[----:B------:R-:W-:Y:S01]  /*4c10*/  IMAD.MOV.U32 R2, RZ, RZ, 0xa0 ;  /* 0x000000a0ff027424 */ /* 0x000fe200078e00ff */
[----:B------:R-:W-:Y:S02]  /*4c20*/  UIADD3 UR18, UPT, UPT, UR28, 0x100, URZ ;  /* 0x000001001c127890 */ /* 0x000fe4000fffe0ff */
[C---:B------:R-:W-:Y:S01]  /*4c30*/  R2UR UR31, R3.reuse ;  /* 0x00000000031f72ca */ /* 0x040fe200000e0000 */
[----:B------:R-:W-:Y:S01]  /*4c40*/  UIADD3 UR22, UPT, UPT, UR26, 0x100, URZ ;  /* 0x000001001a167890 */ /* 0x000fe2000fffe0ff */
[----:B------:R-:W-:Y:S01]  /*4c50*/  R2UR UR30, R3 ;  /* 0x00000000031e72ca */ /* 0x000fe200000e0000 */
[----:B------:R-:W-:Y:S01]  /*4c60*/  UIADD3 UR14, UPT, UPT, UR28, 0x200, URZ ;  /* 0x000002001c0e7890 */ /* 0x000fe2000fffe0ff */
[----:B------:R-:W-:Y:S01]  /*4c70*/  R2UR UR21, R2 ;  /* 0x00000000021572ca */ /* 0x000fe200000e0000 */
[----:B------:R-:W-:-:S02]  /*4c80*/  UIADD3 UR16, UPT, UPT, UR26, 0x200, URZ ;  /* 0x000002001a107890 */ /* 0x000fc4000fffe0ff */
[----:B------:R-:W-:Y:S02]  /*4c90*/  UIADD3 UR10, UPT, UPT, UR28, 0x300, URZ ;  /* 0x000003001c0a7890 */ /* 0x000fe4000fffe0ff */
[----:B------:R-:W-:Y:S02]  /*4ca0*/  UIADD3 UR12, UPT, UPT, UR26, 0x300, URZ ;  /* 0x000003001a0c7890 */ /* 0x000fe4000fffe0ff */
[----:B--2---:R-:W-:Y:S02]  /*4cb0*/  UIADD3 UR6, UPT, UPT, UR28, 0x400, URZ ;  /* 0x000004001c067890 */ /* 0x004fe4000fffe0ff */
[----:B------:R-:W-:Y:S01]  /*4cc0*/  UIADD3 UR8, UPT, UPT, UR26, 0x400, URZ ;  /* 0x000004001a087890 */ /* 0x000fe2000fffe0ff */
        /* <DEDUP_REMOVED lines=23> */
[----:B------:R-:W-:Y:S05]  /*4e40*/  BRA.U !UP0, `(.L_x_104) ;  /* 0x0000000108047547 */ /* 0x000fea000b800000 */
[----:B--2---:R-:W-:Y:S05]  /*4e50*/  BPT.TRAP 0x1 ;  /* 0x000000040000795c */ /* 0x004fea0000300000 */
.L_x_104:
[----:B--2---:R-:W-:-:S09]  /*4e60*/  UIADD3 UR6, UPT, UPT, UR20, 0x29860, URZ ;  /* 0x0002986014067890 */ /* 0x004fd2000fffe0ff */
[----:B------:R2:W-:Y:S01]  /*4e70*/  UTCBAR [UR6], URZ ;  /* 0x000000ff060073e9 */ /* 0x0005e200080000ff */
[----:B------:R-:W-:Y:S05]  /*4e80*/  BRA.U !UP0, `(.L_x_105) ;  /* 0x0000000108047547 */ /* 0x000fea000b800000 */
[----:B--2---:R-:W-:Y:S05]  /*4e90*/  BPT.TRAP 0x1 ;  /* 0x000000040000795c */ /* 0x004fea0000300000 */
.L_x_105:
[----:B------:R-:W4:Y:S01]  /*4ea0*/  SYNCS.PHASECHK.TRANS64.TRYWAIT P0, [UR20+0x29880], R8 ;  /* 0x02988008ff0075a7 */ /* 0x000f220008001114 */
[----:B------:R-:W-:Y:S01]  /*4eb0*/  HFMA2 R2, -RZ, RZ, 0, 4.76837158203125e-06 ;  /* 0x00000050ff027431 */ /* 0x000fe200000001ff */
[----:B------:R-:W-:Y:S01]  /*4ec0*/  MOV R3, 0x120 ;  /* 0x0000012000037802 */ /* 0x000fe20000000f00 */
[----:B----4-:R-:W-:Y:S06]  /*4ed0*/  @!P0 BRA `(.L_x_106) ;  /* 0x000000cc00208947 */ /* 0x010fec0003800000 */
.L_x_270:
[----:B------:R-:W-:Y:S01]  /*4ee0*/  R2UR UR55, R3 ;  /* 0x00000000033772ca */ /* 0x000fe200000e0000 */
[----:B------:R-:W-:Y:S01]  /*4ef0*/  IMAD.MOV.U32 R3, RZ, RZ, 0x138 ;  /* 0x00000138ff037424 */ /* 0x000fe200078e00ff */
[----:B------:R-:W-:Y:S01]  /*4f00*/  R2UR UR56, R2 ;  /* 0x00000000023872ca */ /* 0x000fe200000e0000 */
[----:B-1----:R-:W-:Y:S01]  /*4f10*/  IMAD.MOV.U32 R6, RZ, RZ, 0x128 ;  /* 0x00000128ff067424 */ /* 0x002fe200078e00ff */
[----:B------:R-:W-:Y:S01]  /*4f20*/  UIADD3 UR18, UPT, UPT, UR24, 0x20, URZ ;  /* 0x0000002018127890 */ /* 0x000fe2000fffe0ff */
[----:B---3--:R-:W-:Y:S01]  /*4f30*/  IMAD.MOV.U32 R4, RZ, RZ, 0x50 ;  /* 0x00000050ff047424 */ /* 0x008fe200078e00ff */
[----:B------:R-:W-:Y:S01]  /*4f40*/  R2UR UR49, R3 ;  /* 0x00000000033172ca */ /* 0x000fe200000e0000 */
[----:B------:R-:W-:Y:S01]  /*4f50*/  IMAD.MOV.U32 R3, RZ, RZ, 0x148 ;  /* 0x00000148ff037424 */ /* 0x000fe200078e00ff */
        /* <DEDUP_REMOVED lines=9> */
[----:B------:R-:W-:Y:S01]  /*4ff0*/  UIADD3 UR16, UPT, UPT, UR24, 0x40, URZ ;  /* 0x0000004018107890 */ /* 0x000fe2000fffe0ff */
        /* <DEDUP_REMOVED lines=8> */
[C---:B------:R-:W-:Y:S01]  /*5080*/  R2UR UR46, R2.reuse ;  /* 0x00000000022e72ca */ /* 0x040fe200000e0000 */
[----:B------:R-:W-:Y:S01]  /*5090*/  UIADD3 UR8, UPT, UPT, UR24, 0xc0, URZ ;  /* 0x000000c018087890 */ /* 0x000fe2000fffe0ff */
[C---:B------:R-:W-:Y:S01]  /*50a0*/  R2UR UR30, R2.reuse ;  /* 0x00000000021e72ca */ /* 0x040fe200000e0000 */
[----:B------:R-:W-:Y:S01]  /*50b0*/  UMOV UR72, 0x0 ;  /* 0x0000000000487882 */ /* 0x000fe20000000000 */
[----:B------:R-:W-:Y:S01]  /*50c0*/  R2UR UR21, R3 ;  /* 0x00000000031572ca */ /* 0x000fe200000e0000 */
[----:B------:R-:W-:Y:S01]  /*50d0*/  UMOV UR73, 0x8150490 ;  /* 0x0815049000497882 */ /* 0x000fe20000000000 */
[----:B------:R-:W-:Y:S01]  /*50e0*/  R2UR UR22, R2 ;  /* 0x00000000021672ca */ /* 0x000fe200000e0000 */
[----:B--2---:R-:W-:Y:S01]  /*50f0*/  UIADD3 UR6, UPT, UPT, UR24, 0xe0, URZ ;  /* 0x000000e018067890 */ /* 0x004fe2000fffe0ff */
[----:B------:R1:W-:Y:S01]  /*5100*/  UTCHMMA tmem[UR55], gdesc[UR24], tmem[UR56], tmem[UR72], idesc[UR73], !UPT ;  /* 0x00ff4818370079ea */ /* 0x0003e2000f800038 */
        /* <DEDUP_REMOVED lines=9> */
[----:B------:R1:W-:Y:S01]  /*51a0*/  UTCHMMA tmem[UR53], gdesc[UR18], tmem[UR54], tmem[UR70], idesc[UR71], UPT ;  /* 0x00ff4612350079ea */ /* 0x0003e2000b800036 */
        /* <DEDUP_REMOVED lines=16> */
[----:B------:R1:W-:Y:S01]  /*52b0*/  UTCHMMA tmem[UR23], gdesc[UR8], tmem[UR30], tmem[UR60], idesc[UR61], UPT ;  /* 0x00ff3c08170079ea */ /* 0x0003e2000b80001e */
[----:B------:R1:W-:Y:S01]  /*52c0*/  UTCHMMA tmem[UR21], gdesc[UR6], tmem[UR22], tmem[UR58], idesc[UR59], UPT ;  /* 0x00ff3a06150079ea */ /* 0x0003e2000b800016 */
[----:B------:R-:W-:Y:S05]  /*52d0*/  BRA.U !UP0, `(.L_x_107) ;  /* 0x0000000108047547 */ /* 0x000fea000b800000 */
[----:B-1----:R-:W-:Y:S05]  /*52e0*/  BPT.TRAP 0x1 ;  /* 0x000000040000795c */ /* 0x002fea0000300000 */
.L_x_107:
[----:B-1----:R-:W-:-:S09]  /*52f0*/  UIADD3 UR6, UPT, UPT, UR20, 0x29888, URZ ;  /* 0x0002988814067890 */ /* 0x002fd2000fffe0ff */
[----:B------:R1:W-:Y:S01]  /*5300*/  UTCBAR [UR6], URZ ;  /* 0x000000ff060073e9 */ /* 0x0003e200080000ff */
[----:B------:R-:W-:Y:S05]  /*5310*/  BRA.U !UP4, `(.L_x_108) ;  /* 0x000000010c047547 */ /* 0x000fea000b800000 */
[----:B-1----:R-:W-:Y:S05]  /*5320*/  BPT.TRAP 0x1 ;  /* 0x000000040000795c */ /* 0x002fea0000300000 */
.L_x_108:
[----:B------:R-:W2:Y:S01]  /*5330*/  LDL R2, [R1+0x4] ;  /* 0x0000040001027983 */ /* 0x000ea20000100800 */
[----:B-1----:R-:W-:Y:S01]  /*5340*/  UIADD3 UR6, UPT, UPT, UR20, 0x29828, URZ ;  /* 0x0002982814067890 */ /* 0x002fe2000fffe0ff */
[----:B------:R-:W-:Y:S01]  /*5350*/  MOV R13, RZ ;  /* 0x000000ff000d7202 */ /* 0x000fe20000000f00 */
[----:B------:R-:W-:Y:S01]  /*5360*/  UMOV UR9, URZ ;  /* 0x000000ff00097c82 */ /* 0x000fe20008000000 */
[----:B------:R-:W-:-:S06]  /*5370*/  UMOV UR30, URZ ;  /* 0x000000ff001e7c82 */ /* 0x000fcc0008000000 */
[----:B------:R1:W-:Y:S01]  /*5380*/  UTCBAR [UR6], URZ ;  /* 0x000000ff060073e9 */ /* 0x0003e200080000ff */
[----:B--2---:R-:W-:-:S13]  /*5390*/  ISETP.NE.AND P0, PT, R2, 0x1, PT ;  /* 0x000000010200780c */ /* 0x004fda0003f05270 */
[----:B-1----:R-:W-:Y:S05]  /*53a0*/  @!P0 BRA `(.L_x_109) ;  /* 0x0000001400b48947 */ /* 0x002fea0003800000 */
[----:B------:R-:W-:Y:S01]  /*53b0*/  R2UR UR54, R5 ;  /* 0x00000000053672ca */ /* 0x000fe200000e0000 */
[----:B------:R-:W-:Y:S01]  /*53c0*/  UIADD3 UR6, UPT, UPT, UR40, 0x80, URZ ;  /* 0x0000008028067890 */ /* 0x000fe2000fffe0ff */
[----:B------:R-:W-:Y:S01]  /*53d0*/  HFMA2 R10, -RZ, RZ, 0, 0 ;  /* 0x00000000ff0a7431 */ /* 0x000fe200000001ff */
[----:B------:R-:W-:Y:S01]  /*53e0*/  UMOV UR10, UR42 ;  /* 0x0000002a000a7c82 */ /* 0x000fe20008000000 */
[----:B------:R-:W-:Y:S01]  /*53f0*/  UMOV UR11, 0xc0004010 ;  /* 0xc0004010000b7882 */ /* 0x000fe20000000000 */
[----:B------:R-:W-:Y:S01]  /*5400*/  UMOV UR7, 0x40004040 ;  /* 0x4000404000077882 */ /* 0x000fe20000000000 */
[----:B------:R-:W-:Y:S01]  /*5410*/  UMOV UR8, UR44 ;  /* 0x0000002c00087c82 */ /* 0x000fe20008000000 */
[----:B------:R-:W-:Y:S01]  /*5420*/  UMOV UR9, 0xc0004010 ;  /* 0xc000401000097882 */ /* 0x000fe20000000000 */
[----:B------:R-:W-:Y:S01]  /*5430*/  IMAD.U32 R16, RZ, RZ, UR10 ;  /* 0x0000000aff107e24 */ /* 0x000fe2000f8e00ff */
[----:B------:R-:W-:Y:S02]  /*5440*/  MOV R17, UR11 ;  /* 0x0000000b00117c02 */ /* 0x000fe40008000f00 */
[----:B------:R-:W-:Y:S01]  /*5450*/  CS2R R12, SRZ ;  /* 0x00000000000c7805 */ /* 0x000fe2000001ff00 */
[----:B------:R-:W-:Y:S01]  /*5460*/  IMAD.MOV.U32 R11, RZ, RZ, 0x1 ;  /* 0x00000001ff0b7424 */ /* 0x000fe200078e00ff */
[----:B------:R-:W-:Y:S01]  /*5470*/  MOV R8, 0x1 ;  /* 0x0000000100087802 */ /* 0x000fe20000000f00 */
[----:B------:R-:W-:Y:S01]  /*5480*/  IMAD.MOV.U32 R9, RZ, RZ, 0x1 ;  /* 0x00000001ff097424 */ /* 0x000fe200078e00ff */
[----:B------:R-:W-:Y:S01]  /*5490*/  MOV R18, UR6 ;  /* 0x0000000600127c02 */ /* 0x000fe20008000f00 */
[----:B------:R-:W-:Y:S01]  /*54a0*/  IMAD.MOV.U32 R7, RZ, RZ, RZ ;  /* 0x000000ffff077224 */ /* 0x000fe200078e00ff */
[----:B------:R-:W-:Y:S01]  /*54b0*/  MOV R15, UR9 ;  /* 0x00000009000f7c02 */ /* 0x000fe20008000f00 */
[----:B------:R-:W-:Y:S01]  /*54c0*/  IMAD.U32 R19, RZ, RZ, UR7 ;  /* 0x00000007ff137e24 */ /* 0x000fe2000f8e00ff */
[----:B------:R-:W-:Y:S01]  /*54d0*/  UIADD3 UR64, UPT, UPT, UR54, 0x20, URZ ;  /* 0x0000002036407890 */ /* 0x000fe2000fffe0ff */
[----:B------:R-:W-:Y:S01]  /*54e0*/  IMAD.U32 R14, RZ, RZ, UR8 ;  /* 0x00000008ff0e7e24 */ /* 0x000fe2000f8e00ff */
[----:B------:R-:W-:-:S02]  /*54f0*/  UIADD3 UR62, UPT, UPT, UR54, 0x40, URZ ;  /* 0x00000040363e7890 */ /* 0x000fc4000fffe0ff */
[----:B------:R-:W-:Y:S02]  /*5500*/  UIADD3 UR60, UPT, UPT, UR54, 0x60, URZ ;  /* 0x00000060363c7890 */ /* 0x000fe4000fffe0ff */
[----:B------:R-:W-:Y:S02]  /*5510*/  UIADD3 UR58, UPT, UPT, UR54, 0x80, URZ ;  /* 0x00000080363a7890 */ /* 0x000fe4000fffe0ff */
[----:B------:R-:W-:Y:S02]  /*5520*/  UIADD3 UR56, UPT, UPT, UR54, 0xc0, URZ ;  /* 0x000000c036387890 */ /* 0x000fe4000fffe0ff */
[----:B------:R-:W-:Y:S02]  /*5530*/  UIADD3 UR76, UPT, UPT, UR40, 0x100, URZ ;  /* 0x00000100284c7890 */ /* 0x000fe4000fffe0ff */
[----:B------:R-:W-:Y:S02]  /*5540*/  UIADD3 UR74, UPT, UPT, UR40, 0x180, URZ ;  /* 0x00000180284a7890 */ /* 0x000fe4000fffe0ff */
        /* <DEDUP_REMOVED lines=9> */
[----:B------:R-:W-:Y:S01]  /*55e0*/  UIADD3 UR42, UPT, UPT, UR32, 0x406, URZ ;  /* 0x00000406202a7890 */ /* 0x000fe2000fffe0ff */
[----:B------:R-:W-:Y:S01]  /*55f0*/  UMOV UR8, 0x1 ;  /* 0x0000000100087882 */ /* 0x000fe20000000000 */
[----:B------:R-:W-:Y:S01]  /*5600*/  UMOV UR30, URZ ;  /* 0x000000ff001e7c82 */ /* 0x000fe20008000000 */
[----:B------:R-:W-:Y:S01]  /*5610*/  UMOV UR9, URZ ;  /* 0x000000ff00097c82 */ /* 0x000fe20008000000 */
[----:B------:R-:W-:Y:S01]  /*5620*/  UMOV UR77, 0x40004040 ;  /* 0x40004040004d7882 */ /* 0x000fe20000000000 */
[----:B------:R-:W-:Y:S01]  /*5630*/  UMOV UR75, 0x40004040 ;  /* 0x40004040004b7882 */ /* 0x000fe20000000000 */
[----:B------:R-:W-:Y:S01]  /*5640*/  UMOV UR73, 0x40004040 ;  /* 0x4000404000497882 */ /* 0x000fe20000000000 */
[----:B------:R-:W-:Y:S01]  /*5650*/  UMOV UR71, 0x40004040 ;  /* 0x4000404000477882 */ /* 0x000fe20000000000 */
[----:B------:R-:W-:Y:S01]  /*5660*/  UMOV UR69, 0x40004040 ;  /* 0x4000404000457882 */ /* 0x000fe20000000000 */
[----:B------:R-:W-:Y:S01]  /*5670*/  UMOV UR67, 0x40004040 ;  /* 0x4000404000437882 */ /* 0x000fe20000000000 */
        /* <DEDUP_REMOVED lines=13> */
.L_x_133:
[----:B------:R-:W-:Y:S04]  /*5750*/  BSSY.RECONVERGENT B0, `(.L_x_110) ;  /* 0x0000003000007945 */ /* 0x000fe80003800200 */
[----:B-1----:R-:W-:Y:S05]  /*5760*/  @!P2 BRA `(.L_x_111) ;  /* 0x000000000004a947 */ /* 0x002fea0003800000 */
[----:B------:R-:W-:Y:S05]  /*5770*/  BPT.TRAP 0x1 ;  /* 0x000000040000795c */ /* 0x000fea0000300000 */
.L_x_111:
[----:B------:R-:W-:Y:S05]  /*5780*/  BSYNC.RECONVERGENT B0 ;  /* 0x0000000000007941 */ /* 0x000fea0003800200 */
.L_x_110:
[----:B------:R-:W-:Y:S01]  /*5790*/  ULEA UR6, UR8, UR20, 0x3 ;  /* 0x0000001408067291 */ /* 0x000fe2000f8e18ff */
[----:B------:R-:W-:Y:S02]  /*57a0*/  SHF.L.U32 R3, R7, 0x1f, RZ ;  /* 0x0000001f07037819 */ /* 0x000fe400000006ff */
[----:B------:R-:W-:Y:S06]  /*57b0*/  R2UR UR7, R0 ;  /* 0x00000000000772ca */ /* 0x000fec00000e0000 */
[----:B------:R-:W1:Y:S07]  /*57c0*/  SYNCS.PHASECHK.TRANS64.TRYWAIT P0, [UR6+0x29800], R3 ;  /* 0x02980003ff0075a7 */ /* 0x000e6e0008001106 */
[----:B------:R-:W-:Y:S01]  /*57d0*/  UISETP.NE.AND UP0, UPT, UR7, 0x2, UPT ;  /* 0x000000020700788c */ /* 0x000fe2000bf05270 */
[----:B-1----:R-:W-:Y:S10]  /*57e0*/  @!P0 BRA `(.L_x_112) ;  /* 0x000000c000f48947 */ /* 0x002ff40003800000 */
.L_x_272:
[----:B------:R-:W-:Y:S05]  /*57f0*/  BRA.U !UP0, `(.L_x_113) ;  /* 0x0000000108047547 */ /* 0x000fea000b800000 */
[----:B------:R-:W-:Y:S05]  /*5800*/  BPT.TRAP 0x1 ;  /* 0x000000040000795c */ /* 0x000fea0000300000 */
.L_x_113:
[----:B------:R-:W-:Y:S01]  /*5810*/  SHF.L.U32 R4, R10, 0x1f, RZ ;  /* 0x0000001f0a047819 */ /* 0x000fe200000006ff */
[----:B-1----:R-:W-:Y:S03]  /*5820*/  HFMA2 R2, -RZ, RZ, 0, 1.71661376953125e-05 ;  /* 0x00000120ff027431 */ /* 0x002fe600000001ff */
[----:B------:R-:W1:Y:S02]  /*5830*/  SYNCS.PHASECHK.TRANS64.TRYWAIT P0, [UR20+0x29858], R4 ;  /* 0x02985804ff0075a7 */ /* 0x000e640008001114 */
[----:B-1----:R-:W-:Y:S05]  /*5840*/  @!P0 BRA `(.L_x_114) ;  /* 0x000000c000f48947 */ /* 0x002fea0003800000 */
.L_x_274:
[----:B------:R-:W-:Y:S01]  /*5850*/  UIMAD UR6, UR8, 0x500, UR4 ;  /* 0x00000500080678a4 */ /* 0x000fe2000f8e0204 */
[----:B------:R-:W-:Y:S01]  /*5860*/  R2UR UR10, R2 ;  /* 0x00000000020a72ca */ /* 0x000fe200000e0000 */
[----:B------:R-:W-:Y:S01]  /*5870*/  UMOV UR16, 0x0 ;  /* 0x0000000000107882 */ /* 0x000fe20000000000 */
[----:B------:R-:W-:Y:S01]  /*5880*/  UMOV UR17, 0x8200490 ;  /* 0x0820049000117882 */ /* 0x000fe20000000000 */
[----:B------:R-:W-:Y:S01]  /*5890*/  UIADD3 UR14, UPT, UPT, UR6, 0x100, URZ ;  /* 0x00000100060e7890 */ /* 0x000fe2000fffe0ff */
[----:B------:R-:W-:Y:S01]  /*58a0*/  IMAD.MOV.U32 R2, RZ, RZ, 0x120 ;  /* 0x00000120ff027424 */ /* 0x000fe200078e00ff */
[----:B------:R-:W-:Y:S01]  /*58b0*/  UIADD3 UR12, UPT, UPT, UR6, 0x200, URZ ;  /* 0x00000200060c7890 */ /* 0x000fe2000fffe0ff */
[----:B------:R-:W-:Y:S01]  /*58c0*/  UMOV UR7, 0xc0004010 ;  /* 0xc000401000077882 */ /* 0x000fe20000000000 */
[----:B------:R-:W-:Y:S02]  /*58d0*/  UMOV UR11, 0x8200490 ;  /* 0x08200490000b7882 */ /* 0x000fe40000000000 */
[C---:B------:R-:W-:Y:S01]  /*58e0*/  R2UR UR23, R2.reuse ;  /* 0x00000000021772ca */ /* 0x040fe200000e0000 */
[----:B------:R-:W-:Y:S01]  /*58f0*/  UMOV UR15, 0xc0004010 ;  /* 0xc0004010000f7882 */ /* 0x000fe20000000000 */
[----:B------:R-:W-:Y:S01]  /*5900*/  UMOV UR18, UR36 ;  /* 0x0000002400127c82 */ /* 0x000fe20008000000 */
[----:B------:R-:W-:Y:S01]  /*5910*/  UMOV UR19, 0xc0004010 ;  /* 0xc000401000137882 */ /* 0x000fe20000000000 */
[----:B------:R2:W-:Y:S01]  /*5920*/  UTCHMMA gdesc[UR38], gdesc[UR6], tmem[UR10], tmem[UR16], idesc[UR17], !UPT ;  /* 0x00ff1006260075ea */ /* 0x0005e2000f80000a */
[C---:B------:R-:W-:Y:S01]  /*5930*/  R2UR UR22, R2.reuse ;  /* 0x00000000021672ca */ /* 0x040fe200000e0000 */
[----:B------:R-:W-:Y:S01]  /*5940*/  UMOV UR13, 0xc0004010 ;  /* 0xc0004010000d7882 */ /* 0x000fe20000000000 */
[----:B------:R-:W-:Y:S01]  /*5950*/  R2UR UR21, R2 ;  /* 0x00000000021572ca */ /* 0x000fe200000e0000 */
[----:B--2---:R-:W-:Y:S01]  /*5960*/  UMOV UR10, 0x0 ;  /* 0x00000000000a7882 */ /* 0x004fe20000000000 */
[----:B------:R-:W-:Y:S04]  /*5970*/  UMOV UR16, UR34 ;  /* 0x0000002200107c82 */ /* 0x000fe80008000000 */
[----:B------:R2:W-:Y:S01]  /*5980*/  UTCHMMA gdesc[UR18], gdesc[UR14], tmem[UR23], tmem[UR10], idesc[UR11], UPT ;  /* 0x00ff0a0e120075ea */ /* 0x0005e2000b800017 */
[----:B------:R-:W-:Y:S01]  /*5990*/  UMOV UR17, 0xc0004010 ;  /* 0xc000401000117882 */ /* 0x000fe20000000000 */
[----:B--2---:R-:W-:Y:S01]  /*59a0*/  UIADD3 UR10, UPT, UPT, UR6, 0x300, URZ ;  /* 0x00000300060a7890 */ /* 0x004fe2000fffe0ff */
[----:B------:R-:W-:Y:S01]  /*59b0*/  R2UR UR18, R16 ;  /* 0x00000000101272ca */ /* 0x000fe200000e0000 */
[----:B------:R-:W-:Y:S01]  /*59c0*/  UIADD3 UR6, UPT, UPT, UR6, 0x400, URZ ;  /* 0x0000040006067890 */ /* 0x000fe2000fffe0ff */
[----:B------:R-:W-:Y:S01]  /*59d0*/  R2UR UR19, R17 ;  /* 0x00000000111372ca */ /* 0x000fe200000e0000 */
[----:B------:R-:W-:Y:S01]  /*59e0*/  UMOV UR14, 0x0 ;  /* 0x00000000000e7882 */ /* 0x000fe20000000000 */
[----:B------:R-:W-:Y:S01]  /*59f0*/  UMOV UR15, 0x8200490 ;  /* 0x08200490000f7882 */ /* 0x000fe20000000000 */
[----:B------:R-:W-:Y:S01]  /*5a00*/  UMOV UR11, 0xc0004010 ;  /* 0xc0004010000b7882 */ /* 0x000fe20000000000 */
[----:B------:R2:W-:Y:S01]  /*5a10*/  UTCHMMA gdesc[UR16], gdesc[UR12], tmem[UR22], tmem[UR14], idesc[UR15], UPT ;  /* 0x00ff0e0c100075ea */ /* 0x0005e2000b800016 */
[----:B------:R-:W-:Y:S01]  /*5a20*/  R2UR UR23, R15 ;  /* 0x000000000f1772ca */ /* 0x000fe200000e0000 */
[----:B--2---:R-:W-:Y:S01]  /*5a30*/  UMOV UR12, 0x0 ;  /* 0x00000000000c7882 */ /* 0x004fe20000000000 */
[----:B------:R-:W-:Y:S01]  /*5a40*/  UMOV UR13, 0x8200490 ;  /* 0x08200490000d7882 */ /* 0x000fe20000000000 */
[----:B------:R-:W-:Y:S05]  /*5a50*/  R2UR UR22, R14 ;  /* 0x000000000e1672ca */ /* 0x000fea00000e0000 */
[----:B------:R2:W-:Y:S01]  /*5a60*/  UTCHMMA gdesc[UR18], gdesc[UR10], tmem[UR21], tmem[UR12], idesc[UR13], UPT ;  /* 0x00ff0c0a120075ea */ /* 0x0005e2000b800015 */
[----:B------:R-:W-:Y:S01]  /*5a70*/  R2UR UR14, R2 ;  /* 0x00000000020e72ca */ /* 0x000fe200000e0000 */
[----:B--2---:R-:W-:Y:S01]  /*5a80*/  UMOV UR18, 0x0 ;  /* 0x0000000000127882 */ /* 0x004fe20000000000 */
[----:B------:R-:W-:Y:S11]  /*5a90*/  UMOV UR19, 0x8200490 ;  /* 0x0820049000137882 */ /* 0x000ff60000000000 */
[----:B------:R2:W-:Y:S02]  /*5aa0*/  UTCHMMA gdesc[UR22], gdesc[UR6], tmem[UR14], tmem[UR18], idesc[UR19], UPT ;  /* 0x00ff1206160075ea */ /* 0x0005e4000b80000e */
[----:B--2---:R-:W-:Y:S01]  /*5ab0*/  UIADD3 UR22, UPT, UPT, UR8, 0x1, URZ ;  /* 0x0000000108167890 */ /* 0x004fe2000fffe0ff */
[----:B------:R-:W-:Y:S11]  /*5ac0*/  BRA.U !UP0, `(.L_x_115) ;  /* 0x0000000108047547 */ /* 0x000ff6000b800000 */
[----:B------:R-:W-:Y:S05]  /*5ad0*/  BPT.TRAP 0x1 ;  /* 0x000000040000795c */ /* 0x000fea0000300000 */
.L_x_115:
[----:B------:R-:W-:Y:S09]  /*5ae0*/  UIADD3 UR6, UPT, UPT, UR20, 0x29850, URZ ;  /* 0x0002985014067890 */ /* 0x000ff2000fffe0ff */
[----:B------:R2:W-:Y:S01]  /*5af0*/  UTCBAR [UR6], URZ ;  /* 0x000000ff060073e9 */ /* 0x0005e200080000ff */
[----:B------:R-:W-:Y:S05]  /*5b00*/  BRA.U !UP0, `(.L_x_116) ;  /* 0x0000000108047547 */ /* 0x000fea000b800000 */
[----:B--2---:R-:W-:Y:S05]  /*5b10*/  BPT.TRAP 0x1 ;  /* 0x000000040000795c */ /* 0x004fea0000300000 */
.L_x_116:
[----:B-1----:R-:W-:Y:S04]  /*5b20*/  SHF.L.U32 R3, R13, 0x1f, RZ ;  /* 0x0000001f0d037819 */ /* 0x002fe800000006ff */
[----:B------:R-:W1:Y:S02]  /*5b30*/  SYNCS.PHASECHK.TRANS64.TRYWAIT P0, [UR20+0x29890], R3 ;  /* 0x02989003ff0075a7 */ /* 0x000e640008001114 */
[----:B-1----:R-:W-:Y:S05]  /*5b40*/  @!P0 BRA `(.L_x_117) ;  /* 0x000000c0004c8947 */ /* 0x002fea0003800000 */
.L_x_276:
[----:B------:R-:W-:Y:S05]  /*5b50*/  BRA.U !UP0, `(.L_x_118) ;  /* 0x0000000108047547 */ /* 0x000fea000b800000 */
[----:B--2---:R-:W-:Y:S05]  /*5b60*/  BPT.TRAP 0x1 ;  /* 0x000000040000795c */ /* 0x004fea0000300000 */
.L_x_118:
[----:B-1----:R-:W-:Y:S04]  /*5b70*/  SHF.L.U32 R3, R12, 0x1f, RZ ;  /* 0x0000001f0c037819 */ /* 0x002fe800000006ff */
[----:B------:R-:W1:Y:S02]  /*5b80*/  SYNCS.PHASECHK.TRANS64.TRYWAIT P0, [UR20+0x29868], R3 ;  /* 0x02986803ff0075a7 */ /* 0x000e640008001114 */
[----:B-1----:R-:W-:Y:S05]  /*5b90*/  @!P0 BRA `(.L_x_119) ;  /* 0x000000c000508947 */ /* 0x002fea0003800000 */
.L_x_278:
[----:B------:R-:W-:Y:S02]  /*5ba0*/  R2UR UR18, R18 ;  /* 0x00000000121272ca */ /* 0x000fe400000e0000 */
[----:B------:R-:W-:Y:S02]  /*5bb0*/  ELECT P0, URZ, PT ;  /* 0x0000000000ff782f */ /* 0x000fe40003800000 */
[----:B------:R-:W-:Y:S01]  /*5bc0*/  R2UR UR19, R19 ;  /* 0x00000000131372ca */ /* 0x000fe200000e0000 */
[----:B------:R-:W-:Y:S01]  /*5bd0*/  UMOV UR16, 0x0 ;  /* 0x0000000000107882 */ /* 0x000fe20000000000 */
[----:B------:R-:W-:Y:S01]  /*5be0*/  UMOV UR17, 0x8158490 ;  /* 0x0815849000117882 */ /* 0x000fe20000000000 */
[----:B------:R-:W-:Y:S01]  /*5bf0*/  UMOV UR14, 0x0 ;  /* 0x00000000000e7882 */ /* 0x000fe20000000000 */
[----:B-1----:R-:W-:Y:S02]  /*5c00*/  IMAD.MOV.U32 R2, RZ, RZ, 0xa0 ;  /* 0x000000a0ff027424 */ /* 0x002fe400078e00ff */
[----:B------:R-:W-:Y:S03]  /*5c10*/  IMAD.MOV.U32 R3, RZ, RZ, 0xa0 ;  /* 0x000000a0ff037424 */ /* 0x000fe600078e00ff */
[C---:B------:R-:W-:Y:S02]  /*5c20*/  R2UR UR8, R2.reuse ;  /* 0x00000000020872ca */ /* 0x040fe400000e0000 */
[C---:B------:R-:W-:Y:S01]  /*5c30*/  R2UR UR15, R2.reuse ;  /* 0x00000000020f72ca */ /* 0x040fe200000e0000 */
[----:B------:R-:W-:Y:S01]  /*5c40*/  @P0 IMAD.MOV.U32 R21, RZ, RZ, -0x3fffbff0 ;  /* 0xc0004010ff150424 */ /* 0x000fe200078e00ff */
[----:B--2---:R-:W-:Y:S02]  /*5c50*/  @P0 R2UR UR6, R5 ;  /* 0x00000000050602ca */ /* 0x004fe400000e0000 */
[C---:B------:R-:W-:Y:S02]  /*5c60*/  R2UR UR12, R2.reuse ;  /* 0x00000000020c72ca */ /* 0x040fe400000e0000 */
[----:B------:R-:W-:Y:S02]  /*5c70*/  @P0 R2UR UR7, R21 ;  /* 0x00000000150702ca */ /* 0x000fe400000e0000 */
[----:B------:R-:W-:Y:S02]  /*5c80*/  R2UR UR11, R3 ;  /* 0x00000000030b72ca */ /* 0x000fe400000e0000 */
[C---:B------:R-:W-:Y:S02]  /*5c90*/  R2UR UR10, R2.reuse ;  /* 0x00000000020a72ca */ /* 0x040fe400000e0000 */
[----:B------:R-:W-:Y:S03]  /*5ca0*/  R2UR UR13, R2 ;  /* 0x00000000020d72ca */ /* 0x000fe600000e0000 */
[----:B------:R-:W-:Y:S05]  /*5cb0*/  IMAD.U32 R20, RZ, RZ, UR6 ;  /* 0x00000006ff147e24 */ /* 0x000fea000f8e00ff */
[----:B------:R-:W-:Y:S02]  /*5cc0*/  @P0 R2UR UR6, R20 ;  /* 0x00000000140602ca */ /* 0x000fe400000e0000 */
[----:B------:R-:W-:Y:S11]  /*5cd0*/  ELECT P0, URZ, PT ;  /* 0x0000000000ff782f */ /* 0x000ff60003800000 */
[----:B------:R1:W-:Y:S02]  /*5ce0*/  UTCHMMA gdesc[UR40], gdesc[UR6], tmem[UR8], tmem[UR16], idesc[UR17], !UPT ;  /* 0x00ff1006280075ea */ /* 0x0003e4000f800008 */
[----:B------:R-:W-:Y:S01]  /*5cf0*/  @P0 VIADD R3, R5, 0xa0 ;  /* 0x000000a005030836 */ /* 0x000fe20000000000 */
[----:B-1----:R-:W-:Y:S01]  /*5d00*/  UMOV UR6, 0x0 ;  /* 0x0000000000067882 */ /* 0x002fe20000000000 */
[----:B------:R-:W-:Y:S02]  /*5d10*/  UMOV UR7, 0x8158490 ;  /* 0x0815849000077882 */ /* 0x000fe40000000000 */
[----:B------:R1:W-:Y:S02]  /*5d20*/  UTCHMMA gdesc[UR18], gdesc[UR64], tmem[UR15], tmem[UR6], idesc[UR7], UPT ;  /* 0x00ff0640120075ea */ /* 0x0003e4000b80000f */
[----:B-1----:R-:W-:Y:S01]  /*5d30*/  UMOV UR15, 0x8158490 ;  /* 0x08158490000f7882 */ /* 0x002fe20000000000 */
[----:B------:R-:W-:Y:S01]  /*5d40*/  UMOV UR18, 0x0 ;  /* 0x0000000000127882 */ /* 0x000fe20000000000 */
[----:B------:R1:W-:Y:S01]  /*5d50*/  UTCHMMA gdesc[UR76], gdesc[UR62], tmem[UR12], tmem[UR14], idesc[UR15], UPT ;  /* 0x00ff0e3e4c0075ea */ /* 0x0003e2000b80000c */
[----:B------:R-:W-:Y:S01]  /*5d60*/  UMOV UR19, 0x8158490 ;  /* 0x0815849000137882 */ /* 0x000fe20000000000 */
[----:B------:R-:W-:Y:S01]  /*5d70*/  @P0 R2UR UR6, R3 ;  /* 0x00000000030602ca */ /* 0x000fe200000e0000 */
[----:B------:R2:W-:Y:S01]  /*5d80*/  UTCHMMA gdesc[UR74], gdesc[UR60], tmem[UR11], tmem[UR18], idesc[UR19], UPT ;  /* 0x00ff123c4a0075ea */ /* 0x0005e2000b80000b */
[----:B------:R3:W-:Y:S01]  /*5d90*/  UTCHMMA gdesc[UR72], gdesc[UR58], tmem[UR10], tmem[UR16], idesc[UR17], UPT ;  /* 0x00ff103a480075ea */ /* 0x0007e2000b80000a */
[----:B------:R-:W-:Y:S01]  /*5da0*/  UMOV UR7, 0xc0004010 ;  /* 0xc000401000077882 */ /* 0x000fe20000000000 */
[----:B-1----:R-:W-:Y:S01]  /*5db0*/  R2UR UR14, R2 ;  /* 0x00000000020e72ca */ /* 0x002fe200000e0000 */
[----:B--2---:R-:W-:Y:S01]  /*5dc0*/  UMOV UR11, 0x8158490 ;  /* 0x08158490000b7882 */ /* 0x004fe20000000000 */
[----:B---3--:R-:W-:Y:S11]  /*5dd0*/  UMOV UR10, 0x0 ;  /* 0x00000000000a7882 */ /* 0x008ff60000000000 */
[----:B------:R1:W-:Y:S01]  /*5de0*/  UTCHMMA gdesc[UR70], gdesc[UR6], tmem[UR14], tmem[UR10], idesc[UR11], UPT ;  /* 0x00ff0a06460075ea */ /* 0x0003e2000b80000e */
[----:B------:R1:W-:Y:S01]  /*5df0*/  UTCHMMA gdesc[UR68], gdesc[UR56], tmem[UR13], tmem[UR18], idesc[UR19], UPT ;  /* 0x00ff1238440075ea */ /* 0x0003e2000b80000d */
[----:B------:R1:W-:Y:S01]  /*5e00*/  UTCHMMA gdesc[UR66], gdesc[UR54], tmem[UR8], tmem[UR16], idesc[UR17], UPT ;  /* 0x00ff1036420075ea */ /* 0x0003e2000b800008 */
[----:B------:R-:W-:Y:S05]  /*5e10*/  BRA.U !UP0, `(.L_x_120) ;  /* 0x0000000108047547 */ /* 0x000fea000b800000 */
[----:B-1----:R-:W-:Y:S05]  /*5e20*/  BPT.TRAP 0x1 ;  /* 0x000000040000795c */ /* 0x002fea0000300000 */
.L_x_120:
[----:B------:R-:W-:Y:S01]  /*5e30*/  UISETP.NE.U32.AND UP1, UPT, UR30, URZ, UPT ;  /* 0x000000ff1e00728c */ /* 0x000fe2000bf25070 */
[----:B------:R-:W-:Y:S01]  /*5e40*/  IMAD.MOV.U32 R2, RZ, RZ, RZ ;  /* 0x000000ffff027224 */ /* 0x000fe200078e00ff */
[----:B-1----:R-:W-:Y:S01]  /*5e50*/  UIADD3 UR8, UPT, UPT, UR20, 0x29870, URZ ;  /* 0x0002987014087890 */ /* 0x002fe2000fffe0ff */
[----:B------:R-:W-:Y:S01]  /*5e60*/  BSSY.RECONVERGENT B0, `(.L_x_121) ;  /* 0x0000030000007945 */ /* 0x000fe20003800200 */
[----:B------:R-:W-:Y:S01]  /*5e70*/  UIMAD UR6, UR9, 0x500, UR5 ;  /* 0x00000500090678a4 */ /* 0x000fe2000f8e0205 */
[----:B------:R-:W-:Y:S01]  /*5e80*/  LOP3.LUT R11, R11, 0x1, RZ, 0x3c, !PT ;  /* 0x000000010b0b7812 */ /* 0x000fe200078e3cff */
[----:B------:R-:W-:Y:S01]  /*5e90*/  UMOV UR10, 0x0 ;  /* 0x00000000000a7882 */ /* 0x000fe20000000000 */
[C---:B------:R-:W-:Y:S01]  /*5ea0*/  R2UR UR14, R2.reuse ;  /* 0x00000000020e72ca */ /* 0x040fe200000e0000 */
[----:B------:R-:W-:Y:S01]  /*5eb0*/  UIADD3 UR12, UPT, UPT, UR6, 0x20, URZ ;  /* 0x00000020060c7890 */ /* 0x000fe2000fffe0ff */
[C---:B------:R-:W-:Y:S01]  /*5ec0*/  R2UR UR16, R2.reuse ;  /* 0x00000000021072ca */ /* 0x040fe200000e0000 */
[----:B------:R-:W-:Y:S01]  /*5ed0*/  UMOV UR11, 0x8150490 ;  /* 0x08150490000b7882 */ /* 0x000fe20000000000 */
[----:B------:R1:W-:Y:S01]  /*5ee0*/  UTCBAR [UR8], URZ ;  /* 0x000000ff080073e9 */ /* 0x0003e200080000ff */
[----:B------:R-:W-:Y:S01]  /*5ef0*/  UMOV UR7, 0xc0004010 ;  /* 0xc000401000077882 */ /* 0x000fe20000000000 */
[----:B------:R-:W-:Y:S01]  /*5f00*/  UMOV UR30, 0x0 ;  /* 0x00000000001e7882 */ /* 0x000fe20000000000 */
[----:B------:R-:W-:Y:S01]  /*5f10*/  UMOV UR31, 0x8150490 ;  /* 0x08150490001f7882 */ /* 0x000fe20000000000 */
[----:B------:R-:W-:Y:S01]  /*5f20*/  UMOV UR13, 0xc0004010 ;  /* 0xc0004010000d7882 */ /* 0x000fe20000000000 */
[C---:B------:R-:W-:Y:S01]  /*5f30*/  R2UR UR19, R2.reuse ;  /* 0x00000000021372ca */ /* 0x040fe200000e0000 */
[----:B------:R-:W-:Y:S01]  /*5f40*/  UMOV UR17, 0x8150490 ;  /* 0x0815049000117882 */ /* 0x000fe20000000000 */
[C---:B------:R-:W-:Y:S01]  /*5f50*/  R2UR UR18, R2.reuse ;  /* 0x00000000021272ca */ /* 0x040fe200000e0000 */
[----:B------:R-:W-:Y:S01]  /*5f60*/  UMOV UR15, 0xc0004010 ;  /* 0xc0004010000f7882 */ /* 0x000fe20000000000 */
[----:B------:R2:W-:Y:S02]  /*5f70*/  UTCHMMA gdesc[UR32], gdesc[UR6], tmem[UR14], tmem[UR10], idesc[UR11], UP1 ;  /* 0x00ff0a06200075ea */ /* 0x0005e4000880000e */
[----:B------:R3:W-:Y:S01]  /*5f80*/  UTCHMMA gdesc[UR52], gdesc[UR12], tmem[UR16], tmem[UR30], idesc[UR31], UPT ;  /* 0x00ff1e0c340075ea */ /* 0x0007e2000b800010 */
[C---:B-1----:R-:W-:Y:S01]  /*5f90*/  R2UR UR8, R2.reuse ;  /* 0x00000000020872ca */ /* 0x042fe200000e0000 */
[----:B--2---:R-:W-:Y:S01]  /*5fa0*/  UIADD3 UR10, UPT, UPT, UR6, 0x40, URZ ;  /* 0x00000040060a7890 */ /* 0x004fe2000fffe0ff */
[C---:B------:R-:W-:Y:S01]  /*5fb0*/  R2UR UR7, R2.reuse ;  /* 0x00000000020772ca */ /* 0x040fe200000e0000 */
[----:B------:R-:W-:Y:S02]  /*5fc0*/  UIADD3 UR14, UPT, UPT, UR6, 0x60, URZ ;  /* 0x00000060060e7890 */ /* 0x000fe4000fffe0ff */
[----:B---3--:R-:W-:Y:S01]  /*5fd0*/  UIADD3 UR12, UPT, UPT, UR32, 0x400, URZ ;  /* 0x00000400200c7890 */ /* 0x008fe2000fffe0ff */
[----:B------:R-:W-:Y:S01]  /*5fe0*/  UMOV UR16, 0x0 ;  /* 0x0000000000107882 */ /* 0x000fe20000000000 */
[----:B------:R-:W-:Y:S01]  /*5ff0*/  UMOV UR11, 0xc0004010 ;  /* 0xc0004010000b7882 */ /* 0x000fe20000000000 */
[----:B------:R-:W-:Y:S02]  /*6000*/  UMOV UR13, 0x40004040 ;  /* 0x40004040000d7882 */ /* 0x000fe40000000000 */
[----:B------:R1:W-:Y:S02]  /*6010*/  UTCHMMA gdesc[UR50], gdesc[UR10], tmem[UR19], tmem[UR16], idesc[UR17], UPT ;  /* 0x00ff100a320075ea */ /* 0x0003e4000b800013 */
[----:B------:R2:W-:Y:S01]  /*6020*/  UTCHMMA gdesc[UR48], gdesc[UR14], tmem[UR18], tmem[UR30], idesc[UR31], UPT ;  /* 0x00ff1e0e300075ea */ /* 0x0005e2000b800012 */
[----:B-1----:R-:W-:Y:S02]  /*6030*/  UIADD3 UR16, UPT, UPT, UR6, 0x80, URZ ;  /* 0x0000008006107890 */ /* 0x002fe4000fffe0ff */
[----:B------:R-:W-:Y:S01]  /*6040*/  UIADD3 UR10, UPT, UPT, UR6, 0xa0, URZ ;  /* 0x000000a0060a7890 */ /* 0x000fe2000fffe0ff */
[C---:B--2---:R-:W-:Y:S01]  /*6050*/  R2UR UR15, R2.reuse ;  /* 0x00000000020f72ca */ /* 0x044fe200000e0000 */
[----:B------:R-:W-:Y:S01]  /*6060*/  UMOV UR17, 0xc0004010 ;  /* 0xc000401000117882 */ /* 0x000fe20000000000 */
[----:B------:R-:W-:Y:S01]  /*6070*/  R2UR UR14, R2 ;  /* 0x00000000020e72ca */ /* 0x000fe200000e0000 */
[----:B------:R-:W-:Y:S01]  /*6080*/  UMOV UR18, 0x0 ;  /* 0x0000000000127882 */ /* 0x000fe20000000000 */
[----:B------:R-:W-:Y:S02]  /*6090*/  UMOV UR19, 0x8150490 ;  /* 0x0815049000137882 */ /* 0x000fe40000000000 */
[----:B------:R1:W-:Y:S02]  /*60a0*/  UTCHMMA gdesc[UR12], gdesc[UR16], tmem[UR7], tmem[UR30], idesc[UR31], UPT ;  /* 0x00ff1e100c0075ea */ /* 0x0003e4000b800007 */
[----:B------:R2:W-:Y:S01]  /*60b0*/  UTCHMMA gdesc[UR46], gdesc[UR10], tmem[UR8], tmem[UR30], idesc[UR31], UPT ;  /* 0x00ff1e0a2e0075ea */ /* 0x0005e2000b800008 */
[----:B-1----:R-:W-:Y:S02]  /*60c0*/  UIADD3 UR12, UPT, UPT, UR6, 0xc0, URZ ;  /* 0x000000c0060c7890 */ /* 0x002fe4000fffe0ff */
[----:B------:R-:W-:Y:S01]  /*60d0*/  UIADD3 UR6, UPT, UPT, UR6, 0xe0, URZ ;  /* 0x000000e006067890 */ /* 0x000fe2000fffe0ff */
[----:B------:R-:W-:Y:S01]  /*60e0*/  UMOV UR13, 0xc0004010 ;  /* 0xc0004010000d7882 */ /* 0x000fe20000000000 */
[----:B------:R-:W-:Y:S01]  /*60f0*/  UMOV UR16, 0x0 ;  /* 0x0000000000107882 */ /* 0x000fe20000000000 */
[----:B------:R-:W-:Y:S01]  /*6100*/  UMOV UR17, 0x8150490 ;  /* 0x0815049000117882 */ /* 0x000fe20000000000 */
[----:B------:R-:W-:Y:S03]  /*6110*/  UMOV UR7, 0xc0004010 ;  /* 0xc000401000077882 */ /* 0x000fe60000000000 */
[----:B------:R2:W-:Y:S02]  /*6120*/  UTCHMMA gdesc[UR44], gdesc[UR12], tmem[UR15], tmem[UR18], idesc[UR19], UPT ;  /* 0x00ff120c2c0075ea */ /* 0x0005e4000b80000f */
[----:B------:R2:W-:Y:S01]  /*6130*/  UTCHMMA gdesc[UR42], gdesc[UR6], tmem[UR14], tmem[UR16], idesc[UR17], UPT ;  /* 0x00ff10062a0075ea */ /* 0x0005e2000b80000e */
[----:B------:R-:W-:Y:S05]  /*6140*/  @!P2 BRA `(.L_x_122) ;  /* 0x000000000004a947 */ /* 0x000fea0003800000 */
[----:B--2---:R-:W-:Y:S05]  /*6150*/  BPT.TRAP 0x1 ;  /* 0x000000040000795c */ /* 0x004fea0000300000 */
.L_x_122:
[----:B--2---:R-:W-:Y:S05]  /*6160*/  BSYNC.RECONVERGENT B0 ;  /* 0x0000000000007941 */ /* 0x004fea0003800200 */
.L_x_121:
[----:B------:R-:W-:Y:S02]  /*6170*/  ULEA UR7, UR9, UR20, 0x3 ;  /* 0x0000001409077291 */ /* 0x000fe4000f8e18ff */
[----:B------:R-:W-:Y:S02]  /*6180*/  UIADD3 UR9, UPT, UPT, UR9, 0x1, URZ ;  /* 0x0000000109097890 */ /* 0x000fe4000fffe0ff */
[----:B------:R-:W-:Y:S02]  /*6190*/  UIADD3 UR6, UPT, UPT, UR7, 0x29810, URZ ;  /* 0x0002981007067890 */ /* 0x000fe4000fffe0ff */
[----:B------:R-:W-:Y:S04]  /*61a0*/  UISETP.NE.AND UP1, UPT, UR9, 0x2, UPT ;  /* 0x000000020900788c */ /* 0x000fe8000bf25270 */
[----:B------:R-:W-:Y:S03]  /*61b0*/  USEL UR9, UR9, URZ, UP1 ;  /* 0x000000ff09097287 */ /* 0x000fe60008800000 */
[----:B------:R1:W-:Y:S01]  /*61c0*/  UTCBAR [UR6], URZ ;  /* 0x000000ff060073e9 */ /* 0x0003e200080000ff */
[----:B------:R-:W-:Y:S08]  /*61d0*/  BRA.U !UP0, `(.L_x_123) ;  /* 0x0000000108047547 */ /* 0x000ff0000b800000 */
[----:B-1----:R-:W-:Y:S05]  /*61e0*/  BPT.TRAP 0x1 ;  /* 0x000000040000795c */ /* 0x002fea0000300000 */
.L_x_123:
[----:B------:R-:W-:Y:S01]  /*61f0*/  LOP3.LUT R13, R13, 0x1, RZ, 0x3c, !PT ;  /* 0x000000010d0d7812 */ /* 0x000fe200078e3cff */
[----:B-1----:R-:W-:Y:S09]  /*6200*/  UIADD3 UR6, UPT, UPT, UR20, 0x29898, URZ ;  /* 0x0002989814067890 */ /* 0x002ff2000fffe0ff */
[----:B------:R1:W-:Y:S01]  /*6210*/  UTCBAR [UR6], URZ ;  /* 0x000000ff060073e9 */ /* 0x0003e200080000ff */
[----:B------:R-:W-:Y:S05]  /*6220*/  BRA.U !UP0, `(.L_x_124) ;  /* 0x0000000108047547 */ /* 0x000fea000b800000 */
[----:B-1----:R-:W-:Y:S05]  /*6230*/  BPT.TRAP 0x1 ;  /* 0x000000040000795c */ /* 0x002fea0000300000 */
.L_x_124:
[----:B------:R-:W-:Y:S04]  /*6240*/  SHF.L.U32 R3, R11, 0x1f, RZ ;  /* 0x0000001f0b037819 */ /* 0x000fe800000006ff */
[----:B------:R-:W2:Y:S02]  /*6250*/  SYNCS.PHASECHK.TRANS64.TRYWAIT P0, [UR20+0x29878], R3 ;  /* 0x02987803ff0075a7 */ /* 0x000ea40008001114 */
[----:B--2---:R-:W-:Y:S05]  /*6260*/  @!P0 BRA `(.L_x_125) ;  /* 0x000000b800b48947 */ /* 0x004fea0003800000 */
.L_x_280:
[----:B------:R-:W-:Y:S05]  /*6270*/  BRA.U !UP4, `(.L_x_126) ;  /* 0x000000010c047547 */ /* 0x000fea000b800000 */
[----:B-1----:R-:W-:Y:S05]  /*6280*/  BPT.TRAP 0x1 ;  /* 0x000000040000795c */ /* 0x002fea0000300000 */
.L_x_126:
[----:B------:R-:W-:Y:S01]  /*6290*/  SHF.L.U32 R6, R8, 0x1f, RZ ;  /* 0x0000001f08067819 */ /* 0x000fe200000006ff */
[----:B--2---:R-:W-:Y:S02]  /*62a0*/  HFMA2 R2, -RZ, RZ, 0, 9.5367431640625e-06 ;  /* 0x000000a0ff027431 */ /* 0x004fe400000001ff */
[----:B------:R-:W-:Y:S01]  /*62b0*/  IMAD.MOV.U32 R3, RZ, RZ, 0xa0 ;  /* 0x000000a0ff037424 */ /* 0x000fe200078e00ff */
[----:B------:R-:W2:Y:S02]  /*62c0*/  SYNCS.PHASECHK.TRANS64.TRYWAIT P0, [UR20+0x29820], R6 ;  /* 0x02982006ff0075a7 */ /* 0x000ea40008001114 */
[----:B--2---:R-:W-:Y:S05]  /*62d0*/  @!P0 BRA `(.L_x_127) ;  /* 0x000000b800b08947 */ /* 0x004fea0003800000 */
.L_x_282:
[----:B------:R-:W-:Y:S01]  /*62e0*/  UIADD3 UR12, UPT, UPT, UR28, 0x100, URZ ;  /* 0x000001001c0c7890 */ /* 0x000fe2000fffe0ff */
[----:B------:R-:W-:Y:S01]  /*62f0*/  R2UR UR14, R3 ;  /* 0x00000000030e72ca */ /* 0x000fe200000e0000 */
[----:B------:R-:W-:Y:S01]  /*6300*/  UIADD3 UR10, UPT, UPT, UR26, 0x100, URZ ;  /* 0x000001001a0a7890 */ /* 0x000fe2000fffe0ff */
[----:B------:R-:W-:Y:S01]  /*6310*/  R2UR UR8, R2 ;  /* 0x00000000020872ca */ /* 0x000fe200000e0000 */
[----:B------:R-:W-:Y:S01]  /*6320*/  UIADD3 UR16, UPT, UPT, UR28, 0x200, URZ ;  /* 0x000002001c107890 */ /* 0x000fe2000fffe0ff */
[----:B------:R-:W-:Y:S01]  /*6330*/  IMAD.MOV.U32 R2, RZ, RZ, 0xa0 ;  /* 0x000000a0ff027424 */ /* 0x000fe200078e00ff */
[----:B-1----:R-:W-:Y:S01]  /*6340*/  UMOV UR6, 0x0 ;  /* 0x0000000000067882 */ /* 0x002fe20000000000 */
[----:B------:R-:W-:Y:S01]  /*6350*/  UMOV UR7, 0x8200490 ;  /* 0x0820049000077882 */ /* 0x000fe20000000000 */
[----:B------:R-:W-:Y:S01]  /*6360*/  UMOV UR30, 0x0 ;  /* 0x00000000001e7882 */ /* 0x000fe20000000000 */
[----:B------:R-:W-:Y:S01]  /*6370*/  UMOV UR31, 0x8200490 ;  /* 0x08200490001f7882 */ /* 0x000fe20000000000 */
[C---:B------:R-:W-:Y:S01]  /*6380*/  R2UR UR19, R2.reuse ;  /* 0x00000000021372ca */ /* 0x040fe200000e0000 */
[----:B------:R-:W-:Y:S01]  /*6390*/  UMOV UR13, 0xc0004010 ;  /* 0xc0004010000d7882 */ /* 0x000fe20000000000 */
[----:B------:R-:W-:Y:S01]  /*63a0*/  UMOV UR11, 0xc0004010 ;  /* 0xc0004010000b7882 */ /* 0x000fe20000000000 */
[----:B------:R-:W-:Y:S01]  /*63b0*/  UMOV UR17, 0xc0004010 ;  /* 0xc000401000117882 */ /* 0x000fe20000000000 */
[----:B------:R1:W-:Y:S01]  /*63c0*/  UTCHMMA gdesc[UR28], gdesc[UR26], tmem[UR14], tmem[UR6], idesc[UR7], !UPT ;  /* 0x00ff061a1c0075ea */ /* 0x0003e2000f80000e */
[C---:B------:R-:W-:Y:S01]  /*63d0*/  R2UR UR18, R2.reuse ;  /* 0x00000000021272ca */ /* 0x040fe200000e0000 */
[----:B------:R3:W-:Y:S01]  /*63e0*/  UTCHMMA gdesc[UR12], gdesc[UR10], tmem[UR8], tmem[UR30], idesc[UR31], UPT ;  /* 0x00ff1e0a0c0075ea */ /* 0x0007e2000b800008 */
[----:B------:R-:W-:Y:S01]  /*63f0*/  UMOV UR15, 0xc0004010 ;  /* 0xc0004010000f7882 */ /* 0x000fe20000000000 */
[----:B-1----:R-:W-:Y:S02]  /*6400*/  UIADD3 UR6, UPT, UPT, UR26, 0x200, URZ ;  /* 0x000002001a067890 */ /* 0x002fe4000fffe0ff */
[----:B------:R-:W-:Y:S01]  /*6410*/  UIADD3 UR14, UPT, UPT, UR28, 0x300, URZ ;  /* 0x000003001c0e7890 */ /* 0x000fe2000fffe0ff */
[----:B---3--:R-:W-:Y:S01]  /*6420*/  R2UR UR8, R2 ;  /* 0x00000000020872ca */ /* 0x008fe200000e0000 */
[----:B------:R-:W-:Y:S02]  /*6430*/  UIADD3 UR10, UPT, UPT, UR26, 0x300, URZ ;  /* 0x000003001a0a7890 */ /* 0x000fe4000fffe0ff */
[----:B------:R-:W-:Y:S01]  /*6440*/  UIADD3 UR12, UPT, UPT, UR28, 0x400, URZ ;  /* 0x000004001c0c7890 */ /* 0x000fe2000fffe0ff */
[----:B------:R-:W-:Y:S02]  /*6450*/  UMOV UR7, 0xc0004010 ;  /* 0xc000401000077882 */ /* 0x000fe40000000000 */
[----:B------:R1:W-:Y:S04]  /*6460*/  UTCHMMA gdesc[UR16], gdesc[UR6], tmem[UR19], tmem[UR30], idesc[UR31], UPT ;  /* 0x00ff1e06100075ea */ /* 0x0003e8000b800013 */
[----:B------:R3:W-:Y:S01]  /*6470*/  UTCHMMA gdesc[UR14], gdesc[UR10], tmem[UR18], tmem[UR30], idesc[UR31], UPT ;  /* 0x00ff1e0a0e0075ea */ /* 0x0007e2000b800012 */
[----:B-1----:R-:W-:Y:S01]  /*6480*/  UIADD3 UR6, UPT, UPT, UR26, 0x400, URZ ;  /* 0x000004001a067890 */ /* 0x002fe2000fffe0ff */
[----:B------:R-:W-:Y:S01]  /*6490*/  UMOV UR16, 0x0 ;  /* 0x0000000000107882 */ /* 0x000fe20000000000 */
[----:B------:R-:W-:Y:S07]  /*64a0*/  UMOV UR17, 0x8200490 ;  /* 0x0820049000117882 */ /* 0x000fee0000000000 */
[----:B------:R3:W-:Y:S01]  /*64b0*/  UTCHMMA gdesc[UR12], gdesc[UR6], tmem[UR8], tmem[UR16], idesc[UR17], UPT ;  /* 0x00ff10060c0075ea */ /* 0x0007e2000b800008 */
[----:B------:R-:W-:Y:S05]  /*64c0*/  BRA.U !UP0, `(.L_x_128) ;  /* 0x0000000108047547 */ /* 0x000fea000b800000 */
[----:B---3--:R-:W-:Y:S05]  /*64d0*/  BPT.TRAP 0x1 ;  /* 0x000000040000795c */ /* 0x008fea0000300000 */
.L_x_128:
[----:B---3--:R-:W-:Y:S09]  /*64e0*/  UIADD3 UR6, UPT, UPT, UR20, 0x29860, URZ ;  /* 0x0002986014067890 */ /* 0x008ff2000fffe0ff */
[----:B------:R1:W-:Y:S01]  /*64f0*/  UTCBAR [UR6], URZ ;  /* 0x000000ff060073e9 */ /* 0x0003e200080000ff */
[----:B------:R-:W-:Y:S05]  /*6500*/  BRA.U !UP0, `(.L_x_129) ;  /* 0x0000000108047547 */ /* 0x000fea000b800000 */
[----:B-1----:R-:W-:Y:S05]  /*6510*/  BPT.TRAP 0x1 ;  /* 0x000000040000795c */ /* 0x002fea0000300000 */
.L_x_129:
[----:B--2---:R-:W-:Y:S01]  /*6520*/  SHF.L.U32 R6, R9, 0x1f, RZ ;  /* 0x0000001f09067819 */ /* 0x004fe200000006ff */
[----:B------:R-:W-:Y:S01]  /*6530*/  IMAD.MOV.U32 R3, RZ, RZ, 0x120 ;  /* 0x00000120ff037424 */ /* 0x000fe200078e00ff */
[----:B------:R-:W-:Y:S02]  /*6540*/  MOV R2, 0x50 ;  /* 0x0000005000027802 */ /* 0x000fe40000000f00 */
[----:B------:R-:W2:Y:S02]  /*6550*/  SYNCS.PHASECHK.TRANS64.TRYWAIT P0, [UR20+0x29880], R6 ;  /* 0x02988006ff0075a7 */ /* 0x000ea40008001114 */
[----:B--2---:R-:W-:Y:S05]  /*6560*/  @!P0 BRA `(.L_x_130) ;  /* 0x000000b800248947 */ /* 0x004fea0003800000 */
.L_x_284:
[----:B------:R-:W-:Y:S01]  /*6570*/  R2UR UR15, R2 ;  /* 0x00000000020f72ca */ /* 0x000fe200000e0000 */
[----:B--2---:R-:W-:Y:S01]  /*6580*/  IMAD.MOV.U32 R4, RZ, RZ, 0x128 ;  /* 0x00000128ff047424 */ /* 0x004fe200078e00ff */
[----:B------:R-:W-:Y:S01]  /*6590*/  R2UR UR12, R3 ;  /* 0x00000000030c72ca */ /* 0x000fe200000e0000 */
[----:B------:R-:W-:Y:S01]  /*65a0*/  UIADD3 UR10, UPT, UPT, UR24, 0x20, URZ ;  /* 0x00000020180a7890 */ /* 0x000fe2000fffe0ff */
[----:B------:R-:W-:Y:S01]  /*65b0*/  IMAD.MOV.U32 R2, RZ, RZ, 0x50 ;  /* 0x00000050ff027424 */ /* 0x000fe200078e00ff */
[----:B------:R-:W-:Y:S01]  /*65c0*/  UMOV UR30, 0x0 ;  /* 0x00000000001e7882 */ /* 0x000fe20000000000 */
[----:B------:R-:W-:Y:S01]  /*65d0*/  R2UR UR8, R4 ;  /* 0x00000000040872ca */ /* 0x000fe200000e0000 */
[----:B------:R-:W-:Y:S01]  /*65e0*/  UMOV UR31, 0x8150490 ;  /* 0x08150490001f7882 */ /* 0x000fe20000000000 */
[----:B------:R-:W-:Y:S01]  /*65f0*/  UMOV UR18, 0x0 ;  /* 0x0000000000127882 */ /* 0x000fe20000000000 */
[----:B------:R-:W-:Y:S01]  /*6600*/  R2UR UR14, R2 ;  /* 0x00000000020e72ca */ /* 0x000fe200000e0000 */
[----:B------:R-:W-:Y:S01]  /*6610*/  UMOV UR19, 0x8150490 ;  /* 0x0815049000137882 */ /* 0x000fe20000000000 */
[----:B------:R-:W-:Y:S01]  /*6620*/  UMOV UR11, 0xc0004010 ;  /* 0xc0004010000b7882 */ /* 0x000fe20000000000 */
[----:B------:R-:W-:Y:S01]  /*6630*/  IMAD.MOV.U32 R2, RZ, RZ, 0x130 ;  /* 0x00000130ff027424 */ /* 0x000fe200078e00ff */
[----:B-1----:R-:W-:Y:S02]  /*6640*/  UIADD3 UR6, UPT, UPT, UR24, 0x40, URZ ;  /* 0x0000004018067890 */ /* 0x002fe4000fffe0ff */
[----:B------:R1:W-:Y:S01]  /*6650*/  UTCHMMA tmem[UR12], gdesc[UR24], tmem[UR15], tmem[UR30], idesc[UR31], UPT ;  /* 0x00ff1e180c0079ea */ /* 0x0003e2000b80000f */
[----:B------:R-:W-:Y:S01]  /*6660*/  UMOV UR7, 0xc0004010 ;  /* 0xc000401000077882 */ /* 0x000fe20000000000 */
[----:B------:R-:W-:Y:S01]  /*6670*/  R2UR UR17, R2 ;  /* 0x00000000021172ca */ /* 0x000fe200000e0000 */
[----:B------:R-:W-:Y:S04]  /*6680*/  IMAD.MOV.U32 R2, RZ, RZ, 0x50 ;  /* 0x00000050ff027424 */ /* 0x000fe800078e00ff */
[----:B------:R2:W-:Y:S01]  /*6690*/  UTCHMMA tmem[UR8], gdesc[UR10], tmem[UR14], tmem[UR18], idesc[UR19], UPT ;  /* 0x00ff120a080079ea */ /* 0x0005e2000b80000e */
[----:B------:R-:W-:Y:S01]  /*66a0*/  R2UR UR13, R2 ;  /* 0x00000000020d72ca */ /* 0x000fe200000e0000 */
[----:B------:R-:W-:Y:S05]  /*66b0*/  IMAD.MOV.U32 R2, RZ, RZ, 0x138 ;  /* 0x00000138ff027424 */ /* 0x000fea00078e00ff */
[----:B------:R-:W-:Y:S01]  /*66c0*/  R2UR UR16, R2 ;  /* 0x00000000021072ca */ /* 0x000fe200000e0000 */
[----:B------:R-:W-:Y:S05]  /*66d0*/  IMAD.MOV.U32 R2, RZ, RZ, 0x50 ;  /* 0x00000050ff027424 */ /* 0x000fea00078e00ff */
[----:B-1----:R-:W-:Y:S01]  /*66e0*/  R2UR UR12, R2 ;  /* 0x00000000020c72ca */ /* 0x002fe200000e0000 */
[----:B------:R-:W-:Y:S01]  /*66f0*/  UMOV UR15, 0x8150490 ;  /* 0x08150490000f7882 */ /* 0x000fe20000000000 */
[----:B------:R-:W-:Y:S01]  /*6700*/  IMAD.MOV.U32 R2, RZ, RZ, 0x140 ;  /* 0x00000140ff027424 */ /* 0x000fe200078e00ff */
[----:B--2---:R-:W-:Y:S04]  /*6710*/  UIADD3 UR10, UPT, UPT, UR24, 0x60, URZ ;  /* 0x00000060180a7890 */ /* 0x004fe8000fffe0ff */
[----:B------:R-:W-:Y:S01]  /*6720*/  R2UR UR19, R2 ;  /* 0x00000000021372ca */ /* 0x000fe200000e0000 */
[----:B------:R-:W-:Y:S01]  /*6730*/  UMOV UR14, 0x0 ;  /* 0x00000000000e7882 */ /* 0x000fe20000000000 */
[----:B------:R-:W-:Y:S01]  /*6740*/  IMAD.MOV.U32 R2, RZ, RZ, 0x50 ;  /* 0x00000050ff027424 */ /* 0x000fe200078e00ff */
[----:B------:R1:W-:Y:S04]  /*6750*/  UTCHMMA tmem[UR17], gdesc[UR6], tmem[UR13], tmem[UR14], idesc[UR15], UPT ;  /* 0x00ff0e06110079ea */ /* 0x0003e8000b80000d */
[----:B------:R-:W-:Y:S01]  /*6760*/  R2UR UR8, R2 ;  /* 0x00000000020872ca */ /* 0x000fe200000e0000 */
[----:B------:R2:W-:Y:S01]  /*6770*/  UTCHMMA tmem[UR16], gdesc[UR10], tmem[UR12], tmem[UR30], idesc[UR31], UPT ;  /* 0x00ff1e0a100079ea */ /* 0x0005e2000b80000c */
[----:B------:R-:W-:Y:S01]  /*6780*/  IMAD.MOV.U32 R2, RZ, RZ, 0x148 ;  /* 0x00000148ff027424 */ /* 0x000fe200078e00ff */
[----:B-1----:R-:W-:Y:S04]  /*6790*/  UIADD3 UR6, UPT, UPT, UR24, 0x80, URZ ;  /* 0x0000008018067890 */ /* 0x002fe8000fffe0ff */
[----:B------:R-:W-:Y:S01]  /*67a0*/  R2UR UR17, R2 ;  /* 0x00000000021172ca */ /* 0x000fe200000e0000 */
[----:B------:R-:W-:Y:S01]  /*67b0*/  IMAD.MOV.U32 R2, RZ, RZ, 0x50 ;  /* 0x00000050ff027424 */ /* 0x000fe200078e00ff */
[----:B------:R-:W-:Y:S01]  /*67c0*/  UMOV UR13, 0xc0004010 ;  /* 0xc0004010000d7882 */ /* 0x000fe20000000000 */
[----:B--2---:R-:W-:Y:S03]  /*67d0*/  UIADD3 UR12, UPT, UPT, UR24, 0xa0, URZ ;  /* 0x000000a0180c7890 */ /* 0x004fe6000fffe0ff */
[----:B------:R-:W-:Y:S01]  /*67e0*/  R2UR UR15, R2 ;  /* 0x00000000020f72ca */ /* 0x000fe200000e0000 */
[----:B------:R-:W-:Y:S01]  /*67f0*/  UMOV UR10, 0x0 ;  /* 0x00000000000a7882 */ /* 0x000fe20000000000 */
[----:B------:R-:W-:Y:S01]  /*6800*/  UMOV UR11, 0x8150490 ;  /* 0x08150490000b7882 */ /* 0x000fe20000000000 */
[----:B------:R-:W-:Y:S01]  /*6810*/  IMAD.MOV.U32 R2, RZ, RZ, 0x150 ;  /* 0x00000150ff027424 */ /* 0x000fe200078e00ff */
[----:B------:R1:W-:Y:S04]  /*6820*/  UTCHMMA tmem[UR19], gdesc[UR6], tmem[UR8], tmem[UR10], idesc[UR11], UPT ;  /* 0x00ff0a06130079ea */ /* 0x0003e8000b800008 */
[----:B------:R-:W-:Y:S01]  /*6830*/  R2UR UR18, R2 ;  /* 0x00000000021272ca */ /* 0x000fe200000e0000 */
[----:B------:R-:W-:Y:S04]  /*6840*/  IMAD.MOV.U32 R2, RZ, RZ, 0x50 ;  /* 0x00000050ff027424 */ /* 0x000fe800078e00ff */
[----:B------:R2:W-:Y:S01]  /*6850*/  UTCHMMA tmem[UR17], gdesc[UR12], tmem[UR15], tmem[UR30], idesc[UR31], UPT ;  /* 0x00ff1e0c110079ea */ /* 0x0005e2000b80000f */
[----:B------:R-:W-:Y:S01]  /*6860*/  R2UR UR14, R2 ;  /* 0x00000000020e72ca */ /* 0x000fe200000e0000 */
[----:B------:R-:W-:Y:S05]  /*6870*/  IMAD.MOV.U32 R2, RZ, RZ, 0x158 ;  /* 0x00000158ff027424 */ /* 0x000fea00078e00ff */
[----:B------:R-:W-:Y:S01]  /*6880*/  R2UR UR16, R2 ;  /* 0x00000000021072ca */ /* 0x000fe200000e0000 */
[----:B------:R-:W-:Y:S01]  /*6890*/  IMAD.MOV.U32 R2, RZ, RZ, 0x50 ;  /* 0x00000050ff027424 */ /* 0x000fe200078e00ff */
[----:B-1----:R-:W-:Y:S04]  /*68a0*/  UIADD3 UR10, UPT, UPT, UR24, 0xc0, URZ ;  /* 0x000000c0180a7890 */ /* 0x002fe8000fffe0ff */
[----:B------:R-:W-:Y:S01]  /*68b0*/  R2UR UR8, R2 ;  /* 0x00000000020872ca */ /* 0x000fe200000e0000 */
[----:B------:R-:W-:Y:S01]  /*68c0*/  UIADD3 UR6, UPT, UPT, UR24, 0xe0, URZ ;  /* 0x000000e018067890 */ /* 0x000fe2000fffe0ff */
[----:B------:R-:W-:Y:S03]  /*68d0*/  UMOV UR11, 0xc0004010 ;  /* 0xc0004010000b7882 */ /* 0x000fe60000000000 */
[----:B------:R1:W-:Y:S01]  /*68e0*/  UTCHMMA tmem[UR18], gdesc[UR10], tmem[UR14], tmem[UR30], idesc[UR31], UPT ;  /* 0x00ff1e0a120079ea */ /* 0x0003e2000b80000e */
[----:B--2---:R-:W-:Y:S01]  /*68f0*/  UMOV UR12, 0x0 ;  /* 0x00000000000c7882 */ /* 0x004fe20000000000 */
[----:B------:R-:W-:Y:S06]  /*6900*/  UMOV UR13, 0x8150490 ;  /* 0x08150490000d7882 */ /* 0x000fec0000000000 */
[----:B------:R1:W-:Y:S01]  /*6910*/  UTCHMMA tmem[UR16], gdesc[UR6], tmem[UR8], tmem[UR12], idesc[UR13], UPT ;  /* 0x00ff0c06100079ea */ /* 0x0003e2000b800008 */
[----:B------:R-:W-:Y:S05]  /*6920*/  BRA.U !UP0, `(.L_x_131) ;  /* 0x0000000108047547 */ /* 0x000fea000b800000 */
[----:B-1----:R-:W-:Y:S05]  /*6930*/  BPT.TRAP 0x1 ;  /* 0x000000040000795c */ /* 0x002fea0000300000 */
.L_x_131:
[----:B-1----:R-:W-:Y:S09]  /*6940*/  UIADD3 UR6, UPT, UPT, UR20, 0x29888, URZ ;  /* 0x0002988814067890 */ /* 0x002ff2000fffe0ff */
[----:B------:R1:W-:Y:S01]  /*6950*/  UTCBAR [UR6], URZ ;  /* 0x000000ff060073e9 */ /* 0x0003e200080000ff */
[----:B------:R-:W-:Y:S05]  /*6960*/  BRA.U !UP4, `(.L_x_132) ;  /* 0x000000010c047547 */ /* 0x000fea000b800000 */
[----:B-1----:R-:W-:Y:S05]  /*6970*/  BPT.TRAP 0x1 ;  /* 0x000000040000795c */ /* 0x002fea0000300000 */
.L_x_132:
[----:B------:R-:W-:Y:S01]  /*6980*/  LOP3.LUT R8, R8, 0x1, RZ, 0x3c, !PT ;  /* 0x0000000108087812 */ /* 0x000fe200078e3cff */
[----:B------:R-:W2:Y:S01]  /*6990*/  LDL.LU R2, [R1+0x4] ;  /* 0x0000040001027983 */ /* 0x000ea20000300800 */
[----:B------:R-:W-:Y:S01]  /*69a0*/  LOP3.LUT R10, R10, 0x1, RZ, 0x3c, !PT ;  /* 0x000000010a0a7812 */ /* 0x000fe200078e3cff */
[----:B-1----:R-:W-:Y:S01]  /*69b0*/  UIADD3 UR6, UPT, UPT, UR20, 0x29828, URZ ;  /* 0x0002982814067890 */ /* 0x002fe2000fffe0ff */
[----:B------:R-:W-:Y:S01]  /*69c0*/  LOP3.LUT R12, R12, 0x1, RZ, 0x3c, !PT ;  /* 0x000000010c0c7812 */ /* 0x000fe200078e3cff */
[----:B------:R-:W-:Y:S01]  /*69d0*/  UISETP.NE.AND UP1, UPT, UR22, 0x2, UPT ;  /* 0x000000021600788c */ /* 0x000fe2000bf25270 */
[----:B------:R-:W-:Y:S01]  /*69e0*/  LOP3.LUT R9, R9, 0x1, RZ, 0x3c, !PT ;  /* 0x0000000109097812 */ /* 0x000fe200078e3cff */
[----:B------:R-:W-:Y:S02]  /*69f0*/  UMOV UR30, 0x1 ;  /* 0x00000001001e7882 */ /* 0x000fe40000000000 */
[----:B------:R-:W-:Y:S02]  /*6a00*/  USEL UR7, URZ, 0x1, UP1 ;  /* 0x00000001ff077887 */ /* 0x000fe40008800000 */
[----:B------:R-:W-:Y:S01]  /*6a10*/  USEL UR8, UR22, URZ, UP1 ;  /* 0x000000ff16087287 */ /* 0x000fe20008800000 */
[----:B------:R1:W-:Y:S03]  /*6a20*/  UTCBAR [UR6], URZ ;  /* 0x000000ff060073e9 */ /* 0x0003e600080000ff */
[----:B------:R-:W-:Y:S02]  /*6a30*/  LOP3.LUT R7, R7, UR7, RZ, 0x3c, !PT ;  /* 0x0000000707077c12 */ /* 0x000fe4000f8e3cff */
[C---:B--2---:R-:W-:Y:S01]  /*6a40*/  ISETP.GT.U32.AND P0, PT, R2.reuse, 0x2, PT ;  /* 0x000000020200780c */ /* 0x044fe20003f04070 */
[----:B------:R-:W-:Y:S05]  /*6a50*/  VIADD R2, R2, 0xffffffff ;  /* 0xffffffff02027836 */ /* 0x000fea0000000000 */
[----:B------:R1:W-:Y:S07]  /*6a60*/  STL [R1+0x4], R2 ;  /* 0x0000040201007387 */ /* 0x0003ee0000100800 */
[----:B------:R-:W-:Y:S05]  /*6a70*/  @P0 BRA `(.L_x_133) ;  /* 0xffffffec00340947 */ /* 0x000fea000383ffff */
.L_x_109:
[----:B------:R-:W-:Y:S05]  /*6a80*/  BRA.U !UP0, `(.L_x_134) ;  /* 0x0000000108047547 */ /* 0x000fea000b800000 */
[----:B-1----:R-:W-:Y:S05]  /*6a90*/  BPT.TRAP 0x1 ;  /* 0x000000040000795c */ /* 0x002fea0000300000 */
.L_x_134:
[----:B-1----:R-:W-:-:S05]  /*6aa0*/  HFMA2 R2, -RZ, RZ, 0, 5.9604644775390625e-08 ;  /* 0x00000001ff027431 */ /* 0x002fca00000001ff */
[----:B------:R-:W-:-:S04]  /*6ab0*/  SHF.L.U32 R2, R2, 0x1f, RZ ;  /* 0x0000001f02027819 */ /* 0x000fc800000006ff */
[----:B------:R-:W1:Y:S02]  /*6ac0*/  SYNCS.PHASECHK.TRANS64.TRYWAIT P0, [UR20+0x298b0], R2 ;  /* 0x0298b002ff0075a7 */ /* 0x000e640008001114 */
[----:B-1----:R-:W-:Y:S05]  /*6ad0*/  @!P0 BRA `(.L_x_135) ;  /* 0x000000b000e08947 */ /* 0x002fea0003800000 */
.L_x_286:
[----:B------:R-:W-:Y:S05]  /*6ae0*/  BRA.U !UP0, `(.L_x_136) ;  /* 0x0000000108047547 */ /* 0x000fea000b800000 */
[----:B------:R-:W-:Y:S05]  /*6af0*/  BPT.TRAP 0x1 ;  /* 0x000000040000795c */ /* 0x000fea0000300000 */
.L_x_136:
[----:B------:R-:W-:-:S09]  /*6b00*/  UIADD3 UR4, UPT, UPT, UR20, 0x298a0, URZ ;  /* 0x000298a014047890 */ /* 0x000fd2000fffe0ff */
[----:B------:R2:W-:Y:S01]  /*6b10*/  UTCBAR [UR4], URZ ;  /* 0x000000ff040073e9 */ /* 0x0005e200080000ff */
[----:B------:R-:W-:Y:S05]  /*6b20*/  BRA.U !UP0, `(.L_x_137) ;  /* 0x0000000108047547 */ /* 0x000fea000b800000 */
[----:B--2---:R-:W-:Y:S05]  /*6b30*/  BPT.TRAP 0x1 ;  /* 0x000000040000795c */ /* 0x004fea0000300000 */
.L_x_137:
[----:B------:R-:W3:Y:S02]  /*6b40*/  SYNCS.PHASECHK.TRANS64.TRYWAIT P0, [UR20+0x298b8], R2 ;  /* 0x0298b802ff0075a7 */ /* 0x000ee40008001114 */
[----:B---3--:R-:W-:Y:S05]  /*6b50*/  @!P0 BRA `(.L_x_138) ;  /* 0x000000b000d88947 */ /* 0x008fea0003800000 */
.L_x_288:
[----:B------:R-:W-:Y:S05]  /*6b60*/  BRA.U !UP0, `(.L_x_139) ;  /* 0x0000000108047547 */ /* 0x000fea000b800000 */
[----:B--2---:R-:W-:Y:S05]  /*6b70*/  BPT.TRAP 0x1 ;  /* 0x000000040000795c */ /* 0x004fea0000300000 */
.L_x_139:
[----:B------:R-:W-:Y:S01]  /*6b80*/  SHF.L.U32 R13, R13, 0x1f, RZ ;  /* 0x0000001f0d0d7819 */ /* 0x000fe200000006ff */
[----:B------:R-:W-:Y:S01]  /*6b90*/  IMAD.MOV.U32 R4, RZ, RZ, RZ ;  /* 0x000000ffff047224 */ /* 0x000fe200078e00ff */
[----:B------:R-:W-:Y:S02]  /*6ba0*/  MOV R3, RZ ;  /* 0x000000ff00037202 */ /* 0x000fe40000000f00 */
[----:B------:R-:W3:Y:S02]  /*6bb0*/  SYNCS.PHASECHK.TRANS64.TRYWAIT P0, [UR20+0x29890], R13 ;  /* 0x0298900dff0075a7 */ /* 0x000ee40008001114 */
[----:B---3--:R-:W-:Y:S05]  /*6bc0*/  @!P0 BRA `(.L_x_140) ;  /* 0x000000b000d48947 */ /* 0x008fea0003800000 */
.L_x_290:
[----:B-1----:R-:W-:Y:S01]  /*6bd0*/  IMAD.MOV.U32 R2, RZ, RZ, RZ ;  /* 0x000000ffff027224 */ /* 0x002fe200078e00ff */
[----:B------:R-:W-:Y:S01]  /*6be0*/  R2UR UR47, R4 ;  /* 0x00000000042f72ca */ /* 0x000fe200000e0000 */
[----:B------:R-:W-:Y:S01]  /*6bf0*/  IMAD.MOV.U32 R0, RZ, RZ, RZ ;  /* 0x000000ffff007224 */ /* 0x000fe200078e00ff */
[----:B------:R-:W-:Y:S01]  /*6c00*/  R2UR UR46, R3 ;  /* 0x00000000032e72ca */ /* 0x000fe200000e0000 */
[----:B--2---:R-:W-:Y:S01]  /*6c10*/  UIMAD UR4, UR9, 0x500, UR5 ;  /* 0x00000500090478a4 */ /* 0x004fe2000f8e0205 */
[----:B------:R-:W-:Y:S01]  /*6c20*/  R2UR UR45, R2 ;  /* 0x00000000022d72ca */ /* 0x000fe200000e0000 */
[----:B------:R-:W-:Y:S01]  /*6c30*/  UISETP.NE.U32.AND UP1, UPT, UR30, URZ, UPT ;  /* 0x000000ff1e00728c */ /* 0x000fe2000bf25070 */
[----:B------:R-:W-:Y:S01]  /*6c40*/  R2UR UR44, R0 ;  /* 0x00000000002c72ca */ /* 0x000fe200000e0000 */
[----:B------:R-:W-:Y:S01]  /*6c50*/  UIADD3 UR22, UPT, UPT, UR32, 0x2, URZ ;  /* 0x0000000220167890 */ /* 0x000fe2000fffe0ff */
        /* <DEDUP_REMOVED lines=11> */
[----:B------:R-:W-:Y:S02]  /*6d10*/  UIADD3 UR12, UPT, UPT, UR32, 0x402, URZ ;  /* 0x00000402200c7890 */ /* 0x000fe4000fffe0ff */
[----:B------:R-:W-:Y:S02]  /*6d20*/  UIADD3 UR28, UPT, UPT, UR4, 0xa0, URZ ;  /* 0x000000a0041c7890 */ /* 0x000fe4000fffe0ff */
[----:B------:R-:W-:-:S02]  /*6d30*/  UIADD3 UR10, UPT, UPT, UR32, 0x404, URZ ;  /* 0x00000404200a7890 */ /* 0x000fc4000fffe0ff */
[----:B------:R-:W-:Y:S01]  /*6d40*/  UIADD3 UR26, UPT, UPT, UR4, 0xc0, URZ ;  /* 0x000000c0041a7890 */ /* 0x000fe2000fffe0ff */
[----:B------:R-:W-:Y:S01]  /*6d50*/  UMOV UR62, 0x0 ;  /* 0x00000000003e7882 */ /* 0x000fe20000000000 */
[----:B------:R-:W-:Y:S01]  /*6d60*/  UMOV UR63, 0x8150490 ;  /* 0x08150490003f7882 */ /* 0x000fe20000000000 */
[----:B------:R-:W-:Y:S01]  /*6d70*/  UIADD3 UR6, UPT, UPT, UR32, 0x406, URZ ;  /* 0x0000040620067890 */ /* 0x000fe2000fffe0ff */
[----:B------:R-:W-:Y:S01]  /*6d80*/  UMOV UR5, 0xc0004010 ;  /* 0xc000401000057882 */ /* 0x000fe20000000000 */
[----:B------:R-:W-:Y:S01]  /*6d90*/  UIADD3 UR24, UPT, UPT, UR4, 0xe0, URZ ;  /* 0x000000e004187890 */ /* 0x000fe2000fffe0ff */
[----:B------:R1:W-:Y:S01]  /*6da0*/  UTCHMMA gdesc[UR32], gdesc[UR4], tmem[UR47], tmem[UR62], idesc[UR63], UP1 ;  /* 0x00ff3e04200075ea */ /* 0x0003e2000880002f */
        /* <DEDUP_REMOVED lines=36> */
[----:B-1----:R-:W-:Y:S05]  /*6ff0*/  BPT.TRAP 0x1 ;  /* 0x000000040000795c */ /* 0x002fea0000300000 */
.L_x_141:
[----:B-1----:R-:W-:Y:S01]  /*7000*/  USHF.R.U32.HI UR4, URZ, 0x4, UR20 ;  /* 0x00000004ff047899 */ /* 0x002fe20008011614 */
[----:B------:R-:W-:Y:S01]  /*7010*/  IMAD.MOV.U32 R0, RZ, RZ, 0xa0 ;  /* 0x000000a0ff007424 */ /* 0x000fe200078e00ff */
[----:B------:R-:W-:Y:S02]  /*7020*/  ELECT P0, URZ, PT ;  /* 0x0000000000ff782f */ /* 0x000fe40003800000 */
[----:B------:R-:W-:Y:S02]  /*7030*/  ULOP3.LUT UR4, UR4, 0x3fff, URZ, 0xc0, !UPT ;  /* 0x00003fff04047892 */ /* 0x000fe4000f8ec0ff */
[----:B------:R-:W-:Y:S02]  /*7040*/  UIADD3 UR12, UPT, UPT, UR20, 0x298a8, URZ ;  /* 0x000298a8140c7890 */ /* 0x000fe4000fffe0ff */
[----:B------:R-:W-:Y:S01]  /*7050*/  ULOP3.LUT UR4, UR4, 0x1000000, URZ, 0xfc, !UPT ;  /* 0x0100000004047892 */ /* 0x000fe2000f8efcff */
[----:B------:R-:W-:Y:S01]  /*7060*/  UMOV UR18, 0x0 ;  /* 0x0000000000127882 */ /* 0x000fe20000000000 */
[----:B------:R-:W-:Y:S01]  /*7070*/  UMOV UR19, 0x8158490 ;  /* 0x0815849000137882 */ /* 0x000fe20000000000 */
[----:B------:R-:W-:Y:S01]  /*7080*/  UMOV UR16, 0x0 ;  /* 0x0000000000107882 */ /* 0x000fe20000000000 */
[----:B------:R-:W-:Y:S01]  /*7090*/  UMOV UR17, 0x8158490 ;  /* 0x0815849000117882 */ /* 0x000fe20000000000 */
[----:B------:R-:W-:-:S02]  /*70a0*/  UMOV UR5, 0x40004040 ;  /* 0x4000404000057882 */ /* 0x000fc40000000000 */
[----:B------:R-:W-:Y:S01]  /*70b0*/  @P0 IMAD.U32 R5, RZ, RZ, UR4 ;  /* 0x00000004ff050e24 */ /* 0x000fe2000f8e00ff */
[----:B------:R-:W-:Y:S01]  /*70c0*/  @P0 R2UR UR8, R0 ;  /* 0x00000000000802ca */ /* 0x000fe200000e0000 */
[----:B------:R-:W-:Y:S01]  /*70d0*/  @P0 IMAD.MOV.U32 R3, RZ, RZ, -0x3fffbff0 ;  /* 0xc0004010ff030424 */ /* 0x000fe200078e00ff */
[----:B------:R-:W-:Y:S01]  /*70e0*/  UTCBAR [UR12], URZ ;  /* 0x000000ff0c0073e9 */ /* 0x000fe200080000ff */
[----:B------:R-:W-:Y:S01]  /*70f0*/  @P0 IMAD.MOV.U32 R2, RZ, RZ, R5 ;  /* 0x000000ffff020224 */ /* 0x000fe200078e0005 */
[----:B------:R-:W-:Y:S02]  /*7100*/  UIADD3 UR4, UPT, UPT, UR40, 0x80, URZ ;  /* 0x0000008028047890 */ /* 0x000fe4000fffe0ff */
[----:B------:R-:W-:Y:S02]  /*7110*/  @P0 R2UR.BROADCAST UR7, R3 ;  /* 0x00000000030702ca */ /* 0x000fe400008e0000 */
[----:B------:R-:W-:Y:S02]  /*7120*/  @P0 R2UR.BROADCAST UR6, R2 ;  /* 0x00000000020602ca */ /* 0x000fe400008e0000 */
[----:B------:R-:W-:-:S11]  /*7130*/  ELECT P0, URZ, PT ;  /* 0x0000000000ff782f */ /* 0x000fd60003800000 */
[----:B------:R1:W-:Y:S02]  /*7140*/  UTCHMMA gdesc[UR40], gdesc[UR6], tmem[UR8], tmem[UR18], idesc[UR19], !UPT ;  /* 0x00ff1206280075ea */ /* 0x0003e4000f800008 */
[----:B------:R-:W-:Y:S01]  /*7150*/  @P0 VIADD R2, R5, 0x20 ;  /* 0x0000002005020836 */ /* 0x000fe20000000000 */
[----:B------:R-:W-:Y:S01]  /*7160*/  @P0 R2UR UR15, R0 ;  /* 0x00000000000f02ca */ /* 0x000fe200000e0000 */
[----:B------:R-:W-:-:S03]  /*7170*/  @P0 IMAD.MOV.U32 R3, RZ, RZ, -0x3fffbff0 ;  /* 0xc0004010ff030424 */ /* 0x000fc600078e00ff */
[----:B------:R-:W-:Y:S02]  /*7180*/  @P0 R2UR.BROADCAST UR10, R2 ;  /* 0x00000000020a02ca */ /* 0x000fe400008e0000 */
[----:B------:R-:W-:Y:S02]  /*7190*/  @P0 R2UR.BROADCAST UR11, R3 ;  /* 0x00000000030b02ca */ /* 0x000fe400008e0000 */
[----:B------:R-:W-:-:S11]  /*71a0*/  ELECT P0, URZ, PT ;  /* 0x0000000000ff782f */ /* 0x000fd60003800000 */
[----:B------:R2:W-:Y:S02]  /*71b0*/  UTCHMMA gdesc[UR4], gdesc[UR10], tmem[UR15], tmem[UR16], idesc[UR17], UPT ;  /* 0x00ff100a040075ea */ /* 0x0005e4000b80000f */
[----:B------:R-:W-:Y:S01]  /*71c0*/  @P0 VIADD R2, R5, 0x40 ;  /* 0x0000004005020836 */ /* 0x000fe20000000000 */
[----:B------:R-:W-:Y:S01]  /*71d0*/  @P0 R2UR UR14, R0 ;  /* 0x00000000000e02ca */ /* 0x000fe200000e0000 */
[----:B------:R-:W-:Y:S01]  /*71e0*/  @P0 IMAD.MOV.U32 R3, RZ, RZ, -0x3fffbff0 ;  /* 0xc0004010ff030424 */ /* 0x000fe200078e00ff */
[----:B-1----:R-:W-:Y:S02]  /*71f0*/  UIADD3 UR6, UPT, UPT, UR40, 0x100, URZ ;  /* 0x0000010028067890 */ /* 0x002fe4000fffe0ff */
[----:B------:R-:W-:Y:S01]  /*7200*/  @P0 R2UR.BROADCAST UR12, R2 ;  /* 0x00000000020c02ca */ /* 0x000fe200008e0000 */
[----:B------:R-:W-:Y:S01]  /*7210*/  UMOV UR7, 0x40004040 ;  /* 0x4000404000077882 */ /* 0x000fe20000000000 */
[----:B------:R-:W-:Y:S02]  /*7220*/  @P0 R2UR.BROADCAST UR13, R3 ;  /* 0x00000000030d02ca */ /* 0x000fe400008e0000 */
[----:B------:R-:W-:-:S11]  /*7230*/  ELECT P0, URZ, PT ;  /* 0x0000000000ff782f */ /* 0x000fd60003800000 */
[----:B------:R1:W-:Y:S02]  /*7240*/  UTCHMMA gdesc[UR6], gdesc[UR12], tmem[UR14], tmem[UR18], idesc[UR19], UPT ;  /* 0x00ff120c060075ea */ /* 0x0003e4000b80000e */
[----:B------:R-:W-:Y:S01]  /*7250*/  @P0 VIADD R2, R5, 0x60 ;  /* 0x0000006005020836 */ /* 0x000fe20000000000 */
[----:B------:R-:W-:Y:S01]  /*7260*/  @P0 R2UR UR8, R0 ;  /* 0x00000000000802ca */ /* 0x000fe200000e0000 */
[----:B------:R-:W-:Y:S01]  /*7270*/  @P0 IMAD.MOV.U32 R3, RZ, RZ, -0x3fffbff0 ;  /* 0xc0004010ff030424 */ /* 0x000fe200078e00ff */
[----:B--2---:R-:W-:Y:S02]  /*7280*/  UIADD3 UR4, UPT, UPT, UR40, 0x180, URZ ;  /* 0x0000018028047890 */ /* 0x004fe4000fffe0ff */
[----:B------:R-:W-:Y:S02]  /*7290*/  @P0 R2UR.BROADCAST UR10, R2 ;  /* 0x00000000020a02ca */ /* 0x000fe400008e0000 */
[----:B------:R-:W-:Y:S02]  /*72a0*/  @P0 R2UR.BROADCAST UR11, R3 ;  /* 0x00000000030b02ca */ /* 0x000fe400008e0000 */
[----:B------:R-:W-:-:S11]  /*72b0*/  ELECT P0, URZ, PT ;  /* 0x0000000000ff782f */ /* 0x000fd60003800000 */
[----:B------:R2:W-:Y:S02]  /*72c0*/  UTCHMMA gdesc[UR4], gdesc[UR10], tmem[UR8], tmem[UR16], idesc[UR17], UPT ;  /* 0x00ff100a040075ea */ /* 0x0005e4000b800008 */
[----:B------:R-:W-:Y:S02]  /*72d0*/  @P0 VIADD R2, R5, 0x80 ;  /* 0x0000008005020836 */ /* 0x000fe40000000000 */
[----:B------:R-:W-:Y:S01]  /*72e0*/  @P0 IMAD.MOV.U32 R3, RZ, RZ, -0x3fffbff0 ;  /* 0xc0004010ff030424 */ /* 0x000fe200078e00ff */
[----:B-1----:R-:W-:Y:S01]  /*72f0*/  @P0 R2UR UR14, R0 ;  /* 0x00000000000e02ca */ /* 0x002fe200000e0000 */
[----:B------:R-:W-:Y:S01]  /*7300*/  UIADD3 UR6, UPT, UPT, UR40, 0x200, URZ ;  /* 0x0000020028067890 */ /* 0x000fe2000fffe0ff */
[----:B------:R-:W-:Y:S02]  /*7310*/  @P0 R2UR.BROADCAST UR12, R2 ;  /* 0x00000000020c02ca */ /* 0x000fe400008e0000 */
[----:B------:R-:W-:Y:S02]  /*7320*/  @P0 R2UR.BROADCAST UR13, R3 ;  /* 0x00000000030d02ca */ /* 0x000fe400008e0000 */
[----:B------:R-:W-:-:S11]  /*7330*/  ELECT P0, URZ, PT ;  /* 0x0000000000ff782f */ /* 0x000fd60003800000 */
[----:B------:R1:W-:Y:S02]  /*7340*/  UTCHMMA gdesc[UR6], gdesc[UR12], tmem[UR14], tmem[UR18], idesc[UR19], UPT ;  /* 0x00ff120c060075ea */ /* 0x0003e4000b80000e */
[----:B------:R-:W-:Y:S02]  /*7350*/  @P0 VIADD R2, R5, 0xa0 ;  /* 0x000000a005020836 */ /* 0x000fe40000000000 */
[----:B------:R-:W-:Y:S01]  /*7360*/  @P0 IMAD.MOV.U32 R3, RZ, RZ, -0x3fffbff0 ;  /* 0xc0004010ff030424 */ /* 0x000fe200078e00ff */
[----:B--2---:R-:W-:Y:S01]  /*7370*/  @P0 R2UR UR8, R0 ;  /* 0x00000000000802ca */ /* 0x004fe200000e0000 */
[----:B------:R-:W-:Y:S01]  /*7380*/  UIADD3 UR4, UPT, UPT, UR40, 0x280, URZ ;  /* 0x0000028028047890 */ /* 0x000fe2000fffe0ff */
[----:B------:R-:W-:Y:S02]  /*7390*/  @P0 R2UR.BROADCAST UR10, R2 ;  /* 0x00000000020a02ca */ /* 0x000fe400008e0000 */
[----:B------:R-:W-:Y:S02]  /*73a0*/  @P0 R2UR.BROADCAST UR11, R3 ;  /* 0x00000000030b02ca */ /* 0x000fe400008e0000 */
[----:B------:R-:W-:-:S11]  /*73b0*/  ELECT P0, URZ, PT ;  /* 0x0000000000ff782f */ /* 0x000fd60003800000 */
[----:B------:R2:W-:Y:S02]  /*73c0*/  UTCHMMA gdesc[UR4], gdesc[UR10], tmem[UR8], tmem[UR16], idesc[UR17], UPT ;  /* 0x00ff100a040075ea */ /* 0x0005e4000b800008 */
[C---:B------:R-:W-:Y:S02]  /*73d0*/  @P0 VIADD R2, R5.reuse, 0xc0 ;  /* 0x000000c005020836 */ /* 0x040fe40000000000 */
[----:B------:R-:W-:Y:S01]  /*73e0*/  @P0 IMAD.MOV.U32 R3, RZ, RZ, -0x3fffbff0 ;  /* 0xc0004010ff030424 */ /* 0x000fe200078e00ff */
[----:B-1----:R-:W-:Y:S01]  /*73f0*/  @P0 R2UR UR14, R0 ;  /* 0x00000000000e02ca */ /* 0x002fe200000e0000 */
[----:B------:R-:W-:Y:S01]  /*7400*/  UIADD3 UR6, UPT, UPT, UR40, 0x300, URZ ;  /* 0x0000030028067890 */ /* 0x000fe2000fffe0ff */
[----:B------:R-:W-:Y:S01]  /*7410*/  @P0 R2UR.BROADCAST UR12, R2 ;  /* 0x00000000020c02ca */ /* 0x000fe200008e0000 */
[----:B------:R-:W-:Y:S01]  /*7420*/  VIADD R2, R5, 0xe0 ;  /* 0x000000e005027836 */ /* 0x000fe20000000000 */
[----:B------:R-:W-:Y:S02]  /*7430*/  @P0 R2UR.BROADCAST UR13, R3 ;  /* 0x00000000030d02ca */ /* 0x000fe400008e0000 */
[----:B------:R-:W-:-:S11]  /*7440*/  ELECT P0, URZ, PT ;  /* 0x0000000000ff782f */ /* 0x000fd60003800000 */
[----:B------:R1:W-:Y:S02]  /*7450*/  UTCHMMA gdesc[UR6], gdesc[UR12], tmem[UR14], tmem[UR18], idesc[UR19], UPT ;  /* 0x00ff120c060075ea */ /* 0x0003e4000b80000e */
[----:B------:R-:W-:Y:S01]  /*7460*/  @P0 IMAD.MOV.U32 R3, RZ, RZ, -0x3fffbff0 ;  /* 0xc0004010ff030424 */ /* 0x000fe200078e00ff */
[----:B--2---:R-:W-:Y:S01]  /*7470*/  @P0 R2UR UR8, R0 ;  /* 0x00000000000802ca */ /* 0x004fe200000e0000 */
[----:B------:R-:W-:Y:S01]  /*7480*/  UIADD3 UR4, UPT, UPT, UR40, 0x380, URZ ;  /* 0x0000038028047890 */ /* 0x000fe2000fffe0ff */
[----:B------:R-:W-:Y:S02]  /*7490*/  @P0 R2UR.BROADCAST UR10, R2 ;  /* 0x00000000020a02ca */ /* 0x000fe400008e0000 */
[----:B------:R-:W-:-:S13]  /*74a0*/  @P0 R2UR.BROADCAST UR11, R3 ;  /* 0x00000000030b02ca */ /* 0x000fda00008e0000 */
[----:B------:R1:W-:Y:S01]  /*74b0*/  UTCHMMA gdesc[UR4], gdesc[UR10], tmem[UR8], tmem[UR16], idesc[UR17], UPT ;  /* 0x00ff100a040075ea */ /* 0x0003e2000b800008 */
[----:B------:R-:W-:Y:S05]  /*74c0*/  BRA.U !UP0, `(.L_x_142) ;  /* 0x0000000108047547 */ /* 0x000fea000b800000 */
[----:B-1----:R-:W-:Y:S05]  /*74d0*/  BPT.TRAP 0x1 ;  /* 0x000000040000795c */ /* 0x002fea0000300000 */
.L_x_142:
[----:B-1----:R-:W-:Y:S01]  /*74e0*/  UIADD3 UR4, UPT, UPT, UR20, 0x29870, URZ ;  /* 0x0002987014047890 */ /* 0x002fe2000fffe0ff */
[----:B------:R-:W-:Y:S08]  /*74f0*/  BSSY.RECONVERGENT B0, `(.L_x_143) ;  /* 0x0000004000007945 */ /* 0x000ff00003800200 */
[----:B------:R1:W-:Y:S01]  /*7500*/  UTCBAR [UR4], URZ ;  /* 0x000000ff040073e9 */ /* 0x0003e200080000ff */
[----:B------:R-:W-:Y:S05]  /*7510*/  @!P2 BRA `(.L_x_144) ;  /* 0x000000000004a947 */ /* 0x000fea0003800000 */
[----:B-1----:R-:W-:Y:S05]  /*7520*/  BPT.TRAP 0x1 ;  /* 0x000000040000795c */ /* 0x002fea0000300000 */
.L_x_144:
[----:B-1----:R-:W-:Y:S05]  /*7530*/  BSYNC.RECONVERGENT B0 ;  /* 0x0000000000007941 */ /* 0x002fea0003800200 */
.L_x_143:
[----:B------:R-:W-:-:S04]  /*7540*/  ULEA UR9, UR9, UR20, 0x3 ;  /* 0x0000001409097291 */ /* 0x000fc8000f8e18ff */
[----:B------:R-:W-:-:S09]  /*7550*/  UIADD3 UR9, UPT, UPT, UR9, 0x29810, URZ ;  /* 0x0002981009097890 */ /* 0x000fd2000fffe0ff */
[----:B------:R1:W-:Y:S01]  /*7560*/  UTCBAR [UR9], URZ ;  /* 0x000000ff090073e9 */ /* 0x0003e200080000ff */
[----:B------:R-:W-:Y:S05]  /*7570*/  BRA.U !UP0, `(.L_x_145) ;  /* 0x0000000108047547 */ /* 0x000fea000b800000 */
[----:B-1----:R-:W-:Y:S05]  /*7580*/  BPT.TRAP 0x1 ;  /* 0x000000040000795c */ /* 0x002fea0000300000 */
.L_x_145:
[----:B------:R-:W-:-:S13]  /*7590*/  ELECT P0, URZ, PT ;  /* 0x0000000000ff782f */ /* 0x000fda0003800000 */
[----:B-1----:R-:W-:Y:S05]  /*75a0*/  @!P0 EXIT ;  /* 0x000000000000894d */ /* 0x002fea0003800000 */
[----:B------:R-:W-:-:S09]  /*75b0*/  UIADD3 UR4, UPT, UPT, UR20, 0x29898, URZ ;  /* 0x0002989814047890 */ /* 0x000fd2000fffe0ff */
[----:B------:R1:W-:Y:S01]  /*75c0*/  UTCBAR [UR4], URZ ;  /* 0x000000ff040073e9 */ /* 0x0003e200080000ff */
[----:B------:R-:W-:Y:S01]  /*75d0*/  NOP ;  /* 0x0000000000007918 */ /* 0x000fe20000000000 */
[----:B-1----:R-:W-:Y:S05]  /*75e0*/  EXIT ;  /* 0x000000000000794d */ /* 0x002fea0003800000 */
.L_x_48:
[----:B------:R-:W-:Y:S01]  /*75f0*/  R2UR UR4, R0 ;  /* 0x00000000000472ca */ /* 0x000fe200000e0000 */
[----:B------:R-:W-:-:S12]  /*7600*/  IMAD.MOV.U32 R4, RZ, RZ, -0x3 ;  /* 0xfffffffdff047424 */ /* 0x000fd800078e00ff */
[----:B------:R-:W-:-:S05]  /*7610*/  IMAD.U32 R3, RZ, RZ, UR4 ;  /* 0x00000004ff037e24 */ /* 0x000fca000f8e00ff */
[----:B------:R-:W-:-:S05]  /*7620*/  VIADDMNMX.U32 R4, R3, R4, 0x2, PT ;  /* 0x0000000203047446 */ /* 0x000fca0003800004 */
[----:B------:R-:W-:-:S06]  /*7630*/  IMAD.SHL.U32 R4, R4, 0x4, RZ ;  /* 0x0000000404047824 */ /* 0x000fcc00078e00ff */
[----:B------:R-:W1:Y:S02]  /*7640*/  LDC R4, c[0x2][R4+0xc] ;  /* 0x0080030004047b82 */ /* 0x000e640000000800 */
[----:B-1----:R-:W-:-:S04]  /*7650*/  SHF.R.S32.HI R5, RZ, 0x1f, R4 ;  /* 0x0000001fff057819 */ /* 0x002fc80000011404 */
.L_x_310:
[----:B------:R-:W-:Y:S05]  /*7660*/  BRX R4 -0x7670                                                                                                                                                                                                                                                  (*"BRANCH_TARGETS .L_x_166,.L_x_146,.L_x_309"*) ;  /* 0xffffff8804647949 */ /* 0x000fea000383ffff */
.L_x_146:
[----:B------:R-:W-:-:S08]  /*7670*/  NOP ;  /* 0x0000000000007918 */ /* 0x000fd00000000000 */
[----:B------:R-:W1:Y:S02]  /*7680*/  USETMAXREG.TRY_ALLOC.CTAPOOL UP0, 0x98 ;  /* 0x00000098000079c8 */ /* 0x000e640008000600 */
[----:B-1----:R-:W-:Y:S05]  /*7690*/  BRA.U !UP0, `(.L_x_146) ;  /* 0xfffffffd08f47547 */ /* 0x002fea000b83ffff */
[----:B------:R-:W3:Y:S01]  /*76a0*/  LDL R4, [R1] ;  /* 0x0000000001047983 */ /* 0x000ee20000100800 */
[C---:B------:R-:W-:Y:S01]  /*76b0*/  IMAD.U32 R3, R2.reuse, 0x10000, RZ ;  /* 0x0001000002037824 */ /* 0x040fe200078e00ff */
[C---:B------:R-:W-:Y:S01]  /*76c0*/  LOP3.LUT R100, R2.reuse, 0x7f, RZ, 0xc0, !PT ;  /* 0x0000007f02647812 */ /* 0x040fe200078ec0ff */
[----:B------:R-:W-:Y:S01]  /*76d0*/  IMAD.SHL.U32 R102, R2, 0x20, RZ ;  /* 0x0000002002667824 */ /* 0x000fe200078e00ff */
[----:B------:R-:W1:Y:S01]  /*76e0*/  LDCU.64 UR18, c[0x0][0x348] ;  /* 0x00006900ff1277ac */ /* 0x000e620008000a00 */
[----:B------:R-:W-:Y:S01]  /*76f0*/  IMAD.MOV.U32 R114, RZ, RZ, RZ ;  /* 0x000000ffff727224 */ /* 0x000fe200078e00ff */
[----:B------:R-:W-:Y:S01]  /*7700*/  LOP3.LUT R2, R3, 0xe00000, RZ, 0xc0, !PT ;  /* 0x00e0000003027812 */ /* 0x000fe200078ec0ff */
[----:B------:R-:W-:Y:S01]  /*7710*/  IMAD.MOV.U32 R113, RZ, RZ, RZ ;  /* 0x000000ffff717224 */ /* 0x000fe200078e00ff */
[----:B------:R-:W-:Y:S01]  /*7720*/  LOP3.LUT R102, R102, 0x1fe0, RZ, 0xc0, !PT ;  /* 0x00001fe066667812 */ /* 0x000fe200078ec0ff */
[----:B------:R-:W-:Y:S01]  /*7730*/  UMOV UR7, URZ ;  /* 0x000000ff00077c82 */ /* 0x000fe20008000000 */
[C---:B------:R-:W-:Y:S01]  /*7740*/  LOP3.LUT R101, R2.reuse, 0xa0, RZ, 0xfc, !PT ;  /* 0x000000a002657812 */ /* 0x040fe200078efcff */
[----:B------:R-:W-:Y:S01]  /*7750*/  UMOV UR11, URZ ;  /* 0x000000ff000b7c82 */ /* 0x000fe20008000000 */
[----:B------:R-:W-:-:S02]  /*7760*/  LOP3.LUT R3, R2, 0xc0, RZ, 0xfc, !PT ;  /* 0x000000c002037812 */ /* 0x000fc400078efcff */
[----:B------:R-:W-:Y:S02]  /*7770*/  LOP3.LUT R2, R2, 0xe0, RZ, 0xfc, !PT ;  /* 0x000000e002027812 */ /* 0x000fe400078efcff */
[----:B-1-3--:R-:W-:Y:S02]  /*7780*/  R2UR UR17, R4 ;  /* 0x00000000041172ca */ /* 0x00afe400000e0000 */
.L_x_165:
[----:B------:R-:W-:-:S13]  /*7790*/  R2UR UR4, R0 ;  /* 0x00000000000472ca */ /* 0x000fda00000e0000 */
[----:B------:R-:W-:-:S09]  /*77a0*/  UISETP.NE.AND UP0, UPT, UR4, 0x4, UPT ;  /* 0x000000040400788c */ /* 0x000fd2000bf05270 */
[----:B-1----:R-:W-:Y:S05]  /*77b0*/  BRA.U !UP0, `(.L_x_147) ;  /* 0x0000000108047547 */ /* 0x002fea000b800000 */
[----:B------:R-:W-:Y:S05]  /*77c0*/  BPT.TRAP 0x1 ;  /* 0x000000040000795c */ /* 0x000fea0000300000 */
.L_x_147:
[----:B------:R-:W1:Y:S01]  /*77d0*/  S2UR UR8, SR_CgaCtaId ;  /* 0x00000000000879c3 */ /* 0x000e620000008800 */
[----:B------:R-:W-:Y:S01]  /*77e0*/  UMOV UR16, 0x400 ;  /* 0x0000040000107882 */ /* 0x000fe20000000000 */
[----:B------:R-:W-:Y:S01]  /*77f0*/  SHF.L.U32 R5, R113, 0x1f, RZ ;  /* 0x0000001f71057819 */ /* 0x000fe200000006ff */
[----:B-1----:R-:W-:-:S09]  /*7800*/  ULEA UR16, UR8, UR16, 0x18 ;  /* 0x0000001008107291 */ /* 0x002fd2000f8ec0ff */
[----:B------:R-:W1:Y:S02]  /*7810*/  SYNCS.PHASECHK.TRANS64.TRYWAIT P0, [UR16+0x29870], R5 ;  /* 0x02987005ff0075a7 */ /* 0x000e640008001110 */
[----:B-1----:R-:W-:Y:S05]  /*7820*/  @!P0 BRA `(.L_x_148) ;  /* 0x000000a400d48947 */ /* 0x002fea0003800000 */
.L_x_292:
[----:B------:R-:W-:Y:S02]  /*7830*/  R2UR UR6, R101 ;  /* 0x00000000650672ca */ /* 0x000fe400000e0000 */
[----:B------:R-:W-:Y:S02]  /*7840*/  R2UR UR5, R3 ;  /* 0x00000000030572ca */ /* 0x000fe400000e0000 */
[----:B------:R-:W-:-:S09]  /*7850*/  R2UR UR4, R2 ;  /* 0x00000000020472ca */ /* 0x000fd200000e0000 */
[----:B------:R-:W3:Y:S02]  /*7860*/  LDTM.x32 R68, tmem[UR6] ;  /* 0x00000006004479ee */ /* 0x000ee400082c0000 */
[----:B------:R-:W4:Y:S02]  /*7870*/  LDTM.x32 R36, tmem[UR5] ;  /* 0x00000005002479ee */ /* 0x000f2400082c0000 */
[----:B-12---:R-:W1:Y:S01]  /*7880*/  LDTM.x32 R4, tmem[UR4] ;  /* 0x00000004000479ee */ /* 0x006e6200082c0000 */
[----:B------:R-:W-:Y:S01]  /*7890*/  NOP ;  /* 0x0000000000007918 */ /* 0x000fe20000000000 */
[----:B------:R-:W-:Y:S05]  /*78a0*/  BRA.U !UP0, `(.L_x_149) ;  /* 0x0000000108087547 */ /* 0x000fea000b800000 */
[----:B------:R-:W-:Y:S05]  /*78b0*/  BPT.TRAP 0x1 ;  /* 0x000000040000795c */ /* 0x000fea0000300000 */
[----:B------:R-:W-:Y:S05]  /*78c0*/  BPT.TRAP 0x1 ;  /* 0x000000040000795c */ /* 0x000fea0000300000 */
.L_x_149:
[----:B------:R-:W-:Y:S01]  /*78d0*/  ISETP.GE.U32.AND P0, PT, R114, 0x2, PT ;  /* 0x000000027200780c */ /* 0x000fe20003f06070 */
[----:B------:R-:W-:Y:S01]  /*78e0*/  UIADD3 UR4, UPT, UPT, UR16, 0x29878, URZ ;  /* 0x0002987810047890 */ /* 0x000fe2000fffe0ff */
[----:B------:R-:W-:Y:S02]  /*78f0*/  BSSY.RECONVERGENT B0, `(.L_x_150) ;  /* 0x0000006000007945 */ /* 0x000fe40003800200 */
[----:B------:R-:W-:Y:S01]  /*7900*/  ISETP.NE.OR P0, PT, R100, RZ, !P0 ;  /* 0x000000ff6400720c */ /* 0x000fe20004705670 */
[----:B------:R-:W-:-:S09]  /*7910*/  UPRMT UR4, UR8, 0x654, UR4 ;  /* 0x0000065408047896 */ /* 0x000fd20008000004 */
[----:B-1----:R-:W-:Y:S03]  /*7920*/  SYNCS.ARRIVE.TRANS64.RED.A1T0 RZ, [UR4], RZ ;  /* 0x000000ffffff79a7 */ /* 0x002fe60008100404 */
[----:B------:R-:W-:Y:S05]  /*7930*/  @P0 BRA `(.L_x_151) ;  /* 0x0000000000040947 */ /* 0x000fea0003800000 */
[----:B------:R-:W-:-:S04]  /*7940*/  DEPBAR.LE SB0, 0x1 ;  /* 0x000080400000791a */ /* 0x000fc80000000000 */
.L_x_151:
[----:B------:R-:W-:Y:S05]  /*7950*/  BSYNC.RECONVERGENT B0 ;  /* 0x0000000000007941 */ /* 0x000fea0003800200 */
.L_x_150:
[----:B------:R-:W1:Y:S01]  /*7960*/  S2UR UR5, SR_SWINHI ;  /* 0x00000000000579c3 */ /* 0x000e620000002f00 */
[----:B------:R-:W-:-:S07]  /*7970*/  USHF.L.U32 UR4, UR7, 0xc, URZ ;  /* 0x0000000c07047899 */ /* 0x000fce00080006ff */
[----:B------:R-:W-:Y:S01]  /*7980*/  BAR.SYNC.DEFER_BLOCKING 0x2, 0x80 ;  /* 0x0082000000007b1d */ /* 0x000fe20000010000 */
[----:B------:R-:W-:Y:S01]  /*7990*/  ISETP.NE.AND P4, PT, R100, RZ, PT ;  /* 0x000000ff6400720c */ /* 0x000fe20003f85270 */
[----:B------:R-:W-:Y:S01]  /*79a0*/  USHF.L.U32 UR10, UR17, 0x7, URZ ;  /* 0x00000007110a7899 */ /* 0x000fe200080006ff */
[----:B------:R-:W-:Y:S01]  /*79b0*/  IMAD.U32 R103, RZ, RZ, UR4 ;  /* 0x00000004ff677e24 */ /* 0x000fe2000f8e00ff */
[----:B------:R-:W-:Y:S02]  /*79c0*/  IADD3 R105, P0, PT, R102, UR4, RZ ;  /* 0x0000000466697c10 */ /* 0x000fe4000ff1e0ff */
[----:B------:R-:W-:Y:S02]  /*79d0*/  BSSY.RECONVERGENT B0, `(.L_x_152) ;  /* 0x0000044000007945 */ /* 0x000fe40003800200 */
[----:B------:R-:W-:Y:S01]  /*79e0*/  LEA.HI.X.SX32 R103, R103, RZ, 0x1, P0 ;  /* 0x000000ff67677211 */ /* 0x000fe200000f0eff */
[----:B------:R-:W-:Y:S01]  /*79f0*/  UMOV UR14, UR16 ;  /* 0x00000010000e7c82 */ /* 0x000fe20008000000 */
[----:B-1----:R-:W-:Y:S01]  /*7a00*/  UMOV UR15, UR5 ;  /* 0x00000005000f7c82 */ /* 0x002fe20008000000 */
[----:B------:R-:W-:-:S04]  /*7a10*/  LEA R104, P0, R105, UR14, 0x2 ;  /* 0x0000000e69687c11 */ /* 0x000fc8000f8010ff */
[----:B------:R-:W-:Y:S02]  /*7a20*/  LEA.HI.X R103, R105, UR15, R103, 0x2, P0 ;  /* 0x0000000f69677c11 */ /* 0x000fe400080f1467 */
[C---:B------:R-:W-:Y:S02]  /*7a30*/  IADD3 R105, P3, PT, R104.reuse, 0x21000, RZ ;  /* 0x0002100068697810 */ /* 0x040fe40007f7e0ff */
[C---:B------:R-:W-:Y:S02]  /*7a40*/  IADD3 R107, P2, PT, R104.reuse, 0x21010, RZ ;  /* 0x00021010686b7810 */ /* 0x040fe40007f5e0ff */
[C---:B------:R-:W-:Y:S01]  /*7a50*/  IADD3 R111, P0, PT, R104.reuse, 0x21030, RZ ;  /* 0x00021030686f7810 */ /* 0x040fe20007f1e0ff */
[--C-:B------:R-:W-:Y:S01]  /*7a60*/  IMAD.X R123, RZ, RZ, R103.reuse, P3 ;  /* 0x000000ffff7b7224 */ /* 0x100fe200018e0667 */
[----:B------:R-:W-:Y:S01]  /*7a70*/  IADD3 R109, P1, PT, R104, 0x21020, RZ ;  /* 0x00021020686d7810 */ /* 0x000fe20007f3e0ff */
[--C-:B------:R-:W-:Y:S02]  /*7a80*/  IMAD.X R121, RZ, RZ, R103.reuse, P2 ;  /* 0x000000ffff797224 */ /* 0x100fe400010e0667 */
[----:B------:R-:W-:Y:S01]  /*7a90*/  IMAD.X R117, RZ, RZ, R103, P0 ;  /* 0x000000ffff757224 */ /* 0x000fe200000e0667 */
[----:B------:R-:W-:Y:S01]  /*7aa0*/  SHF.R.U64 R106, R105, 0x3, R123 ;  /* 0x00000003696a7819 */ /* 0x000fe2000000127b */
[----:B------:R-:W-:Y:S01]  /*7ab0*/  IMAD.X R119, RZ, RZ, R103, P1 ;  /* 0x000000ffff777224 */ /* 0x000fe200008e0667 */
[----:B------:R-:W-:-:S02]  /*7ac0*/  SHF.R.U64 R108, R107, 0x3, R121 ;  /* 0x000000036b6c7819 */ /* 0x000fc40000001279 */
[----:B------:R-:W-:Y:S02]  /*7ad0*/  LOP3.LUT R122, R105, 0x70, R106, 0x78, !PT ;  /* 0x00000070697a7812 */ /* 0x000fe400078e786a */
[C---:B------:R-:W-:Y:S02]  /*7ae0*/  IADD3 R105, P3, PT, R104.reuse, 0x21040, RZ ;  /* 0x0002104068697810 */ /* 0x040fe40007f7e0ff */
[----:B------:R-:W-:Y:S01]  /*7af0*/  LOP3.LUT R120, R107, 0x70, R108, 0x78, !PT ;  /* 0x000000706b787812 */ /* 0x000fe200078e786c */
[----:B---3--:R1:W-:Y:S01]  /*7b00*/  ST.E.128 desc[UR54][R122.64], R68 ;  /* 0x000000447a007985 */ /* 0x0083e2000c101d36 */
[C---:B------:R-:W-:Y:S01]  /*7b10*/  IADD3 R106, P2, PT, R104.reuse, 0x21050, RZ ;  /* 0x00021050686a7810 */ /* 0x040fe20007f5e0ff */
[----:B------:R-:W-:Y:S01]  /*7b20*/  IMAD.X R129, RZ, RZ, R103, P3 ;  /* 0x000000ffff817224 */ /* 0x000fe200018e0667 */
[C---:B------:R-:W-:Y:S01]  /*7b30*/  IADD3 R107, P1, PT, R104.reuse, 0x21060, RZ ;  /* 0x00021060686b7810 */ /* 0x040fe20007f3e0ff */
[----:B------:R1:W-:Y:S01]  /*7b40*/  ST.E.128 desc[UR54][R120.64], R72 ;  /* 0x0000004878007985 */ /* 0x0003e2000c101d36 */
[----:B------:R-:W-:Y:S01]  /*7b50*/  SHF.R.U64 R112, R111, 0x3, R117 ;  /* 0x000000036f707819 */ /* 0x000fe20000001275 */
[--C-:B------:R-:W-:Y:S01]  /*7b60*/  IMAD.X R127, RZ, RZ, R103.reuse, P2 ;  /* 0x000000ffff7f7224 */ /* 0x100fe200010e0667 */
[----:B------:R-:W-:Y:S01]  /*7b70*/  IADD3 R104, P0, PT, R104, 0x21070, RZ ;  /* 0x0002107068687810 */ /* 0x000fe20007f1e0ff */
[----:B------:R-:W-:Y:S01]  /*7b80*/  IMAD.X R125, RZ, RZ, R103, P1 ;  /* 0x000000ffff7d7224 */ /* 0x000fe200008e0667 */
[----:B------:R-:W-:-:S02]  /*7b90*/  SHF.R.U64 R110, R109, 0x3, R119 ;  /* 0x000000036d6e7819 */ /* 0x000fc40000001277 */
[----:B------:R-:W-:Y:S01]  /*7ba0*/  LOP3.LUT R116, R111, 0x70, R112, 0x78, !PT ;  /* 0x000000706f747812 */ /* 0x000fe200078e7870 */
[----:B------:R-:W-:Y:S01]  /*7bb0*/  IMAD.X R111, RZ, RZ, R103, P0 ;  /* 0x000000ffff6f7224 */ /* 0x000fe200000e0667 */
[----:B------:R-:W-:Y:S02]  /*7bc0*/  SHF.R.U64 R103, R105, 0x3, R129 ;  /* 0x0000000369677819 */ /* 0x000fe40000001281 */
[----:B------:R-:W-:Y:S02]  /*7bd0*/  LOP3.LUT R118, R109, 0x70, R110, 0x78, !PT ;  /* 0x000000706d767812 */ /* 0x000fe400078e786e */
[----:B------:R-:W-:Y:S02]  /*7be0*/  SHF.R.U64 R108, R106, 0x3, R127 ;  /* 0x000000036a6c7819 */ /* 0x000fe4000000127f */
[----:B------:R-:W-:Y:S01]  /*7bf0*/  SHF.R.U64 R109, R107, 0x3, R125 ;  /* 0x000000036b6d7819 */ /* 0x000fe2000000127d */
[----:B------:R1:W-:Y:S01]  /*7c00*/  ST.E.128 desc[UR54][R118.64], R76 ;  /* 0x0000004c76007985 */ /* 0x0003e2000c101d36 */
[----:B------:R-:W-:-:S02]  /*7c10*/  SHF.R.U64 R110, R104, 0x3, R111 ;  /* 0x00000003686e7819 */ /* 0x000fc4000000126f */
[----:B------:R-:W-:Y:S01]  /*7c20*/  LOP3.LUT R128, R105, 0x70, R103, 0x78, !PT ;  /* 0x0000007069807812 */ /* 0x000fe200078e7867 */
[----:B------:R1:W-:Y:S01]  /*7c30*/  ST.E.128 desc[UR54][R116.64], R80 ;  /* 0x0000005074007985 */ /* 0x0003e2000c101d36 */
[----:B------:R-:W-:Y:S02]  /*7c40*/  LOP3.LUT R126, R106, 0x70, R108, 0x78, !PT ;  /* 0x000000706a7e7812 */ /* 0x000fe400078e786c */
[----:B------:R-:W-:Y:S01]  /*7c50*/  LOP3.LUT R124, R107, 0x70, R109, 0x78, !PT ;  /* 0x000000706b7c7812 */ /* 0x000fe200078e786d */
[----:B------:R1:W-:Y:S01]  /*7c60*/  ST.E.128 desc[UR54][R128.64], R84 ;  /* 0x0000005480007985 */ /* 0x0003e2000c101d36 */
[----:B------:R-:W-:-:S03]  /*7c70*/  LOP3.LUT R110, R104, 0x70, R110, 0x78, !PT ;  /* 0x00000070686e7812 */ /* 0x000fc600078e786e */
[----:B------:R1:W-:Y:S04]  /*7c80*/  ST.E.128 desc[UR54][R126.64], R88 ;  /* 0x000000587e007985 */ /* 0x0003e8000c101d36 */
[----:B------:R1:W-:Y:S04]  /*7c90*/  ST.E.128 desc[UR54][R124.64], R92 ;  /* 0x0000005c7c007985 */ /* 0x0003e8000c101d36 */
[----:B------:R1:W-:Y:S01]  /*7ca0*/  ST.E.128 desc[UR54][R110.64], R96 ;  /* 0x000000606e007985 */ /* 0x0003e2000c101d36 */
[----:B------:R-:W-:Y:S01]  /*7cb0*/  @!PT LDS RZ, [RZ] ;  /* 0x00000000fffff984 */ /* 0x000fe20000000800 */
[----:B------:R-:W-:Y:S01]  /*7cc0*/  @!PT LDS RZ, [RZ] ;  /* 0x00000000fffff984 */ /* 0x000fe20000000800 */
[----:B------:R-:W-:Y:S01]  /*7cd0*/  @!PT LDS RZ, [RZ] ;  /* 0x00000000fffff984 */ /* 0x000fe20000000800 */
[----:B------:R-:W-:Y:S01]  /*7ce0*/  @!PT LDS RZ, [RZ] ;  /* 0x00000000fffff984 */ /* 0x000fe20000000800 */
[----:B------:R2:W-:Y:S06]  /*7cf0*/  MEMBAR.ALL.CTA ;  /* 0x0000000000007992 */ /* 0x0005ec0000008000 */
[----:B--2---:R-:W2:Y:S02]  /*7d00*/  FENCE.VIEW.ASYNC.S ;  /* 0x00000000000073c6 */ /* 0x004ea40000000000 */
[----:B--2---:R-:W-:Y:S06]  /*7d10*/  BAR.SYNC.DEFER_BLOCKING 0x2, 0x80 ;  /* 0x0082000000007b1d */ /* 0x004fec0000010000 */
[----:B------:R-:W-:Y:S05]  /*7d20*/  @P4 BRA `(.L_x_153) ;  /* 0x0000000000384947 */ /* 0x000fea0003800000 */
[----:B------:R-:W-:Y:S01]  /*7d30*/  UIADD3 UR4, UP0, UPT, UR18, 0x500, URZ ;  /* 0x0000050012047890 */ /* 0x000fe2000ff1e0ff */
[----:B------:R-:W-:Y:S01]  /*7d40*/  PLOP3.LUT P0, PT, PT, PT, PT, 0x80, 0x8 ;  /* 0x000000000008781c */ /* 0x000fe20003f0f070 */
[----:B------:R-:W-:Y:S02]  /*7d50*/  ULEA UR8, UR7, UR16, 0xe ;  /* 0x0000001007087291 */ /* 0x000fe4000f8e70ff */
[----:B------:R-:W-:Y:S02]  /*7d60*/  UIADD3.X UR5, UPT, UPT, URZ, UR19, URZ, UP0, !UPT ;  /* 0x00000013ff057290 */ /* 0x000fe400087fe4ff */
[----:B------:R-:W-:Y:S01]  /*7d70*/  UIADD3 UR8, UPT, UPT, UR8, 0x21000, URZ ;  /* 0x0002100008087890 */ /* 0x000fe2000fffe0ff */
[----:B------:R-:W-:-:S11]  /*7d80*/  UMOV UR9, URZ ;  /* 0x000000ff00097c82 */ /* 0x000fd60008000000 */
.L_x_154:
[----:B------:R-:W-:Y:S01]  /*7d90*/  @P0 ELECT P1, URZ, PT ;  /* 0x0000000000ff082f */ /* 0x000fe20003820000 */
[----:B------:R-:W-:Y:S01]  /*7da0*/  UMOV UR12, UR45 ;  /* 0x0000002d000c7c82 */ /* 0x000fe20008000000 */
[----:B------:R-:W-:Y:S02]  /*7db0*/  UMOV UR13, UR46 ;  /* 0x0000002e000d7c82 */ /* 0x000fe40008000000 */
[----:B------:R2:W-:Y:S09]  /*7dc0*/  UTMAREDG.5D.ADD [UR8], [UR4] ;  /* 0x00000008040073b6 */ /* 0x0005f20008020000 */
[----:B------:R-:W-:-:S02]  /*7dd0*/  @P1 PLOP3.LUT P0, PT, P1, PT, PT, 0x8, 0x80 ;  /* 0x000000000080181c */ /* 0x000fc40000f0e170 */
[----:B------:R-:W-:-:S11]  /*7de0*/  PLOP3.LUT P1, PT, PT, PT, PT, 0x8, 0x80 ;  /* 0x000000000080781c */ /* 0x000fd60003f2e170 */
[----:B--2---:R-:W-:Y:S05]  /*7df0*/  @P0 BRA.U.ANY `(.L_x_154) ;  /* 0xfffffffd00e40947 */ /* 0x004fea000393ffff */
[----:B------:R0:W-:Y:S02]  /*7e00*/  UTMACMDFLUSH ;  /* 0x00000000000079b7 */ /* 0x0001e40000000000 */
.L_x_153:
[----:B------:R-:W-:Y:S05]  /*7e10*/  BSYNC.RECONVERGENT B0 ;  /* 0x0000000000007941 */ /* 0x000fea0003800200 */
.L_x_152:
[----:B-1----:R-:W-:Y:S01]  /*7e20*/  VIADD R68, R114, 0xffffffff ;  /* 0xffffffff72447836 */ /* 0x002fe20000000000 */
[----:B------:R-:W-:Y:S01]  /*7e30*/  UIADD3 UR4, UPT, UPT, UR7, 0x1, URZ ;  /* 0x0000000107047890 */ /* 0x000fe2000fffe0ff */
[----:B------:R-:W-:Y:S03]  /*7e40*/  BSSY.RECONVERGENT B0, `(.L_x_155) ;  /* 0x0000007000007945 */ /* 0x000fe60003800200 */
[----:B------:R-:W-:Y:S01]  /*7e50*/  ISETP.GT.U32.AND P0, PT, R68, -0x3, PT ;  /* 0xfffffffd4400780c */ /* 0x000fe20003f04070 */
[----:B------:R-:W-:-:S03]  /*7e60*/  UISETP.NE.AND UP0, UPT, UR4, 0x2, UPT ;  /* 0x000000020400788c */ /* 0x000fc6000bf05270 */
[----:B------:R-:W-:Y:S01]  /*7e70*/  ISETP.NE.OR P0, PT, R100, RZ, P0 ;  /* 0x000000ff6400720c */ /* 0x000fe20000705670 */
[----:B------:R-:W-:-:S12]  /*7e80*/  USEL UR6, UR4, URZ, UP0 ;  /* 0x000000ff04067287 */ /* 0x000fd80008000000 */
[----:B------:R-:W-:Y:S05]  /*7e90*/  @P0 BRA `(.L_x_156) ;  /* 0x0000000000040947 */ /* 0x000fea0003800000 */
[----:B------:R-:W-:-:S04]  /*7ea0*/  DEPBAR.LE SB0, 0x1 ;  /* 0x000080400000791a */ /* 0x000fc80000000000 */
.L_x_156:
[----:B------:R-:W-:Y:S05]  /*7eb0*/  BSYNC.RECONVERGENT B0 ;  /* 0x0000000000007941 */ /* 0x000fea0003800200 */
.L_x_155:
[----:B------:R-:W-:Y:S01]  /*7ec0*/  USHF.L.U32 UR4, UR6, 0xc, URZ ;  /* 0x0000000c06047899 */ /* 0x000fe200080006ff */
[----:B------:R-:W-:Y:S05]  /*7ed0*/  BAR.SYNC.DEFER_BLOCKING 0x2, 0x80 ;  /* 0x0082000000007b1d */ /* 0x000fea0000010000 */
[----:B------:R-:W-:Y:S01]  /*7ee0*/  IMAD.U32 R68, RZ, RZ, UR4 ;  /* 0x00000004ff447e24 */ /* 0x000fe2000f8e00ff */
[----:B------:R-:W-:Y:S01]  /*7ef0*/  IADD3 R70, P0, PT, R102, UR4, RZ ;  /* 0x0000000466467c10 */ /* 0x000fe2000ff1e0ff */
[----:B------:R-:W-:Y:S03]  /*7f00*/  BSSY.RECONVERGENT B0, `(.L_x_157) ;  /* 0x0000042000007945 */ /* 0x000fe60003800200 */
[----:B------:R-:W-:-:S02]  /*7f10*/  LEA.HI.X.SX32 R68, R68, RZ, 0x1, P0 ;  /* 0x000000ff44447211 */ /* 0x000fc400000f0eff */
        /* <DEDUP_REMOVED lines=8> */
[--C-:B------:R-:W-:Y:S01]  /*7fa0*/  IMAD.X R79, RZ, RZ, R68.reuse, P0 ;  /* 0x000000ffff4f7224 */ /* 0x100fe200000e0644 */
[----:B------:R-:W-:Y:S01]  /*7fb0*/  SHF.R.U64 R71, R70, 0x3, R85 ;  /* 0x0000000346477819 */ /* 0x000fe20000001255 */
[----:B------:R-:W-:Y:S01]  /*7fc0*/  IMAD.X R81, RZ, RZ, R68, P1 ;  /* 0x000000ffff517224 */ /* 0x000fe200008e0644 */
[----:B------:R-:W-:-:S02]  /*7fd0*/  SHF.R.U64 R73, R72, 0x3, R83 ;  /* 0x0000000348497819 */ /* 0x000fc40000001253 */
[----:B------:R-:W-:Y:S02]  /*7fe0*/  LOP3.LUT R84, R70, 0x70, R71, 0x78, !PT ;  /* 0x0000007046547812 */ /* 0x000fe400078e7847 */
[C---:B------:R-:W-:Y:S02]  /*7ff0*/  IADD3 R70, P3, PT, R69.reuse, 0x21040, RZ ;  /* 0x0002104045467810 */ /* 0x040fe40007f7e0ff */
[----:B------:R-:W-:Y:S01]  /*8000*/  LOP3.LUT R82, R72, 0x70, R73, 0x78, !PT ;  /* 0x0000007048527812 */ /* 0x000fe200078e7849 */
[----:B----4-:R1:W-:Y:S01]  /*8010*/  ST.E.128 desc[UR54][R84.64], R36 ;  /* 0x0000002454007985 */ /* 0x0103e2000c101d36 */
[C---:B------:R-:W-:Y:S01]  /*8020*/  IADD3 R71, P2, PT, R69.reuse, 0x21050, RZ ;  /* 0x0002105045477810 */ /* 0x040fe20007f5e0ff */
[--C-:B------:R-:W-:Y:S01]  /*8030*/  IMAD.X R89, RZ, RZ, R68.reuse, P3 ;  /* 0x000000ffff597224 */ /* 0x100fe200018e0644 */
[----:B------:R-:W-:Y:S01]  /*8040*/  SHF.R.U64 R77, R76, 0x3, R79 ;  /* 0x000000034c4d7819 */ /* 0x000fe2000000124f */
[----:B------:R1:W-:Y:S01]  /*8050*/  ST.E.128 desc[UR54][R82.64], R40 ;  /* 0x0000002852007985 */ /* 0x0003e2000c101d36 */
[C---:B------:R-:W-:Y:S01]  /*8060*/  IADD3 R72, P1, PT, R69.reuse, 0x21060, RZ ;  /* 0x0002106045487810 */ /* 0x040fe20007f3e0ff */
[----:B------:R-:W-:Y:S01]  /*8070*/  IMAD.X R87, RZ, RZ, R68, P2 ;  /* 0x000000ffff577224 */ /* 0x000fe200010e0644 */
[----:B------:R-:W-:-:S02]  /*8080*/  IADD3 R69, P0, PT, R69, 0x21070, RZ ;  /* 0x0002107045457810 */ /* 0x000fc40007f1e0ff */
[----:B------:R-:W-:Y:S01]  /*8090*/  LOP3.LUT R78, R76, 0x70, R77, 0x78, !PT ;  /* 0x000000704c4e7812 */ /* 0x000fe200078e784d */
[--C-:B------:R-:W-:Y:S01]  /*80a0*/  IMAD.X R77, RZ, RZ, R68.reuse, P1 ;  /* 0x000000ffff4d7224 */ /* 0x100fe200008e0644 */
[----:B------:R-:W-:Y:S01]  /*80b0*/  SHF.R.U64 R75, R74, 0x3, R81 ;  /* 0x000000034a4b7819 */ /* 0x000fe20000001251 */
        /* <DEDUP_REMOVED lines=29> */
[----:B------:R-:W-:-:S11]  /*8290*/  UMOV UR9, 0x20 ;  /* 0x0000002000097882 */ /* 0x000fd60000000000 */
.L_x_159:
        /* <DEDUP_REMOVED lines=8> */
.L_x_158:
[----:B------:R-:W-:Y:S05]  /*8320*/  BSYNC.RECONVERGENT B0 ;  /* 0x0000000000007941 */ /* 0x000fea0003800200 */
.L_x_157:
[----:B------:R-:W-:Y:S01]  /*8330*/  ISETP.GT.U32.AND P0, PT, R114, -0x3, PT ;  /* 0xfffffffd7200780c */ /* 0x000fe20003f04070 */
[----:B------:R-:W-:Y:S01]  /*8340*/  UIADD3 UR4, UPT, UPT, UR6, 0x1, URZ ;  /* 0x0000000106047890 */ /* 0x000fe2000fffe0ff */
[----:B------:R-:W-:Y:S02]  /*8350*/  BSSY.RECONVERGENT B0, `(.L_x_160) ;  /* 0x0000006000007945 */ /* 0x000fe40003800200 */
[----:B------:R-:W-:Y:S01]  /*8360*/  ISETP.NE.OR P0, PT, R100, RZ, P0 ;  /* 0x000000ff6400720c */ /* 0x000fe20000705670 */
[----:B------:R-:W-:-:S04]  /*8370*/  UISETP.NE.AND UP0, UPT, UR4, 0x2, UPT ;  /* 0x000000020400788c */ /* 0x000fc8000bf05270 */
[----:B------:R-:W-:-:S08]  /*8380*/  USEL UR6, UR4, URZ, UP0 ;  /* 0x000000ff04067287 */ /* 0x000fd00008000000 */
[----:B------:R-:W-:Y:S05]  /*8390*/  @P0 BRA `(.L_x_161) ;  /* 0x0000000000040947 */ /* 0x000fea0003800000 */
[----:B------:R-:W-:-:S04]  /*83a0*/  DEPBAR.LE SB0, 0x1 ;  /* 0x000080400000791a */ /* 0x000fc80000000000 */
.L_x_161:
[----:B------:R-:W-:Y:S05]  /*83b0*/  BSYNC.RECONVERGENT B0 ;  /* 0x0000000000007941 */ /* 0x000fea0003800200 */
.L_x_160:
[----:B------:R-:W-:Y:S01]  /*83c0*/  USHF.L.U32 UR4, UR6, 0xc, URZ ;  /* 0x0000000c06047899 */ /* 0x000fe200080006ff */
[----:B------:R-:W-:Y:S05]  /*83d0*/  BAR.SYNC.DEFER_BLOCKING 0x2, 0x80 ;  /* 0x0082000000007b1d */ /* 0x000fea0000010000 */
[----:B-1----:R-:W-:Y:S01]  /*83e0*/  IMAD.U32 R36, RZ, RZ, UR4 ;  /* 0x00000004ff247e24 */ /* 0x002fe2000f8e00ff */
        /* <DEDUP_REMOVED lines=18> */
[----:B------:R1:W-:Y:S01]  /*8510*/  ST.E.128 desc[UR54][R52.64], R4 ;  /* 0x0000000434007985 */ /* 0x0003e2000c101d36 */
        /* <DEDUP_REMOVED lines=40> */
.L_x_164:
        /* <DEDUP_REMOVED lines=8> */
.L_x_163:
[----:B------:R-:W-:Y:S05]  /*8820*/  BSYNC.RECONVERGENT B0 ;  /* 0x0000000000007941 */ /* 0x000fea0003800200 */
.L_x_162:
[----:B-1----:R-:W2:Y:S04]  /*8830*/  LDL R5, [R1] ;  /* 0x0000000001057983 */ /* 0x002ea80000100800 */
[----:B------:R-:W3:Y:S01]  /*8840*/  LDL.LU R4, [R1+0x4] ;  /* 0x0000040001047983 */ /* 0x000ee20000300800 */
[----:B------:R-:W-:Y:S01]  /*8850*/  UIADD3 UR5, UPT, UPT, UR17, 0x1, URZ ;  /* 0x0000000111057890 */ /* 0x000fe2000fffe0ff */
[----:B------:R-:W-:Y:S01]  /*8860*/  VIADD R114, R114, 0x3 ;  /* 0x0000000372727836 */ /* 0x000fe20000000000 */
[----:B------:R-:W-:Y:S01]  /*8870*/  UIADD3 UR6, UPT, UPT, UR6, 0x1, URZ ;  /* 0x0000000106067890 */ /* 0x000fe2000fffe0ff */
[----:B------:R-:W-:Y:S01]  /*8880*/  LOP3.LUT R113, R113, 0x1, RZ, 0x3c, !PT ;  /* 0x0000000171717812 */ /* 0x000fe200078e3cff */
[----:B------:R-:W-:Y:S02]  /*8890*/  UISETP.NE.AND UP0, UPT, UR5, UR39, UPT ;  /* 0x000000270500728c */ /* 0x000fe4000bf05270 */
[----:B------:R-:W-:-:S02]  /*88a0*/  UIADD3 UR4, UPT, UPT, UR11, 0x1, URZ ;  /* 0x000000010b047890 */ /* 0x000fc4000fffe0ff */
[----:B------:R-:W-:-:S04]  /*88b0*/  UISETP.NE.AND UP1, UPT, UR6, 0x2, UPT ;  /* 0x000000020600788c */ /* 0x000fc8000bf25270 */
[----:B------:R-:W-:-:S03]  /*88c0*/  USEL UR7, UR6, URZ, UP1 ;  /* 0x000000ff06077287 */ /* 0x000fc60008800000 */
[----:B------:R-:W-:-:S07]  /*88d0*/  @UP0 UIADD3 UR4, UPT, UPT, UR11, URZ, URZ ;  /* 0x000000ff0b040290 */ /* 0x000fce000fffe0ff */
[----:B------:R-:W-:Y:S01]  /*88e0*/  UMOV UR11, UR4 ;  /* 0x00000004000b7c82 */ /* 0x000fe20008000000 */
[----:B--2---:R-:W-:Y:S02]  /*88f0*/  R2UR UR8, R5 ;  /* 0x00000000050872ca */ /* 0x004fe400000e0000 */
[C---:B---3--:R-:W-:Y:S01]  /*8900*/  ISETP.GT.U32.AND P0, PT, R4.reuse, 0x1, PT ;  /* 0x000000010400780c */ /* 0x048fe20003f04070 */
[----:B------:R-:W-:-:S05]  /*8910*/  VIADD R4, R4, 0xffffffff ;  /* 0xffffffff04047836 */ /* 0x000fca0000000000 */
[----:B------:R1:W-:Y:S05]  /*8920*/  STL [R1+0x4], R4 ;  /* 0x0000040401007387 */ /* 0x0003ea0000100800 */
[----:B------:R-:W-:Y:S02]  /*8930*/  USEL UR17, UR8, UR5, !UP0 ;  /* 0x0000000508117287 */ /* 0x000fe4000c000000 */
[----:B------:R-:W-:Y:S10]  /*8940*/  @P0 BRA `(.L_x_165) ;  /* 0xffffffec00900947 */ /* 0x000ff4000383ffff */
[----:B------:R-:W-:-:S04]  /*8950*/  DEPBAR.LE SB0, 0x0 ;  /* 0x000080000000791a */ /* 0x000fc80000000000 */
[----:B------:R-:W-:Y:S05]  /*8960*/  EXIT ;  /* 0x000000000000794d */ /* 0x000fea0003800000 */
.L_x_309:
[----:B------:R-:W-:-:S08]  /*8970*/  NOP ;  /* 0x0000000000007918 */ /* 0x000fd00000000000 */
[----:B--2---:R-:W-:-:S00]  /*8980*/  USETMAXREG.DEALLOC.CTAPOOL 0x60 ;  /* 0x00000060000079c8 */ /* 0x004fc000080e0500 */
[----:B------:R-:W-:Y:S05]  /*8990*/  EXIT ;  /* 0x000000000000794d */ /* 0x000fea0003800000 */
.L_x_166:
[----:B------:R-:W-:-:S08]  /*89a0*/  NOP ;  /* 0x0000000000007918 */ /* 0x000fd00000000000 */
[----:B------:R-:W1:Y:S02]  /*89b0*/  USETMAXREG.TRY_ALLOC.CTAPOOL UP0, 0x80 ;  /* 0x00000080000079c8 */ /* 0x000e640008000600 */
[----:B-1----:R-:W-:Y:S05]  /*89c0*/  BRA.U !UP0, `(.L_x_166) ;  /* 0xfffffffd08f47547 */ /* 0x002fea000b83ffff */
[----:B------:R-:W-:Y:S01]  /*89d0*/  USHF.L.U32 UR4, UR41, 0x2, URZ ;  /* 0x0000000229047899 */ /* 0x000fe200080006ff */
[----:B------:R-:W-:Y:S02]  /*89e0*/  HFMA2 R103, -RZ, RZ, 0, 5.9604644775390625e-08 ;  /* 0x00000001ff677431 */ /* 0x000fe400000001ff */
[----:B------:R-:W-:Y:S01]  /*89f0*/  IMAD.MOV.U32 R104, RZ, RZ, RZ ;  /* 0x000000ffff687224 */ /* 0x000fe200078e00ff */
[----:B------:R-:W-:Y:S01]  /*8a00*/  CS2R R100, SRZ ;  /* 0x0000000000647805 */ /* 0x000fe2000001ff00 */
[----:B------:R-:W-:Y:S01]  /*8a10*/  IMAD.MOV.U32 R102, RZ, RZ, 0x1 ;  /* 0x00000001ff667424 */ /* 0x000fe200078e00ff */
[----:B------:R-:W-:Y:S01]  /*8a20*/  MOV R99, RZ ;  /* 0x000000ff00637202 */ /* 0x000fe20000000f00 */
[----:B------:R-:W-:Y:S01]  /*8a30*/  IMAD.U32 R59, RZ, RZ, UR4 ;  /* 0x00000004ff3b7e24 */ /* 0x000fe2000f8e00ff */
[----:B------:R-:W1:Y:S06]  /*8a40*/  LDCU UR36, c[0x0][0x384] ;  /* 0x00007080ff2477ac */ /* 0x000e6c0008000800 */
.L_x_212:
[----:B---3--:R-:W-:Y:S01]  /*8a50*/  IMAD.MOV.U32 R0, RZ, RZ, 0x33334444 ;  /* 0x33334444ff007424 */ /* 0x008fe200078e00ff */
[----:B------:R-:W-:Y:S05]  /*8a60*/  YIELD ;  /* 0x0000000000007946 */ /* 0x000fea0003800000 */
[----:B------:R-:W-:Y:S01]  /*8a70*/  SHF.R.U64 R0, R0, R59, 0x123333 ;  /* 0x0012333300007419 */ /* 0x000fe2000000123b */
[----:B------:R-:W-:Y:S03]  /*8a80*/  BSSY.RECONVERGENT B0, `(.L_x_167) ;  /* 0x0000006000007945 */ /* 0x000fe60003800200 */
[----:B------:R-:W-:Y:S04]  /*8a90*/  LOP3.LUT R105, R0, 0x7, RZ, 0xc0, !PT ;  /* 0x0000000700697812 */ /* 0x000fe800078ec0ff */
[----:B------:R-:W-:Y:S11]  /*8aa0*/  ISETP.NE.AND P0, PT, R105, 0x3, PT ;  /* 0x000000036900780c */ /* 0x000ff60003f05270 */
[----:B------:R-:W-:Y:S02]  /*8ab0*/  @!UPT UIADD3 URZ, UPT, UPT, URZ, URZ, URZ ;  /* 0x000000fffffff290 */ /* 0x000fe4000fffe0ff */
[----:B------:R-:W-:Y:S05]  /*8ac0*/  @!P0 BRA `(.L_x_168) ;  /* 0x0000000000048947 */ /* 0x000fea0003800000 */
[----:B-1----:R-:W-:Y:S05]  /*8ad0*/  BPT.TRAP 0x1 ;  /* 0x000000040000795c */ /* 0x002fea0000300000 */
.L_x_168:
[----:B-1----:R-:W-:Y:S05]  /*8ae0*/  BSYNC.RECONVERGENT B0 ;  /* 0x0000000000007941 */ /* 0x002fea0003800200 */
.L_x_167:
[----:B------:R-:W1:Y:S01]  /*8af0*/  S2R R57, SR_CgaCtaId ;  /* 0x0000000000397919 */ /* 0x000e620000008800 */
[----:B------:R-:W-:Y:S01]  /*8b00*/  MOV R56, 0x400 ;  /* 0x0000040000387802 */ /* 0x000fe20000000f00 */
[----:B------:R-:W-:Y:S01]  /*8b10*/  BSSY B0, `(.L_x_169) ;  /* 0x0000005000007945 */ /* 0x000fe20003800000 */
[----:B------:R-:W-:Y:S02]  /*8b20*/  SHF.L.U32 R0, R101, 0x1f, RZ ;  /* 0x0000001f65007819 */ /* 0x000fe400000006ff */
[----:B-1----:R-:W-:Y:S04]  /*8b30*/  LEA R56, R57, R56, 0x18 ;  /* 0x0000003839387211 */ /* 0x002fe800078ec0ff */
[----:B------:R-:W1:Y:S02]  /*8b40*/  SYNCS.PHASECHK.TRANS64.TRYWAIT P1, [R56+URZ+0x29850], R0 ;  /* 0x02985000380075a7 */ /* 0x000e6400080211ff */
[----:B-1----:R-:W-:Y:S05]  /*8b50*/  @!P1 BRA `(.L_x_170) ;  /* 0x0000009400209947 */ /* 0x002fea0003800000 */
.L_x_293:
[----:B------:R-:W-:Y:S05]  /*8b60*/  BSYNC B0 ;  /* 0x0000000000007941 */ /* 0x000fea0003800000 */
.L_x_169:
[----:B------:R-:W-:Y:S04]  /*8b70*/  BSSY.RECONVERGENT B0, `(.L_x_171) ;  /* 0x0000003000007945 */ /* 0x000fe80003800200 */
[----:B------:R-:W-:Y:S05]  /*8b80*/  @!P0 BRA `(.L_x_172) ;  /* 0x0000000000048947 */ /* 0x000fea0003800000 */
[----:B------:R-:W-:Y:S05]  /*8b90*/  BPT.TRAP 0x1 ;  /* 0x000000040000795c */ /* 0x000fea0000300000 */
.L_x_172:
[----:B------:R-:W-:Y:S05]  /*8ba0*/  BSYNC.RECONVERGENT B0 ;  /* 0x0000000000007941 */ /* 0x000fea0003800200 */
.L_x_171:
[----:B-1----:R-:W-:Y:S01]  /*8bb0*/  SHF.L.U32 R0, R102, 0x1f, RZ ;  /* 0x0000001f66007819 */ /* 0x002fe200000006ff */
[----:B------:R-:W-:Y:S03]  /*8bc0*/  BSSY B0, `(.L_x_173) ;  /* 0x0000003000007945 */ /* 0x000fe60003800000 */
[----:B------:R-:W1:Y:S02]  /*8bd0*/  SYNCS.PHASECHK.TRANS64.TRYWAIT P1, [R56+URZ+0x29888], R0 ;  /* 0x02988800380075a7 */ /* 0x000e6400080211ff */
[----:B-1----:R-:W-:Y:S05]  /*8be0*/  @!P1 BRA `(.L_x_174) ;  /* 0x0000009400109947 */ /* 0x002fea0003800000 */
.L_x_294:
[----:B------:R-:W-:Y:S05]  /*8bf0*/  BSYNC B0 ;  /* 0x0000000000007941 */ /* 0x000fea0003800000 */
.L_x_173:
[----:B------:R-:W-:Y:S04]  /*8c00*/  BSSY.RECONVERGENT B0, `(.L_x_175) ;  /* 0x0000003000007945 */ /* 0x000fe80003800200 */
[----:B------:R-:W-:Y:S05]  /*8c10*/  @!P0 BRA `(.L_x_176) ;  /* 0x0000000000048947 */ /* 0x000fea0003800000 */
[----:B------:R-:W-:Y:S05]  /*8c20*/  BPT.TRAP 0x1 ;  /* 0x000000040000795c */ /* 0x000fea0000300000 */
.L_x_176:
[----:B------:R-:W-:Y:S05]  /*8c30*/  BSYNC.RECONVERGENT B0 ;  /* 0x0000000000007941 */ /* 0x000fea0003800200 */
.L_x_175:
[----:B------:R-:W3:Y:S01]  /*8c40*/  LDL R4, [R1] ;  /* 0x0000000001047983 */ /* 0x000ee20000100800 */
[----:B-1----:R-:W-:Y:S01]  /*8c50*/  SHF.L.U32 R0, R99, 0x1f, RZ ;  /* 0x0000001f63007819 */ /* 0x002fe200000006ff */
[----:B------:R-:W-:Y:S01]  /*8c60*/  BSSY B0, `(.L_x_177) ;  /* 0x000000a000007945 */ /* 0x000fe20003800000 */
[----:B------:R-:W1:Y:S02]  /*8c70*/  S2R R89, SR_CTAID.X ;  /* 0x0000000000597919 */ /* 0x000e640000002500 */
[----:B------:R-:W4:Y:S01]  /*8c80*/  SYNCS.PHASECHK.TRANS64.TRYWAIT P1, [R56+URZ+0x29830], R0 ;  /* 0x02983000380075a7 */ /* 0x000f2200080211ff */
[----:B------:R-:W5:Y:S01]  /*8c90*/  S2R R2, SR_TID.X ;  /* 0x0000000000027919 */ /* 0x000f620000002100 */
[----:B-1----:R-:W-:Y:S02]  /*8ca0*/  LOP3.LUT R3, R89, 0x1ffffff, RZ, 0xc0, !PT ;  /* 0x01ffffff59037812 */ /* 0x002fe400078ec0ff */
[----:B-----5:R-:W-:Y:S01]  /*8cb0*/  SHF.R.U32.HI R88, RZ, 0x3, R2 ;  /* 0x00000003ff587819 */ /* 0x020fe20000011602 */
[----:B------:R-:W-:Y:S01]  /*8cc0*/  IMAD.U32 R74, R2, 0x10000, RZ ;  /* 0x00010000024a7824 */ /* 0x000fe200078e00ff */
[----:B---3--:R-:W-:Y:S01]  /*8cd0*/  ISETP.NE.AND P0, PT, R4, R3, PT ;  /* 0x000000030400720c */ /* 0x008fe20003f05270 */
[----:B------:R-:W-:Y:S01]  /*8ce0*/  @!UPT UIADD3 URZ, UPT, UPT, URZ, URZ, URZ ;  /* 0x000000fffffff290 */ /* 0x000fe2000fffe0ff */
[----:B----4-:R-:W-:Y:S11]  /*8cf0*/  @!P1 BRA `(.L_x_178) ;  /* 0x0000009000e09947 */ /* 0x010ff60003800000 */
.L_x_295:
[----:B------:R-:W-:Y:S05]  /*8d00*/  BSYNC B0 ;  /* 0x0000000000007941 */ /* 0x000fea0003800000 */
.L_x_177:
[----:B------:R-:W-:Y:S01]  /*8d10*/  SHF.R.U32.HI R106, RZ, 0x5, R2 ;  /* 0x00000005ff6a7819 */ /* 0x000fe20000011602 */
[----:B------:R-:W-:Y:S01]  /*8d20*/  UMOV UR4, 0xffffffff ;  /* 0xffffffff00047882 */ /* 0x000fe20000000000 */
[----:B------:R-:W-:Y:S02]  /*8d30*/  LOP3.LUT R36, R74, 0x600010, R88, 0xc8, !PT ;  /* 0x006000104a247812 */ /* 0x000fe400078ec858 */
[----:B------:R-:W-:Y:S02]  /*8d40*/  LOP3.LUT R106, R106, 0x3, RZ, 0xc0, !PT ;  /* 0x000000036a6a7812 */ /* 0x000fe400078ec0ff */
[C---:B------:R-:W-:Y:S02]  /*8d50*/  LOP3.LUT R75, R36.reuse, 0x120, RZ, 0xfc, !PT ;  /* 0x00000120244b7812 */ /* 0x040fe400078efcff */
[C---:B------:R-:W-:Y:S02]  /*8d60*/  LOP3.LUT R37, R36.reuse, 0x160, RZ, 0xfc, !PT ;  /* 0x0000016024257812 */ /* 0x040fe400078efcff */
[----:B------:R-:W-:Y:S02]  /*8d70*/  LOP3.LUT R34, R36, 0x140, RZ, 0xfc, !PT ;  /* 0x0000014024227812 */ /* 0x000fe400078efcff */
[----:B------:R-:W-:Y:S01]  /*8d80*/  SEL R13, RZ, 0x1, P0 ;  /* 0x00000001ff0d7807 */ /* 0x000fe20000000000 */
[----:B------:R-:W-:Y:S06]  /*8d90*/  BRA.DIV UR4, `(.L_x_179) ;  /* 0x0000009204cc7947 */ /* 0x000fec000b800000 */
[----:B------:R3:W4:Y:S02]  /*8da0*/  SHFL.IDX PT, R14, R13, RZ, 0x1f ;  /* 0x00001fff0d0e7589 */ /* 0x00072400000e0000 */
.L_x_298:
[----:B----4-:R-:W-:Y:S11]  /*8db0*/  ISETP.NE.AND P0, PT, R14, RZ, PT ;  /* 0x000000ff0e00720c */ /* 0x010ff60003f05270 */
[----:B------:R-:W-:Y:S02]  /*8dc0*/  @!UPT UIADD3 URZ, UPT, UPT, URZ, URZ, URZ ;  /* 0x000000fffffff290 */ /* 0x000fe4000fffe0ff */
[----:B------:R-:W-:Y:S05]  /*8dd0*/  @!P0 BRA `(.L_x_180) ;  /* 0x0000002c00748947 */ /* 0x000fea0003800000 */
[----:B------:R-:W-:Y:S01]  /*8de0*/  LOP3.LUT R88, R88, 0x10, RZ, 0xc0, !PT ;  /* 0x0000001058587812 */ /* 0x000fe200078ec0ff */
[----:B------:R-:W4:Y:S01]  /*8df0*/  LDL R3, [R1] ;  /* 0x0000000001037983 */ /* 0x000f220000100800 */
[----:B-1----:R-:W-:Y:S01]  /*8e00*/  LOP3.LUT R0, R2, 0x7f, RZ, 0xc0, !PT ;  /* 0x0000007f02007812 */ /* 0x002fe200078ec0ff */
[----:B------:R-:W-:Y:S05]  /*8e10*/  WARPSYNC.ALL ;  /* 0x0000000000007948 */ /* 0x000fea0003800000 */
[----:B------:R-:W-:Y:S01]  /*8e20*/  R2UR UR4, R75 ;  /* 0x000000004b0472ca */ /* 0x000fe200000e0000 */
[----:B------:R-:W-:Y:S01]  /*8e30*/  IMAD R89, R89, 0x80, R0 ;  /* 0x0000008059597824 */ /* 0x000fe200078e0200 */
[----:B------:R-:W-:Y:S02]  /*8e40*/  R2UR UR6, R34 ;  /* 0x00000000220672ca */ /* 0x000fe400000e0000 */
[----:B------:R-:W-:Y:S02]  /*8e50*/  R2UR UR5, R37 ;  /* 0x00000000250572ca */ /* 0x000fe400000e0000 */
[----:B------:R-:W-:Y:S07]  /*8e60*/  LOP3.LUT R36, R36, 0x180, RZ, 0xfc, !PT ;  /* 0x0000018024247812 */ /* 0x000fee00078efcff */
[----:B--23--:R-:W1:Y:S01]  /*8e70*/  LDTM.x16 R4, tmem[UR4] ;  /* 0x00000004000479ee */ /* 0x00ce620008240000 */
[----:B------:R-:W-:Y:S01]  /*8e80*/  R2UR UR4, R36 ;  /* 0x00000000240472ca */ /* 0x000fe200000e0000 */
[----:B----4-:R-:W-:Y:S04]  /*8e90*/  IMAD R88, R3, 0x80, R88 ;  /* 0x0000008003587824 */ /* 0x010fe800078e0258 */
[C---:B------:R-:W-:Y:S01]  /*8ea0*/  VIADD R0, R88.reuse, 0x1 ;  /* 0x0000000158007836 */ /* 0x040fe20000000000 */
[CC--:B------:R-:W-:Y:S01]  /*8eb0*/  ISETP.GE.U32.AND P3, PT, R88.reuse, R89.reuse, PT ;  /* 0x000000595800720c */ /* 0x0c0fe20003f66070 */
[C---:B------:R-:W-:Y:S02]  /*8ec0*/  VIADD R3, R88.reuse, 0x2 ;  /* 0x0000000258037836 */ /* 0x040fe40000000000 */
[----:B------:R-:W-:Y:S01]  /*8ed0*/  VIADD R20, R88, 0x3 ;  /* 0x0000000358147836 */ /* 0x000fe20000000000 */
[-C--:B------:R-:W-:Y:S01]  /*8ee0*/  ISETP.GE.U32.AND P2, PT, R0, R89.reuse, PT ;  /* 0x000000590000720c */ /* 0x080fe20003f46070 */
[C---:B------:R-:W-:Y:S01]  /*8ef0*/  VIADD R0, R88.reuse, 0x4 ;  /* 0x0000000458007836 */ /* 0x040fe20000000000 */
[-C--:B------:R-:W-:Y:S01]  /*8f00*/  ISETP.GE.U32.AND P1, PT, R3, R89.reuse, PT ;  /* 0x000000590300720c */ /* 0x080fe20003f26070 */
[----:B------:R-:W-:Y:S01]  /*8f10*/  VIADD R3, R88, 0x5 ;  /* 0x0000000558037836 */ /* 0x000fe20000000000 */
[----:B-1----:R-:W-:Y:S01]  /*8f20*/  SEL R67, R4, 0xff800000, P3 ;  /* 0xff80000004437807 */ /* 0x002fe20001800000 */
[----:B------:R-:W-:Y:S01]  /*8f30*/  VIADD R4, R88, 0x9 ;  /* 0x0000000958047836 */ /* 0x000fe20000000000 */
[-C--:B------:R-:W-:Y:S01]  /*8f40*/  ISETP.GE.U32.AND P5, PT, R0, R89.reuse, PT ;  /* 0x000000590000720c */ /* 0x080fe20003fa6070 */
[C---:B------:R-:W-:Y:S01]  /*8f50*/  VIADD R0, R88.reuse, 0x6 ;  /* 0x0000000658007836 */ /* 0x040fe20000000000 */
[-C--:B------:R-:W-:Y:S01]  /*8f60*/  ISETP.GE.U32.AND P4, PT, R3, R89.reuse, PT ;  /* 0x000000590300720c */ /* 0x080fe20003f86070 */
[----:B------:R-:W-:Y:S01]  /*8f70*/  VIADD R3, R88, 0x7 ;  /* 0x0000000758037836 */ /* 0x000fe20000000000 */
[-C--:B------:R-:W-:Y:S02]  /*8f80*/  ISETP.GE.U32.AND P6, PT, R20, R89.reuse, PT ;  /* 0x000000591400720c */ /* 0x080fe40003fc6070 */
[-C--:B------:R-:W-:Y:S01]  /*8f90*/  ISETP.GE.U32.AND P0, PT, R0, R89.reuse, PT ;  /* 0x000000590000720c */ /* 0x080fe20003f06070 */
[C---:B------:R-:W-:Y:S01]  /*8fa0*/  VIADD R0, R88.reuse, 0x8 ;  /* 0x0000000858007836 */ /* 0x040fe20000000000 */
[-C--:B------:R-:W-:Y:S01]  /*8fb0*/  ISETP.GE.U32.AND P3, PT, R3, R89.reuse, PT ;  /* 0x000000590300720c */ /* 0x080fe20003f66070 */
[----:B------:R-:W1:Y:S01]  /*8fc0*/  LDTM.x16 R20, tmem[UR6] ;  /* 0x00000006001479ee */ /* 0x000e620008240000 */
[----:B------:R-:W-:Y:S01]  /*8fd0*/  SEL R3, R5, 0xff800000, P2 ;  /* 0xff80000005037807 */ /* 0x000fe20001000000 */
[----:B------:R-:W-:Y:S01]  /*8fe0*/  VIADD R5, R88, 0x4a ;  /* 0x0000004a58057836 */ /* 0x000fe20000000000 */
[-C--:B------:R-:W-:Y:S01]  /*8ff0*/  ISETP.GE.U32.AND P2, PT, R0, R89.reuse, PT ;  /* 0x000000590000720c */ /* 0x080fe20003f46070 */
[----:B------:R-:W-:Y:S01]  /*9000*/  VIADD R0, R88, 0xa ;  /* 0x0000000a58007836 */ /* 0x000fe20000000000 */
[----:B------:R-:W-:Y:S02]  /*9010*/  SEL R83, R7, 0xff800000, P6 ;  /* 0xff80000007537807 */ /* 0x000fe40003000000 */
[----:B------:R-:W-:Y:S02]  /*9020*/  SEL R96, R9, 0xff800000, P4 ;  /* 0xff80000009607807 */ /* 0x000fe40002000000 */
[-C--:B------:R-:W-:Y:S01]  /*9030*/  ISETP.GE.U32.AND P6, PT, R0, R89.reuse, PT ;  /* 0x000000590000720c */ /* 0x080fe20003fc6070 */
[----:B------:R-:W-:Y:S01]  /*9040*/  VIADD R0, R88, 0xc ;  /* 0x0000000c58007836 */ /* 0x000fe20000000000 */
[----:B------:R-:W-:Y:S02]  /*9050*/  SEL R84, R6, 0xff800000, P1 ;  /* 0xff80000006547807 */ /* 0x000fe40000800000 */
[-C--:B------:R-:W-:Y:S01]  /*9060*/  ISETP.GE.U32.AND P1, PT, R4, R89.reuse, PT ;  /* 0x000000590400720c */ /* 0x080fe20003f26070 */
[----:B------:R-:W-:Y:S01]  /*9070*/  VIADD R4, R88, 0xb ;  /* 0x0000000b58047836 */ /* 0x000fe20000000000 */
[-C--:B------:R-:W-:Y:S01]  /*9080*/  ISETP.GE.U32.AND P4, PT, R0, R89.reuse, PT ;  /* 0x000000590000720c */ /* 0x080fe20003f86070 */
[----:B------:R-:W-:Y:S01]  /*9090*/  VIADD R0, R88, 0xe ;  /* 0x0000000e58007836 */ /* 0x000fe20000000000 */
[----:B------:R-:W-:Y:S02]  /*90a0*/  SEL R94, R11, 0xff800000, P3 ;  /* 0xff8000000b5e7807 */ /* 0x000fe40001800000 */
        /* <DEDUP_REMOVED lines=29> */
[----:B-1----:R-:W-:Y:S02]  /*9280*/  SEL R54, R21, 0xff800000, P6 ;  /* 0xff80000015367807 */ /* 0x002fe40003000000 */
        /* <DEDUP_REMOVED lines=24> */
[----:B------:R-:W1:Y:S01]  /*9410*/  LDTM.x16 R12, tmem[UR5] ;  /* 0x00000005000c79ee */ /* 0x000e620008240000 */
        /* <DEDUP_REMOVED lines=11> */
[----:B------:R-:W-:Y:S01]  /*94d0*/  SEL R36, R32, 0xff800000, P3 ;  /* 0xff80000020247807 */ /* 0x000fe20001800000 */
[----:B------:R-:W-:Y:S01]  /*94e0*/  VIADD R32, R88, 0x60 ;  /* 0x0000006058207836 */ /* 0x000fe20000000000 */
[----:B------:R-:W-:Y:S02]  /*94f0*/  SEL R44, R31, 0xff800000, P0 ;  /* 0xff8000001f2c7807 */ /* 0x000fe40000000000 */
[-C--:B------:R-:W-:Y:S01]  /*9500*/  ISETP.GE.U32.AND P3, PT, R0, R89.reuse, PT ;  /* 0x000000590000720c */ /* 0x080fe20003f66070 */
[----:B------:R-:W-:Y:S01]  /*9510*/  VIADD R0, R88, 0x45 ;  /* 0x0000004558007836 */ /* 0x000fe20000000000 */
[-C--:B------:R-:W-:Y:S01]  /*9520*/  ISETP.GE.U32.AND P0, PT, R4, R89.reuse, PT ;  /* 0x000000590400720c */ /* 0x080fe20003f06070 */
[----:B------:R-:W-:Y:S01]  /*9530*/  VIADD R4, R88, 0x44 ;  /* 0x0000004458047836 */ /* 0x000fe20000000000 */
[----:B------:R-:W-:Y:S02]  /*9540*/  SEL R38, R34, 0xff800000, P1 ;  /* 0xff80000022267807 */ /* 0x000fe40000800000 */
[-C--:B------:R-:W-:Y:S01]  /*9550*/  ISETP.GE.U32.AND P1, PT, R0, R89.reuse, PT ;  /* 0x000000590000720c */ /* 0x080fe20003f26070 */
[C---:B------:R-:W-:Y:S01]  /*9560*/  VIADD R0, R88.reuse, 0x47 ;  /* 0x0000004758007836 */ /* 0x040fe20000000000 */
[----:B------:R-:W-:Y:S01]  /*9570*/  SEL R37, R33, 0xff800000, P2 ;  /* 0xff80000021257807 */ /* 0x000fe20001000000 */
[----:B------:R-:W-:Y:S01]  /*9580*/  VIADD R33, R88, 0x4f ;  /* 0x0000004f58217836 */ /* 0x000fe20000000000 */
[-C--:B------:R-:W-:Y:S01]  /*9590*/  ISETP.GE.U32.AND P2, PT, R4, R89.reuse, PT ;  /* 0x000000590400720c */ /* 0x080fe20003f46070 */
[----:B------:R-:W-:Y:S01]  /*95a0*/  VIADD R4, R88, 0x46 ;  /* 0x0000004658047836 */ /* 0x000fe20000000000 */
[----:B-1----:R-:W-:Y:S02]  /*95b0*/  SEL R40, R12, 0xff800000, P5 ;  /* 0xff8000000c287807 */ /* 0x002fe40002800000 */
[-C--:B------:R-:W-:Y:S01]  /*95c0*/  ISETP.GE.U32.AND P5, PT, R0, R89.reuse, PT ;  /* 0x000000590000720c */ /* 0x080fe20003fa6070 */
[----:B------:R-:W-:Y:S01]  /*95d0*/  VIADD R0, R88, 0x49 ;  /* 0x0000004958007836 */ /* 0x000fe20000000000 */
[----:B------:R-:W-:Y:S02]  /*95e0*/  SEL R39, R35, 0xff800000, P6 ;  /* 0xff80000023277807 */ /* 0x000fe40003000000 */
[-C--:B------:R-:W-:Y:S01]  /*95f0*/  ISETP.GE.U32.AND P6, PT, R4, R89.reuse, PT ;  /* 0x000000590400720c */ /* 0x080fe20003fc6070 */
[----:B------:R-:W-:Y:S01]  /*9600*/  VIADD R4, R88, 0x48 ;  /* 0x0000004858047836 */ /* 0x000fe20000000000 */
[----:B------:R-:W-:Y:S02]  /*9610*/  SEL R42, R14, 0xff800000, P0 ;  /* 0xff8000000e2a7807 */ /* 0x000fe40000000000 */
[----:B------:R-:W-:Y:S02]  /*9620*/  SEL R41, R13, 0xff800000, P4 ;  /* 0xff8000000d297807 */ /* 0x000fe40002000000 */
[-C--:B------:R-:W-:Y:S02]  /*9630*/  ISETP.GE.U32.AND P0, PT, R0, R89.reuse, PT ;  /* 0x000000590000720c */ /* 0x080fe40003f06070 */
[-C--:B------:R-:W-:Y:S01]  /*9640*/  ISETP.GE.U32.AND P4, PT, R4, R89.reuse, PT ;  /* 0x000000590400720c */ /* 0x080fe20003f86070 */
[----:B------:R-:W-:Y:S01]  /*9650*/  VIADD R4, R88, 0x4b ;  /* 0x0000004b58047836 */ /* 0x000fe20000000000 */
[----:B------:R-:W-:Y:S02]  /*9660*/  SHF.R.U32.HI R0, RZ, 0x1, R2 ;  /* 0x00000001ff007819 */ /* 0x000fe40000011602 */
[----:B------:R-:W-:Y:S02]  /*9670*/  SEL R66, R16, 0xff800000, P2 ;  /* 0xff80000010427807 */ /* 0x000fe40001000000 */
[----:B------:R-:W-:Y:S02]  /*9680*/  LOP3.LUT R0, R0, 0x40, RZ, 0xc0, !PT ;  /* 0x0000004000007812 */ /* 0x000fe400078ec0ff */
[-C--:B------:R-:W-:Y:S01]  /*9690*/  ISETP.GE.U32.AND P2, PT, R4, R89.reuse, PT ;  /* 0x000000590400720c */ /* 0x080fe20003f46070 */
[----:B------:R-:W-:Y:S01]  /*96a0*/  VIADD R4, R88, 0x4c ;  /* 0x0000004c58047836 */ /* 0x000fe20000000000 */
[----:B------:R-:W-:Y:S01]  /*96b0*/  SEL R43, R15, 0xff800000, P3 ;  /* 0xff8000000f2b7807 */ /* 0x000fe20001800000 */
[----:B------:R-:W-:Y:S01]  /*96c0*/  IMAD.IADD R0, R56, 0x1, R0 ;  /* 0x0000000138007824 */ /* 0x000fe200078e0200 */
[----:B------:R-:W-:Y:S02]  /*96d0*/  SEL R82, R17, 0xff800000, P1 ;  /* 0xff80000011527807 */ /* 0x000fe40000800000 */
[-C--:B------:R-:W-:Y:S01]  /*96e0*/  ISETP.GE.U32.AND P3, PT, R5, R89.reuse, PT ;  /* 0x000000590500720c */ /* 0x080fe20003f66070 */
[----:B------:R-:W-:Y:S01]  /*96f0*/  VIADD R5, R88, 0x4d ;  /* 0x0000004d58057836 */ /* 0x000fe20000000000 */
[-C--:B------:R-:W-:Y:S01]  /*9700*/  ISETP.GE.U32.AND P1, PT, R4, R89.reuse, PT ;  /* 0x000000590400720c */ /* 0x080fe20003f26070 */
[----:B------:R-:W-:Y:S01]  /*9710*/  VIADD R4, R88, 0x4e ;  /* 0x0000004e58047836 */ /* 0x000fe20000000000 */
[----:B------:R-:W1:Y:S01]  /*9720*/  LDS.128 R28, [R0+0x29000] ;  /* 0x02900000001c7984 */ /* 0x000e620000000c00 */
[----:B------:R-:W-:Y:S02]  /*9730*/  SEL R81, R18, 0xff800000, P6 ;  /* 0xff80000012517807 */ /* 0x000fe40003000000 */
[----:B------:R-:W-:Y:S02]  /*9740*/  SEL R80, R19, 0xff800000, P5 ;  /* 0xff80000013507807 */ /* 0x000fe40002800000 */
[-C--:B------:R-:W-:Y:S02]  /*9750*/  ISETP.GE.U32.AND P6, PT, R5, R89.reuse, PT ;  /* 0x000000590500720c */ /* 0x080fe40003fc6070 */
[-C--:B------:R-:W-:Y:S02]  /*9760*/  ISETP.GE.U32.AND P5, PT, R4, R89.reuse, PT ;  /* 0x000000590400720c */ /* 0x080fe40003fa6070 */
[----:B------:R-:W2:Y:S01]  /*9770*/  LDTM.x16 R4, tmem[UR4] ;  /* 0x00000004000479ee */ /* 0x000ea20008240000 */
[----:B------:R-:W-:Y:S02]  /*9780*/  SEL R79, R20, 0xff800000, P4 ;  /* 0xff800000144f7807 */ /* 0x000fe40002000000 */
[----:B------:R-:W3:Y:S01]  /*9790*/  LDC R20, c[0x0][0x448] ;  /* 0x00011200ff147b82 */ /* 0x000ee20000000800 */
[----:B------:R-:W-:Y:S01]  /*97a0*/  SEL R78, R21, 0xff800000, P0 ;  /* 0xff800000154e7807 */ /* 0x000fe20000000000 */
[----:B------:R-:W-:Y:S01]  /*97b0*/  VIADD R21, R88, 0x62 ;  /* 0x0000006258157836 */ /* 0x000fe20000000000 */
[-C--:B------:R-:W-:Y:S01]  /*97c0*/  ISETP.GE.U32.AND P0, PT, R32, R89.reuse, PT ;  /* 0x000000592000720c */ /* 0x080fe20003f06070 */
[----:B------:R-:W-:Y:S01]  /*97d0*/  VIADD R32, R88, 0x61 ;  /* 0x0000006158207836 */ /* 0x000fe20000000000 */
[----:B------:R-:W-:Y:S01]  /*97e0*/  SEL R77, R22, 0xff800000, P3 ;  /* 0xff800000164d7807 */ /* 0x000fe20001800000 */
[----:B------:R-:W-:Y:S01]  /*97f0*/  VIADD R22, R88, 0x63 ;  /* 0x0000006358167836 */ /* 0x000fe20000000000 */
[----:B------:R-:W-:Y:S02]  /*9800*/  SEL R76, R23, 0xff800000, P2 ;  /* 0xff800000174c7807 */ /* 0x000fe40001000000 */
[-C--:B------:R-:W-:Y:S02]  /*9810*/  ISETP.GE.U32.AND P3, PT, R32, R89.reuse, PT ;  /* 0x000000592000720c */ /* 0x080fe40003f66070 */
[----:B------:R-:W-:Y:S02]  /*9820*/  SEL R73, R24, 0xff800000, P1 ;  /* 0xff80000018497807 */ /* 0x000fe40000800000 */
[-C--:B------:R-:W-:Y:S01]  /*9830*/  ISETP.GE.U32.AND P2, PT, R21, R89.reuse, PT ;  /* 0x000000591500720c */ /* 0x080fe20003f46070 */
[----:B------:R-:W-:Y:S01]  /*9840*/  VIADD R21, R88, 0x64 ;  /* 0x0000006458157836 */ /* 0x000fe20000000000 */
[-C--:B------:R-:W-:Y:S01]  /*9850*/  ISETP.GE.U32.AND P1, PT, R22, R89.reuse, PT ;  /* 0x000000591600720c */ /* 0x080fe20003f26070 */
[C---:B------:R-:W-:Y:S01]  /*9860*/  VIADD R22, R88.reuse, 0x65 ;  /* 0x0000006558167836 */ /* 0x040fe20000000000 */
[----:B------:R-:W-:Y:S02]  /*9870*/  SEL R72, R25, 0xff800000, P6 ;  /* 0xff80000019487807 */ /* 0x000fe40003000000 */
[----:B------:R-:W-:Y:S01]  /*9880*/  ISETP.GE.U32.AND P6, PT, R21, R89, PT ;  /* 0x000000591500720c */ /* 0x000fe20003fc6070 */
[----:B------:R-:W-:Y:S01]  /*9890*/  VIADD R21, R88, 0x66 ;  /* 0x0000006658157836 */ /* 0x000fe20000000000 */
[----:B--2---:R-:W-:Y:S02]  /*98a0*/  SEL R69, R4, 0xff800000, P0 ;  /* 0xff80000004457807 */ /* 0x004fe40000000000 */
[----:B------:R-:W-:Y:S02]  /*98b0*/  ISETP.GE.U32.AND P0, PT, R89, UR36, PT ;  /* 0x0000002459007c0c */ /* 0x000fe4000bf06070 */
[----:B------:R-:W-:Y:S02]  /*98c0*/  SEL R68, R5, 0xff800000, P3 ;  /* 0xff80000005447807 */ /* 0x000fe40001800000 */
[----:B------:R-:W-:Y:S02]  /*98d0*/  SEL R4, R67, 0xff800000, !P0 ;  /* 0xff80000043047807 */ /* 0x000fe40004000000 */
[----:B------:R-:W-:Y:S01]  /*98e0*/  SEL R5, R3, 0xff800000, !P0 ;  /* 0xff80000003057807 */ /* 0x000fe20004000000 */
[----:B---3--:R-:W-:Y:S01]  /*98f0*/  FMUL R3, R20, 1.4426950216293334961 ;  /* 0x3fb8aa3b14037820 */ /* 0x008fe20000400000 */
[----:B------:R-:W-:Y:S01]  /*9900*/  SEL R67, R6, 0xff800000, P2 ;  /* 0xff80000006437807 */ /* 0x000fe20001000000 */
[----:B------:R-:W-:Y:S01]  /*9910*/  VIADD R20, R88, 0x69 ;  /* 0x0000006958147836 */ /* 0x000fe20000000000 */
[----:B------:R-:W-:Y:S01]  /*9920*/  SEL R87, R7, 0xff800000, P1 ;  /* 0xff80000007577807 */ /* 0x000fe20000800000 */
[----:B-1----:R-:W-:Y:S01]  /*9930*/  FFMA2 R28, R3.F32, R4.F32x2.HI_LO, R28.F32x2.HI_LO ;  /* 0x00000004031c7249 */ /* 0x002fe2000004001c */
[-C--:B------:R-:W-:Y:S01]  /*9940*/  ISETP.GE.U32.AND P4, PT, R33, R89.reuse, PT ;  /* 0x000000592100720c */ /* 0x080fe20003f86070 */
[----:B------:R-:W1:Y:S01]  /*9950*/  LDS.128 R4, [R0+0x29010] ;  /* 0x0290100000047984 */ /* 0x000e620000000c00 */
[----:B------:R-:W-:Y:S02]  /*9960*/  SEL R86, R8, 0xff800000, P6 ;  /* 0xff80000008567807 */ /* 0x000fe40003000000 */
[-C--:B------:R-:W-:Y:S01]  /*9970*/  ISETP.GE.U32.AND P1, PT, R20, R89.reuse, PT ;  /* 0x000000591400720c */ /* 0x080fe20003f26070 */
[----:B------:R-:W-:Y:S01]  /*9980*/  VIADD R20, R88, 0x6a ;  /* 0x0000006a58147836 */ /* 0x000fe20000000000 */
[----:B------:R-:W-:Y:S02]  /*9990*/  SEL R24, R55, 0xff800000, !P0 ;  /* 0xff80000037187807 */ /* 0x000fe40004000000 */
[----:B------:R-:W-:Y:S02]  /*99a0*/  SEL R90, R13, 0xff800000, P1 ;  /* 0xff8000000d5a7807 */ /* 0x000fe40000800000 */
[----:B------:R-:W-:Y:S02]  /*99b0*/  SEL R25, R54, 0xff800000, !P0 ;  /* 0xff80000036197807 */ /* 0x000fe40004000000 */
[----:B------:R-:W-:Y:S02]  /*99c0*/  SEL R70, R27, 0xff800000, P4 ;  /* 0xff8000001b467807 */ /* 0x000fe40002000000 */
[----:B------:R-:W-:Y:S02]  /*99d0*/  SEL R27, R52, 0xff800000, !P0 ;  /* 0xff800000341b7807 */ /* 0x000fe40004000000 */
[-C--:B------:R-:W-:Y:S01]  /*99e0*/  ISETP.GE.U32.AND P4, PT, R21, R89.reuse, PT ;  /* 0x000000591500720c */ /* 0x080fe20003f86070 */
[----:B------:R-:W-:Y:S01]  /*99f0*/  VIADD R21, R88, 0x67 ;  /* 0x0000006758157836 */ /* 0x000fe20000000000 */
[----:B------:R-:W-:Y:S02]  /*9a00*/  SEL R71, R26, 0xff800000, P5 ;  /* 0xff8000001a477807 */ /* 0x000fe40002800000 */
[----:B------:R-:W-:Y:S02]  /*9a10*/  SEL R26, R53, 0xff800000, !P0 ;  /* 0xff800000351a7807 */ /* 0x000fe40004000000 */
[-C--:B------:R-:W-:Y:S02]  /*9a20*/  ISETP.GE.U32.AND P5, PT, R22, R89.reuse, PT ;  /* 0x000000591600720c */ /* 0x080fe40003fa6070 */
[-C--:B------:R-:W-:Y:S01]  /*9a30*/  ISETP.GE.U32.AND P3, PT, R21, R89.reuse, PT ;  /* 0x000000591500720c */ /* 0x080fe20003f66070 */
[----:B------:R-:W-:Y:S01]  /*9a40*/  VIADD R21, R88, 0x68 ;  /* 0x0000006858157836 */ /* 0x000fe20000000000 */
[----:B------:R-:W-:Y:S02]  /*9a50*/  SEL R85, R9, 0xff800000, P5 ;  /* 0xff80000009557807 */ /* 0x000fe40002800000 */
[-C--:B------:R-:W-:Y:S01]  /*9a60*/  ISETP.GE.U32.AND P5, PT, R20, R89.reuse, PT ;  /* 0x000000591400720c */ /* 0x080fe20003fa6070 */
[----:B------:R-:W-:Y:S01]  /*9a70*/  VIADD R20, R88, 0x6b ;  /* 0x0000006b58147836 */ /* 0x000fe20000000000 */
[----:B------:R-:W-:Y:S02]  /*9a80*/  ISETP.GE.U32.AND P2, PT, R21, R89, PT ;  /* 0x000000591500720c */ /* 0x000fe40003f46070 */
[----:B------:R-:W-:Y:S02]  /*9a90*/  SEL R93, R14, 0xff800000, P5 ;  /* 0xff8000000e5d7807 */ /* 0x000fe40002800000 */
[----:B------:R-:W-:Y:S02]  /*9aa0*/  SEL R91, R12, 0xff800000, P2 ;  /* 0xff8000000c5b7807 */ /* 0x000fe40001000000 */
[----:B------:R-:W-:Y:S02]  /*9ab0*/  SEL R21, R60, 0xff800000, !P0 ;  /* 0xff8000003c157807 */ /* 0x000fe40004000000 */
[----:B------:R-:W-:Y:S02]  /*9ac0*/  SEL R8, R84, 0xff800000, !P0 ;  /* 0xff80000054087807 */ /* 0x000fe40004000000 */
[----:B------:R-:W-:Y:S02]  /*9ad0*/  SEL R84, R10, 0xff800000, P4 ;  /* 0xff8000000a547807 */ /* 0x000fe40002000000 */
[----:B------:R-:W-:Y:S02]  /*9ae0*/  SEL R10, R95, 0xff800000, !P0 ;  /* 0xff8000005f0a7807 */ /* 0x000fe40004000000 */
[----:B------:R-:W-:Y:S02]  /*9af0*/  SEL R9, R83, 0xff800000, !P0 ;  /* 0xff80000053097807 */ /* 0x000fe40004000000 */
[----:B------:R-:W-:Y:S02]  /*9b00*/  SEL R83, R11, 0xff800000, P3 ;  /* 0xff8000000b537807 */ /* 0x000fe40001800000 */
[----:B------:R-:W-:Y:S01]  /*9b10*/  SEL R11, R94, 0xff800000, !P0 ;  /* 0xff8000005e0b7807 */ /* 0x000fe20004000000 */
[----:B------:R-:W-:Y:S01]  /*9b20*/  FFMA2 R30, R3.F32, R8.F32x2.HI_LO, R30.F32x2.HI_LO ;  /* 0x00000008031e7249 */ /* 0x000fe2000004001e */
[-C--:B------:R-:W-:Y:S01]  /*9b30*/  ISETP.GE.U32.AND P3, PT, R20, R89.reuse, PT ;  /* 0x000000591400720c */ /* 0x080fe20003f66070 */
[C---:B------:R-:W-:Y:S01]  /*9b40*/  VIADD R9, R88.reuse, 0x6c ;  /* 0x0000006c58097836 */ /* 0x040fe20000000000 */
[----:B------:R-:W-:Y:S01]  /*9b50*/  SEL R20, R61, 0xff800000, !P0 ;  /* 0xff8000003d147807 */ /* 0x000fe20004000000 */
[----:B------:R-:W-:Y:S01]  /*9b60*/  VIADD R8, R88, 0x6d ;  /* 0x0000006d58087836 */ /* 0x000fe20000000000 */
[----:B------:R-:W-:Y:S02]  /*9b70*/  SEL R92, R15, 0xff800000, P3 ;  /* 0xff8000000f5c7807 */ /* 0x000fe40001800000 */
[----:B------:R-:W-:Y:S01]  /*9b80*/  LDS.128 R12, [R0+0x29030] ;  /* 0x02903000000c7984 */ /* 0x000fe20000000c00 */
[----:B------:R-:W-:Y:S02]  /*9b90*/  SEL R61, R87, 0xff800000, !P0 ;  /* 0xff800000573d7807 */ /* 0x000fe40004000000 */
[----:B------:R-:W-:Y:S02]  /*9ba0*/  FSETP.GEU.AND P2, PT, R30, -126, PT ;  /* 0xc2fc00001e00780b */ /* 0x000fe40003f4e000 */
[-C--:B------:R-:W-:Y:S01]  /*9bb0*/  ISETP.GE.U32.AND P1, PT, R9, R89.reuse, PT ;  /* 0x000000590900720c */ /* 0x080fe20003f26070 */
[----:B------:R-:W-:Y:S01]  /*9bc0*/  VIADD R9, R88, 0x6f ;  /* 0x0000006f58097836 */ /* 0x000fe20000000000 */
[----:B------:R-:W-:Y:S02]  /*9bd0*/  P2R R107, PR, RZ, 0x4 ;  /* 0x00000004ff6b7803 */ /* 0x000fe40000000000 */
[----:B------:R-:W-:Y:S02]  /*9be0*/  SEL R98, R16, 0xff800000, P1 ;  /* 0xff80000010627807 */ /* 0x000fe40000800000 */
[----:B------:R-:W-:Y:S02]  /*9bf0*/  ISETP.NE.AND P5, PT, R107, RZ, PT ;  /* 0x000000ff6b00720c */ /* 0x000fe40003fa5270 */
[----:B------:R-:W-:Y:S02]  /*9c00*/  SEL R16, R65, 0xff800000, !P0 ;  /* 0xff80000041107807 */ /* 0x000fe40004000000 */
[-C--:B------:R-:W-:Y:S01]  /*9c10*/  ISETP.GE.U32.AND P2, PT, R8, R89.reuse, PT ;  /* 0x000000590800720c */ /* 0x080fe20003f46070 */
[----:B------:R-:W-:Y:S01]  /*9c20*/  VIADD R8, R88, 0x6e ;  /* 0x0000006e58087836 */ /* 0x000fe20000000000 */
[----:B------:R-:W-:Y:S02]  /*9c30*/  FSETP.GEU.AND P6, PT, R28, -126, PT ;  /* 0xc2fc00001c00780b */ /* 0x000fe40003fce000 */
[----:B------:R-:W-:Y:S02]  /*9c40*/  SEL R88, R17, 0xff800000, P2 ;  /* 0xff80000011587807 */ /* 0x000fe40001000000 */
[-C--:B------:R-:W-:Y:S02]  /*9c50*/  ISETP.GE.U32.AND P1, PT, R8, R89.reuse, PT ;  /* 0x000000590800720c */ /* 0x080fe40003f26070 */
[----:B------:R-:W-:Y:S01]  /*9c60*/  SEL R8, R97, 0xff800000, !P0 ;  /* 0xff80000061087807 */ /* 0x000fe20004000000 */
[----:B------:R-:W-:Y:S01]  /*9c70*/  @!P5 FMUL R30, R30, 0.5 ;  /* 0x3f0000001e1ed820 */ /* 0x000fe20000400000 */
[----:B------:R-:W-:Y:S02]  /*9c80*/  ISETP.GE.U32.AND P2, PT, R9, R89, PT ;  /* 0x000000590900720c */ /* 0x000fe40003f46070 */
[----:B------:R-:W-:Y:S01]  /*9c90*/  SEL R9, R96, 0xff800000, !P0 ;  /* 0xff80000060097807 */ /* 0x000fe20004000000 */
[----:B------:R2:W-:Y:S01]  /*9ca0*/  MUFU.EX2 R122, R30 ;  /* 0x0000001e007a7308 */ /* 0x0005e20000000800 */
[----:B------:R-:W-:Y:S01]  /*9cb0*/  SEL R89, R19, 0xff800000, P2 ;  /* 0xff80000013597807 */ /* 0x000fe20001000000 */
[----:B------:R-:W-:Y:S01]  /*9cc0*/  @!P6 FMUL R28, R28, 0.5 ;  /* 0x3f0000001c1ce820 */ /* 0x000fe20000400000 */
[----:B------:R-:W-:Y:S01]  /*9cd0*/  SEL R94, R18, 0xff800000, P1 ;  /* 0xff800000125e7807 */ /* 0x000fe20000800000 */
[C---:B-1----:R-:W-:Y:S01]  /*9ce0*/  FFMA2 R4, R3.reuse.F32, R8.F32x2.HI_LO, R4.F32x2.HI_LO ;  /* 0x0000000803047249 */ /* 0x042fe20000040004 */
[----:B------:R-:W-:Y:S01]  /*9cf0*/  SEL R17, R64, 0xff800000, !P0 ;  /* 0xff80000040117807 */ /* 0x000fe20004000000 */
[----:B------:R-:W-:Y:S01]  /*9d00*/  FFMA2 R6, R3.F32, R10.F32x2.HI_LO, R6.F32x2.HI_LO ;  /* 0x0000000a03067249 */ /* 0x000fe20000040006 */
[----:B------:R-:W-:Y:S03]  /*9d10*/  SEL R18, R63, 0xff800000, !P0 ;  /* 0xff8000003f127807 */ /* 0x000fe60004000000 */
[----:B------:R-:W1:Y:S01]  /*9d20*/  MUFU.EX2 R124, R28 ;  /* 0x0000001c007c7308 */ /* 0x000e620000000800 */
[----:B------:R-:W3:Y:S01]  /*9d30*/  LDS.128 R8, [R0+0x29020] ;  /* 0x0290200000087984 */ /* 0x000ee20000000c00 */
[----:B------:R-:W-:Y:S02]  /*9d40*/  FSETP.GEU.AND P2, PT, R4, -126, PT ;  /* 0xc2fc00000400780b */ /* 0x000fe40003f4e000 */
[----:B------:R-:W-:Y:S02]  /*9d50*/  SEL R19, R62, 0xff800000, !P0 ;  /* 0xff8000003e137807 */ /* 0x000fe40004000000 */
[----:B------:R-:W-:Y:S02]  /*9d60*/  SEL R62, R86, 0xff800000, !P0 ;  /* 0xff800000563e7807 */ /* 0x000fe40004000000 */
[----:B------:R-:W-:Y:S02]  /*9d70*/  SEL R63, R85, 0xff800000, !P0 ;  /* 0xff800000553f7807 */ /* 0x000fe40004000000 */
[----:B--2---:R-:W-:Y:S02]  /*9d80*/  SEL R30, R49, 0xff800000, !P0 ;  /* 0xff800000311e7807 */ /* 0x004fe40004000000 */
[----:B------:R-:W-:Y:S02]  /*9d90*/  SEL R64, R84, 0xff800000, !P0 ;  /* 0xff80000054407807 */ /* 0x000fe40004000000 */
[----:B------:R-:W-:Y:S01]  /*9da0*/  FSETP.GEU.AND P1, PT, R5, -126, PT ;  /* 0xc2fc00000500780b */ /* 0x000fe20003f2e000 */
[----:B------:R-:W-:Y:S01]  /*9db0*/  @!P2 FMUL R4, R4, 0.5 ;  /* 0x3f0000000404a820 */ /* 0x000fe20000400000 */
[----:B------:R-:W-:Y:S01]  /*9dc0*/  FSETP.GEU.AND P5, PT, R7, -126, PT ;  /* 0xc2fc00000700780b */ /* 0x000fe20003fae000 */
[----:B-1----:R-:W-:Y:S01]  /*9dd0*/  @!P6 FMUL R124, R124, R124 ;  /* 0x0000007c7c7ce220 */ /* 0x002fe20000400000 */
[----:B------:R-:W-:Y:S01]  /*9de0*/  SEL R28, R51, 0xff800000, !P0 ;  /* 0xff800000331c7807 */ /* 0x000fe20004000000 */
[----:B------:R-:W1:Y:S01]  /*9df0*/  MUFU.EX2 R120, R4 ;  /* 0x0000000400787308 */ /* 0x000e620000000800 */
[----:B------:R-:W-:Y:S02]  /*9e00*/  ISETP.NE.AND P6, PT, R107, RZ, PT ;  /* 0x000000ff6b00720c */ /* 0x000fe40003fc5270 */
[----:B------:R-:W-:Y:S02]  /*9e10*/  FSETP.GEU.AND P4, PT, R29, -126, PT ;  /* 0xc2fc00001d00780b */ /* 0x000fe40003f8e000 */
[----:B------:R-:W-:Y:S02]  /*9e20*/  FSETP.GEU.AND P3, PT, R31, -126, PT ;  /* 0xc2fc00001f00780b */ /* 0x000fe40003f6e000 */
[----:B------:R-:W-:Y:S01]  /*9e30*/  SEL R22, R59, 0xff800000, !P0 ;  /* 0xff8000003b167807 */ /* 0x000fe20004000000 */
[----:B------:R-:W-:Y:S01]  /*9e40*/  @!P1 FMUL R5, R5, 0.5 ;  /* 0x3f00000005059820 */ /* 0x000fe20000400000 */
[----:B------:R-:W-:Y:S01]  /*9e50*/  SEL R59, R68, 0xff800000, !P0 ;  /* 0xff800000443b7807 */ /* 0x000fe20004000000 */
[----:B------:R-:W-:Y:S01]  /*9e60*/  @!P5 FMUL R7, R7, 0.5 ;  /* 0x3f0000000707d820 */ /* 0x000fe20000400000 */
[----:B------:R-:W-:Y:S01]  /*9e70*/  SEL R68, R93, 0xff800000, !P0 ;  /* 0xff8000005d447807 */ /* 0x000fe20004000000 */
[----:B------:R-:W2:Y:S01]  /*9e80*/  MUFU.EX2 R121, R5 ;  /* 0x0000000500797308 */ /* 0x000ea20000000800 */
[----:B------:R-:W-:Y:S01]  /*9e90*/  SEL R23, R58, 0xff800000, !P0 ;  /* 0xff8000003a177807 */ /* 0x000fe20004000000 */
[----:B------:R-:W-:Y:S01]  /*9ea0*/  @!P6 FMUL R122, R122, R122 ;  /* 0x0000007a7a7ae220 */ /* 0x000fe20000400000 */
[----:B------:R-:W-:Y:S01]  /*9eb0*/  SEL R58, R69, 0xff800000, !P0 ;  /* 0xff800000453a7807 */ /* 0x000fe20004000000 */
[----:B------:R-:W-:Y:S01]  /*9ec0*/  @!P4 FMUL R29, R29, 0.5 ;  /* 0x3f0000001d1dc820 */ /* 0x000fe20000400000 */
[----:B------:R-:W-:Y:S01]  /*9ed0*/  SEL R69, R92, 0xff800000, !P0 ;  /* 0xff8000005c457807 */ /* 0x000fe20004000000 */
[----:B------:R-:W-:Y:S01]  /*9ee0*/  @!P3 FMUL R31, R31, 0.5 ;  /* 0x3f0000001f1fb820 */ /* 0x000fe20000400000 */
[----:B------:R-:W-:Y:S03]  /*9ef0*/  SEL R35, R44, 0xff800000, !P0 ;  /* 0xff8000002c237807 */ /* 0x000fe60004000000 */
[----:B------:R4:W5:Y:S01]  /*9f00*/  MUFU.EX2 R125, R29 ;  /* 0x0000001d007d7308 */ /* 0x0009620000000800 */
[----:B------:R-:W-:Y:S01]  /*9f10*/  SEL R32, R47, 0xff800000, !P0 ;  /* 0xff8000002f207807 */ /* 0x000fe20004000000 */
[C---:B---3--:R-:W-:Y:S01]  /*9f20*/  FFMA2 R8, R3.reuse.F32, R16.F32x2.HI_LO, R8.F32x2.HI_LO ;  /* 0x0000001003087249 */ /* 0x048fe20000040008 */
[----:B------:R-:W-:Y:S01]  /*9f30*/  SEL R47, R80, 0xff800000, !P0 ;  /* 0xff800000502f7807 */ /* 0x000fe20004000000 */
[C---:B------:R-:W-:Y:S01]  /*9f40*/  FFMA2 R10, R3.reuse.F32, R18.F32x2.HI_LO, R10.F32x2.HI_LO ;  /* 0x00000012030a7249 */ /* 0x040fe2000004000a */
[----:B------:R-:W-:Y:S01]  /*9f50*/  SEL R33, R46, 0xff800000, !P0 ;  /* 0xff8000002e217807 */ /* 0x000fe20004000000 */
[----:B------:R-:W-:Y:S01]  /*9f60*/  FFMA2 R12, R3.F32, R20.F32x2.HI_LO, R12.F32x2.HI_LO ;  /* 0x00000014030c7249 */ /* 0x000fe2000004000c */
[----:B------:R-:W-:Y:S03]  /*9f70*/  SEL R46, R81, 0xff800000, !P0 ;  /* 0xff800000512e7807 */ /* 0x000fe60004000000 */
[----:B------:R3:W3:Y:S01]  /*9f80*/  MUFU.EX2 R123, R31 ;  /* 0x0000001f007b7308 */ /* 0x0006e20000000800 */
[----:B------:R-:W-:Y:S01]  /*9f90*/  FSETP.GEU.AND P6, PT, R9, -126, PT ;  /* 0xc2fc00000900780b */ /* 0x000fe20003fce000 */
[----:B------:R-:W-:Y:S01]  /*9fa0*/  FFMA2 R14, R3.F32, R22.F32x2.HI_LO, R14.F32x2.HI_LO ;  /* 0x00000016030e7249 */ /* 0x000fe2000004000e */
[----:B------:R-:W-:Y:S01]  /*9fb0*/  SEL R34, R45, 0xff800000, !P0 ;  /* 0xff8000002d227807 */ /* 0x000fe20004000000 */
[----:B-1----:R-:W-:Y:S01]  /*9fc0*/  @!P2 FMUL R120, R120, R120 ;  /* 0x000000787878a220 */ /* 0x002fe20000400000 */
[----:B------:R-:W-:Y:S01]  /*9fd0*/  FSETP.GEU.AND P2, PT, R11, -126, PT ;  /* 0xc2fc00000b00780b */ /* 0x000fe20003f4e000 */
[----:B--2---:R-:W-:Y:S01]  /*9fe0*/  @!P1 FMUL R121, R121, R121 ;  /* 0x0000007979799220 */ /* 0x004fe20000400000 */
[----:B------:R-:W-:Y:S02]  /*9ff0*/  FSETP.GEU.AND P1, PT, R12, -126, PT ;  /* 0xc2fc00000c00780b */ /* 0x000fe40003f2e000 */
[----:B----4-:R-:W-:Y:S01]  /*a000*/  SEL R29, R50, 0xff800000, !P0 ;  /* 0xff800000321d7807 */ /* 0x010fe20004000000 */
[----:B-----5:R-:W-:Y:S01]  /*a010*/  @!P4 FMUL R125, R125, R125 ;  /* 0x0000007d7d7dc220 */ /* 0x020fe20000400000 */
[----:B------:R-:W-:Y:S02]  /*a020*/  FSETP.GEU.AND P4, PT, R8, -126, PT ;  /* 0xc2fc00000800780b */ /* 0x000fe40003f8e000 */
[----:B------:R-:W-:Y:S01]  /*a030*/  SEL R44, R66, 0xff800000, !P0 ;  /* 0xff800000422c7807 */ /* 0x000fe20004000000 */
[----:B------:R-:W-:Y:S01]  /*a040*/  @!P6 FMUL R9, R9, 0.5 ;  /* 0x3f0000000909e820 */ /* 0x000fe20000400000 */
[----:B------:R-:W-:Y:S02]  /*a050*/  SEL R66, R91, 0xff800000, !P0 ;  /* 0xff8000005b427807 */ /* 0x000fe40004000000 */
[----:B---3--:R-:W-:Y:S01]  /*a060*/  SEL R31, R48, 0xff800000, !P0 ;  /* 0xff800000301f7807 */ /* 0x008fe20004000000 */
[----:B------:R-:W1:Y:S01]  /*a070*/  MUFU.EX2 R119, R9 ;  /* 0x0000000900777308 */ /* 0x000e620000000800 */
[----:B------:R-:W-:Y:S01]  /*a080*/  @!P2 FMUL R11, R11, 0.5 ;  /* 0x3f0000000b0ba820 */ /* 0x000fe20000400000 */
[----:B------:R-:W-:Y:S01]  /*a090*/  @!P1 FMUL R12, R12, 0.5 ;  /* 0x3f0000000c0c9820 */ /* 0x000fe20000400000 */
[----:B------:R-:W-:Y:S01]  /*a0a0*/  SEL R52, R73, 0xff800000, !P0 ;  /* 0xff80000049347807 */ /* 0x000fe20004000000 */
[----:B------:R-:W-:Y:S01]  /*a0b0*/  @!P3 FMUL R123, R123, R123 ;  /* 0x0000007b7b7bb220 */ /* 0x000fe20000400000 */
[----:B------:R-:W-:Y:S01]  /*a0c0*/  SEL R73, R89, 0xff800000, !P0 ;  /* 0xff80000059497807 */ /* 0x000fe20004000000 */
[----:B------:R-:W-:Y:S01]  /*a0d0*/  @!P4 FMUL R8, R8, 0.5 ;  /* 0x3f0000000808c820 */ /* 0x000fe20000400000 */
[----:B------:R-:W-:Y:S03]  /*a0e0*/  FSETP.GEU.AND P3, PT, R10, -126, PT ;  /* 0xc2fc00000a00780b */ /* 0x000fe60003f6e000 */
[----:B------:R-:W2:Y:S01]  /*a0f0*/  MUFU.EX2 R117, R11 ;  /* 0x0000000b00757308 */ /* 0x000ea20000000800 */
[----:B------:R-:W-:Y:S02]  /*a100*/  SEL R53, R72, 0xff800000, !P0 ;  /* 0xff80000048357807 */ /* 0x000fe40004000000 */
[----:B------:R-:W-:Y:S02]  /*a110*/  SEL R72, R94, 0xff800000, !P0 ;  /* 0xff8000005e487807 */ /* 0x000fe40004000000 */
[----:B------:R-:W-:Y:S02]  /*a120*/  SEL R54, R71, 0xff800000, !P0 ;  /* 0xff80000047367807 */ /* 0x000fe40004000000 */
[----:B------:R-:W-:Y:S03]  /*a130*/  SEL R71, R88, 0xff800000, !P0 ;  /* 0xff80000058477807 */ /* 0x000fe60004000000 */
[----:B------:R-:W3:Y:S01]  /*a140*/  MUFU.EX2 R118, R8 ;  /* 0x0000000800767308 */ /* 0x000ee20000000800 */
[----:B------:R-:W-:Y:S01]  /*a150*/  SEL R55, R70, 0xff800000, !P0 ;  /* 0xff80000046377807 */ /* 0x000fe20004000000 */
[----:B-1----:R-:W-:Y:S01]  /*a160*/  @!P6 FMUL R119, R119, R119 ;  /* 0x000000777777e220 */ /* 0x002fe20000400000 */
[----:B------:R-:W-:Y:S01]  /*a170*/  SEL R60, R67, 0xff800000, !P0 ;  /* 0xff800000433c7807 */ /* 0x000fe20004000000 */
[----:B------:R-:W-:Y:S01]  /*a180*/  @!P3 FMUL R10, R10, 0.5 ;  /* 0x3f0000000a0ab820 */ /* 0x000fe20000400000 */
[----:B------:R-:W-:Y:S02]  /*a190*/  SEL R67, R90, 0xff800000, !P0 ;  /* 0xff8000005a437807 */ /* 0x000fe40004000000 */
[----:B------:R-:W-:Y:S03]  /*a1a0*/  SEL R70, R98, 0xff800000, !P0 ;  /* 0xff80000062467807 */ /* 0x000fe60004000000 */
[----:B------:R1:W4:Y:S01]  /*a1b0*/  MUFU.EX2 R116, R10 ;  /* 0x0000000a00747308 */ /* 0x0003220000000800 */
[----:B------:R-:W-:Y:S01]  /*a1c0*/  SEL R36, R36, 0xff800000, !P0 ;  /* 0xff80000024247807 */ /* 0x000fe20004000000 */
[----:B--2---:R-:W-:Y:S01]  /*a1d0*/  @!P2 FMUL R117, R117, R117 ;  /* 0x000000757575a220 */ /* 0x004fe20000400000 */
[----:B------:R-:W-:Y:S02]  /*a1e0*/  SEL R37, R37, 0xff800000, !P0 ;  /* 0xff80000025257807 */ /* 0x000fe40004000000 */
[----:B------:R-:W-:Y:S02]  /*a1f0*/  SEL R38, R38, 0xff800000, !P0 ;  /* 0xff80000026267807 */ /* 0x000fe40004000000 */
[----:B------:R-:W-:Y:S03]  /*a200*/  SEL R39, R39, 0xff800000, !P0 ;  /* 0xff80000027277807 */ /* 0x000fe60004000000 */
[----:B------:R-:W2:Y:S01]  /*a210*/  MUFU.EX2 R98, R7 ;  /* 0x0000000700627308 */ /* 0x000ea20000000800 */
[----:B------:R-:W-:Y:S01]  /*a220*/  SEL R40, R40, 0xff800000, !P0 ;  /* 0xff80000028287807 */ /* 0x000fe20004000000 */
[----:B---3--:R-:W-:Y:S01]  /*a230*/  @!P4 FMUL R118, R118, R118 ;  /* 0x000000767676c220 */ /* 0x008fe20000400000 */
[----:B------:R-:W-:Y:S02]  /*a240*/  SEL R41, R41, 0xff800000, !P0 ;  /* 0xff80000029297807 */ /* 0x000fe40004000000 */
[----:B------:R-:W-:Y:S02]  /*a250*/  SEL R42, R42, 0xff800000, !P0 ;  /* 0xff8000002a2a7807 */ /* 0x000fe40004000000 */
[----:B------:R-:W-:Y:S03]  /*a260*/  SEL R43, R43, 0xff800000, !P0 ;  /* 0xff8000002b2b7807 */ /* 0x000fe60004000000 */
[----:B------:R-:W3:Y:S01]  /*a270*/  MUFU.EX2 R114, R12 ;  /* 0x0000000c00727308 */ /* 0x000ee20000000800 */
[----:B------:R-:W-:Y:S01]  /*a280*/  SEL R45, R82, 0xff800000, !P0 ;  /* 0xff800000522d7807 */ /* 0x000fe20004000000 */
[----:B-1----:R-:W-:Y:S01]  /*a290*/  LDS.128 R8, [R0+0x29090] ;  /* 0x0290900000087984 */ /* 0x002fe20000000c00 */
[----:B------:R-:W-:Y:S01]  /*a2a0*/  SEL R48, R79, 0xff800000, !P0 ;  /* 0xff8000004f307807 */ /* 0x000fe20004000000 */
[----:B----4-:R-:W-:Y:S01]  /*a2b0*/  @!P3 FMUL R116, R116, R116 ;  /* 0x000000747474b220 */ /* 0x010fe20000400000 */
[----:B------:R-:W-:Y:S02]  /*a2c0*/  SEL R49, R78, 0xff800000, !P0 ;  /* 0xff8000004e317807 */ /* 0x000fe40004000000 */
[----:B------:R-:W-:Y:S02]  /*a2d0*/  SEL R50, R77, 0xff800000, !P0 ;  /* 0xff8000004d327807 */ /* 0x000fe40004000000 */
[----:B------:R-:W-:Y:S01]  /*a2e0*/  SEL R51, R76, 0xff800000, !P0 ;  /* 0xff8000004c337807 */ /* 0x000fe20004000000 */
[----:B--2---:R-:W-:Y:S01]  /*a2f0*/  @!P5 FMUL R98, R98, R98 ;  /* 0x000000626262d220 */ /* 0x004fe20000400000 */
[----:B------:R-:W-:Y:S02]  /*a300*/  SEL R65, R83, 0xff800000, !P0 ;  /* 0xff80000053417807 */ /* 0x000fe40004000000 */
[----:B------:R-:W-:Y:S02]  /*a310*/  FSETP.GEU.AND P0, PT, R6, -126, PT ;  /* 0xc2fc00000600780b */ /* 0x000fe40003f0e000 */
[----:B------:R-:W-:Y:S02]  /*a320*/  FSETP.GEU.AND P5, PT, R14, -126, PT ;  /* 0xc2fc00000e00780b */ /* 0x000fe40003fae000 */
[C---:B------:R-:W-:Y:S01]  /*a330*/  FSETP.GEU.AND P4, PT, R15.reuse, -126, PT ;  /* 0xc2fc00000f00780b */ /* 0x040fe20003f8e000 */
[----:B---3--:R-:W-:Y:S08]  /*a340*/  @!P1 FMUL R114, R114, R114 ;  /* 0x0000007272729220 */ /* 0x008ff00000400000 */
[----:B------:R-:W-:Y:S02]  /*a350*/  @!P0 FMUL R6, R6, 0.5 ;  /* 0x3f00000006068820 */ /* 0x000fe40000400000 */
[----:B------:R-:W-:Y:S02]  /*a360*/  @!P5 FMUL R14, R14, 0.5 ;  /* 0x3f0000000e0ed820 */ /* 0x000fe40000400000 */
[----:B------:R1:W2:Y:S01]  /*a370*/  MUFU.EX2 R81, R6 ;  /* 0x0000000600517308 */ /* 0x0002a20000000800 */
[----:B------:R-:W-:Y:S09]  /*a380*/  @!P4 FMUL R15, R15, 0.5 ;  /* 0x3f0000000f0fc820 */ /* 0x000ff20000400000 */
[----:B------:R-:W3:Y:S10]  /*a390*/  MUFU.EX2 R112, R14 ;  /* 0x0000000e00707308 */ /* 0x000ef40000000800 */
[----:B------:R-:W4:Y:S01]  /*a3a0*/  MUFU.EX2 R113, R15 ;  /* 0x0000000f00717308 */ /* 0x000f220000000800 */
[----:B-1----:R-:W1:Y:S01]  /*a3b0*/  LDS.128 R4, [R0+0x29080] ;  /* 0x0290800000047984 */ /* 0x002e620000000c00 */
[----:B--2---:R-:W-:Y:S01]  /*a3c0*/  @!P0 FMUL R81, R81, R81 ;  /* 0x0000005151518220 */ /* 0x004fe20000400000 */
[C---:B------:R-:W-:Y:S03]  /*a3d0*/  FSETP.GEU.AND P0, PT, R13.reuse, -126, PT ;  /* 0xc2fc00000d00780b */ /* 0x040fe60003f0e000 */
[----:B------:R-:W-:Y:S02]  /*a3e0*/  IMAD.MOV.U32 R23, RZ, RZ, R81 ;  /* 0x000000ffff177224 */ /* 0x000fe400078e0051 */
[----:B---3--:R-:W-:Y:S02]  /*a3f0*/  @!P5 FMUL R112, R112, R112 ;  /* 0x000000707070d220 */ /* 0x008fe40000400000 */
[----:B------:R-:W-:Y:S06]  /*a400*/  IMAD.MOV.U32 R22, RZ, RZ, R23 ;  /* 0x000000ffff167224 */ /* 0x000fec00078e0017 */
[----:B------:R-:W-:Y:S01]  /*a410*/  @!P0 FMUL R13, R13, 0.5 ;  /* 0x3f0000000d0d8820 */ /* 0x000fe20000400000 */
[----:B----4-:R-:W-:Y:S03]  /*a420*/  @!P4 FMUL R113, R113, R113 ;  /* 0x000000717171c220 */ /* 0x010fe60000400000 */
[----:B------:R2:W3:Y:S02]  /*a430*/  MUFU.EX2 R115, R13 ;  /* 0x0000000d00737308 */ /* 0x0004e40000000800 */
[----:B--2---:R-:W2:Y:S01]  /*a440*/  LDS.128 R12, [R0+0x290a0] ;  /* 0x0290a000000c7984 */ /* 0x004ea20000000c00 */
[----:B---3--:R-:W-:Y:S01]  /*a450*/  @!P0 FMUL R115, R115, R115 ;  /* 0x0000007373738220 */ /* 0x008fe20000400000 */
[C---:B-1----:R-:W-:Y:S02]  /*a460*/  FFMA2 R4, R3.reuse.F32, R24.F32x2.HI_LO, R4.F32x2.HI_LO ;  /* 0x0000001803047249 */ /* 0x042fe40000040004 */
[C---:B------:R-:W-:Y:S02]  /*a470*/  FFMA2 R6, R3.reuse.F32, R26.F32x2.HI_LO, R6.F32x2.HI_LO ;  /* 0x0000001a03067249 */ /* 0x040fe40000040006 */
[C---:B------:R-:W-:Y:S01]  /*a480*/  FFMA2 R8, R3.reuse.F32, R28.F32x2.HI_LO, R8.F32x2.HI_LO ;  /* 0x0000001c03087249 */ /* 0x040fe20000040008 */
[----:B------:R-:W-:Y:S01]  /*a490*/  FSETP.GEU.AND P6, PT, R4, -126, PT ;  /* 0xc2fc00000400780b */ /* 0x000fe20003fce000 */
[----:B------:R-:W-:Y:S01]  /*a4a0*/  FFMA2 R10, R3.F32, R30.F32x2.HI_LO, R10.F32x2.HI_LO ;  /* 0x0000001e030a7249 */ /* 0x000fe2000004000a */
[----:B------:R-:W-:Y:S02]  /*a4b0*/  FSETP.GEU.AND P3, PT, R5, -126, PT ;  /* 0xc2fc00000500780b */ /* 0x000fe40003f6e000 */
[----:B------:R-:W-:Y:S02]  /*a4c0*/  FSETP.GEU.AND P2, PT, R6, -126, PT ;  /* 0xc2fc00000600780b */ /* 0x000fe40003f4e000 */
[----:B------:R-:W-:Y:S02]  /*a4d0*/  FSETP.GEU.AND P1, PT, R7, -126, PT ;  /* 0xc2fc00000700780b */ /* 0x000fe40003f2e000 */
[----:B------:R-:W-:Y:S02]  /*a4e0*/  FSETP.GEU.AND P0, PT, R8, -126, PT ;  /* 0xc2fc00000800780b */ /* 0x000fe40003f0e000 */
[----:B------:R-:W-:Y:S02]  /*a4f0*/  FSETP.GEU.AND P5, PT, R9, -126, PT ;  /* 0xc2fc00000900780b */ /* 0x000fe40003fae000 */
[----:B------:R-:W-:Y:S01]  /*a500*/  FSETP.GEU.AND P4, PT, R10, -126, PT ;  /* 0xc2fc00000a00780b */ /* 0x000fe20003f8e000 */
[----:B------:R-:W-:Y:S02]  /*a510*/  @!P6 FMUL R4, R4, 0.5 ;  /* 0x3f0000000404e820 */ /* 0x000fe40000400000 */
[----:B------:R-:W-:Y:S02]  /*a520*/  @!P3 FMUL R5, R5, 0.5 ;  /* 0x3f0000000505b820 */ /* 0x000fe40000400000 */
[----:B------:R-:W1:Y:S01]  /*a530*/  MUFU.EX2 R110, R4 ;  /* 0x00000004006e7308 */ /* 0x000e620000000800 */
[----:B------:R-:W-:Y:S01]  /*a540*/  @!P2 FMUL R6, R6, 0.5 ;  /* 0x3f0000000606a820 */ /* 0x000fe20000400000 */
[----:B------:R-:W-:Y:S02]  /*a550*/  @!P1 FMUL R7, R7, 0.5 ;  /* 0x3f00000007079820 */ /* 0x000fe40000400000 */
[----:B------:R-:W-:Y:S02]  /*a560*/  @!P0 FMUL R8, R8, 0.5 ;  /* 0x3f00000008088820 */ /* 0x000fe40000400000 */
[----:B------:R-:W-:Y:S04]  /*a570*/  @!P5 FMUL R9, R9, 0.5 ;  /* 0x3f0000000909d820 */ /* 0x000fe80000400000 */
[----:B------:R-:W3:Y:S01]  /*a580*/  MUFU.EX2 R111, R5 ;  /* 0x00000005006f7308 */ /* 0x000ee20000000800 */
[----:B------:R-:W-:Y:S01]  /*a590*/  @!P4 FMUL R10, R10, 0.5 ;  /* 0x3f0000000a0ac820 */ /* 0x000fe20000400000 */
[C---:B--2---:R-:W-:Y:S08]  /*a5a0*/  FFMA2 R12, R3.reuse.F32, R32.F32x2.HI_LO, R12.F32x2.HI_LO ;  /* 0x00000020030c7249 */ /* 0x044ff0000004000c */
[----:B------:R-:W2:Y:S01]  /*a5b0*/  MUFU.EX2 R108, R6 ;  /* 0x00000006006c7308 */ /* 0x000ea20000000800 */
[----:B------:R-:W-:Y:S02]  /*a5c0*/  FFMA2 R14, R3.F32, R34.F32x2.HI_LO, R14.F32x2.HI_LO ;  /* 0x00000022030e7249 */ /* 0x000fe4000004000e */
[----:B-1----:R-:W-:Y:S01]  /*a5d0*/  @!P6 FMUL R110, R110, R110 ;  /* 0x0000006e6e6ee220 */ /* 0x002fe20000400000 */
[----:B------:R-:W-:Y:S06]  /*a5e0*/  FSETP.GEU.AND P6, PT, R11, -126, PT ;  /* 0xc2fc00000b00780b */ /* 0x000fec0003fce000 */
[----:B------:R1:W4:Y:S01]  /*a5f0*/  MUFU.EX2 R109, R7 ;  /* 0x00000007006d7308 */ /* 0x0003220000000800 */
[----:B---3--:R-:W-:Y:S01]  /*a600*/  @!P3 FMUL R111, R111, R111 ;  /* 0x0000006f6f6fb220 */ /* 0x008fe20000400000 */
[----:B------:R-:W-:Y:S08]  /*a610*/  FSETP.GEU.AND P3, PT, R12, -126, PT ;  /* 0xc2fc00000c00780b */ /* 0x000ff00003f6e000 */
[----:B------:R-:W3:Y:S01]  /*a620*/  MUFU.EX2 R18, R8 ;  /* 0x0000000800127308 */ /* 0x000ee20000000800 */
[----:B------:R-:W-:Y:S01]  /*a630*/  @!P6 FMUL R11, R11, 0.5 ;  /* 0x3f0000000b0be820 */ /* 0x000fe20000400000 */
[----:B--2---:R-:W-:Y:S01]  /*a640*/  @!P2 FMUL R108, R108, R108 ;  /* 0x0000006c6c6ca220 */ /* 0x004fe20000400000 */
[----:B------:R-:W-:Y:S02]  /*a650*/  FSETP.GEU.AND P2, PT, R13, -126, PT ;  /* 0xc2fc00000d00780b */ /* 0x000fe40003f4e000 */
[----:B------:R-:W-:Y:S05]  /*a660*/  @!P3 FMUL R12, R12, 0.5 ;  /* 0x3f0000000c0cb820 */ /* 0x000fea0000400000 */
[----:B------:R-:W2:Y:S01]  /*a670*/  MUFU.EX2 R19, R9 ;  /* 0x0000000900137308 */ /* 0x000ea20000000800 */
[----:B-1----:R-:W1:Y:S01]  /*a680*/  LDS.128 R4, [R0+0x290b0] ;  /* 0x0290b00000047984 */ /* 0x002e620000000c00 */
[----:B----4-:R-:W-:Y:S01]  /*a690*/  @!P1 FMUL R109, R109, R109 ;  /* 0x0000006d6d6d9220 */ /* 0x010fe20000400000 */
[----:B------:R-:W-:Y:S07]  /*a6a0*/  FSETP.GEU.AND P1, PT, R14, -126, PT ;  /* 0xc2fc00000e00780b */ /* 0x000fee0003f2e000 */
[----:B------:R-:W4:Y:S01]  /*a6b0*/  MUFU.EX2 R16, R10 ;  /* 0x0000000a00107308 */ /* 0x000f220000000800 */
[----:B------:R-:W-:Y:S01]  /*a6c0*/  @!P2 FMUL R13, R13, 0.5 ;  /* 0x3f0000000d0da820 */ /* 0x000fe20000400000 */
[----:B---3--:R-:W-:Y:S01]  /*a6d0*/  @!P0 FMUL R18, R18, R18 ;  /* 0x0000001212128220 */ /* 0x008fe20000400000 */
[----:B------:R-:W-:Y:S07]  /*a6e0*/  FSETP.GEU.AND P0, PT, R15, -126, PT ;  /* 0xc2fc00000f00780b */ /* 0x000fee0003f0e000 */
[----:B------:R3:W5:Y:S01]  /*a6f0*/  MUFU.EX2 R17, R11 ;  /* 0x0000000b00117308 */ /* 0x0007620000000800 */
[----:B------:R-:W-:Y:S01]  /*a700*/  @!P1 FMUL R14, R14, 0.5 ;  /* 0x3f0000000e0e9820 */ /* 0x000fe20000400000 */
[----:B--2---:R-:W-:Y:S08]  /*a710*/  @!P5 FMUL R19, R19, R19 ;  /* 0x000000131313d220 */ /* 0x004ff00000400000 */
[----:B------:R-:W2:Y:S01]  /*a720*/  MUFU.EX2 R20, R12 ;  /* 0x0000000c00147308 */ /* 0x000ea20000000800 */
[----:B------:R-:W-:Y:S01]  /*a730*/  @!P0 FMUL R15, R15, 0.5 ;  /* 0x3f0000000f0f8820 */ /* 0x000fe20000400000 */
[----:B----4-:R-:W-:Y:S08]  /*a740*/  @!P4 FMUL R16, R16, R16 ;  /* 0x000000101010c220 */ /* 0x010ff00000400000 */
[----:B------:R-:W4:Y:S01]  /*a750*/  MUFU.EX2 R107, R13 ;  /* 0x0000000d006b7308 */ /* 0x000f220000000800 */
[----:B---3--:R-:W3:Y:S01]  /*a760*/  LDS.128 R8, [R0+0x29100] ;  /* 0x0291000000087984 */ /* 0x008ee20000000c00 */
[----:B-----5:R-:W-:Y:S08]  /*a770*/  @!P6 FMUL R17, R17, R17 ;  /* 0x000000111111e220 */ /* 0x020ff00000400000 */
[----:B------:R-:W5:Y:S01]  /*a780*/  MUFU.EX2 R96, R14 ;  /* 0x0000000e00607308 */ /* 0x000f620000000800 */
[C---:B-1----:R-:W-:Y:S02]  /*a790*/  FFMA2 R4, R3.reuse.F32, R36.F32x2.HI_LO, R4.F32x2.HI_LO ;  /* 0x0000002403047249 */ /* 0x042fe40000040004 */
[----:B------:R-:W-:Y:S02]  /*a7a0*/  FFMA2 R6, R3.F32, R38.F32x2.HI_LO, R6.F32x2.HI_LO ;  /* 0x0000002603067249 */ /* 0x000fe40000040006 */
[----:B--2---:R-:W-:Y:S01]  /*a7b0*/  @!P3 FMUL R20, R20, R20 ;  /* 0x000000141414b220 */ /* 0x004fe20000400000 */
[----:B------:R-:W-:Y:S04]  /*a7c0*/  FSETP.GEU.AND P5, PT, R4, -126, PT ;  /* 0xc2fc00000400780b */ /* 0x000fe80003fae000 */
[----:B------:R1:W2:Y:S01]  /*a7d0*/  MUFU.EX2 R97, R15 ;  /* 0x0000000f00617308 */ /* 0x0002a20000000800 */
[----:B------:R-:W-:Y:S01]  /*a7e0*/  FSETP.GEU.AND P4, PT, R5, -126, PT ;  /* 0xc2fc00000500780b */ /* 0x000fe20003f8e000 */
[----:B----4-:R-:W-:Y:S01]  /*a7f0*/  @!P2 FMUL R107, R107, R107 ;  /* 0x0000006b6b6ba220 */ /* 0x010fe20000400000 */
[----:B------:R-:W-:Y:S02]  /*a800*/  FSETP.GEU.AND P6, PT, R6, -126, PT ;  /* 0xc2fc00000600780b */ /* 0x000fe40003fce000 */
[----:B------:R-:W-:Y:S01]  /*a810*/  FSETP.GEU.AND P3, PT, R7, -126, PT ;  /* 0xc2fc00000700780b */ /* 0x000fe20003f6e000 */
[----:B-----5:R-:W-:Y:S03]  /*a820*/  @!P1 FMUL R96, R96, R96 ;  /* 0x0000006060609220 */ /* 0x020fe60000400000 */
[----:B------:R-:W-:Y:S05]  /*a830*/  @!P5 FMUL R4, R4, 0.5 ;  /* 0x3f0000000404d820 */ /* 0x000fea0000400000 */
[----:B------:R-:W-:Y:S01]  /*a840*/  @!P4 FMUL R5, R5, 0.5 ;  /* 0x3f0000000505c820 */ /* 0x000fe20000400000 */
[----:B------:R-:W4:Y:S01]  /*a850*/  MUFU.EX2 R94, R4 ;  /* 0x00000004005e7308 */ /* 0x000f220000000800 */
[----:B------:R-:W-:Y:S01]  /*a860*/  @!P6 FMUL R6, R6, 0.5 ;  /* 0x3f0000000606e820 */ /* 0x000fe20000400000 */
[----:B-1----:R-:W1:Y:S01]  /*a870*/  LDS.128 R12, [R0+0x29110] ;  /* 0x02911000000c7984 */ /* 0x002e620000000c00 */
[----:B------:R-:W-:Y:S01]  /*a880*/  @!P3 FMUL R7, R7, 0.5 ;  /* 0x3f0000000707b820 */ /* 0x000fe20000400000 */
[----:B--2---:R-:W-:Y:S06]  /*a890*/  @!P0 FMUL R97, R97, R97 ;  /* 0x0000006161618220 */ /* 0x004fec0000400000 */
[----:B------:R-:W2:Y:S01]  /*a8a0*/  MUFU.EX2 R95, R5 ;  /* 0x00000005005f7308 */ /* 0x000ea20000000800 */
[----:B---3--:R-:W-:Y:S01]  /*a8b0*/  FFMA2 R8, R3.F32, R40.F32x2.HI_LO, R8.F32x2.HI_LO ;  /* 0x0000002803087249 */ /* 0x008fe20000040008 */
[----:B------:R-:W-:Y:S01]  /*a8c0*/  F2FP.BF16.F32.PACK_AB R40, R111, R110 ;  /* 0x0000006e6f28723e */ /* 0x000fe200000010ff */
[----:B------:R-:W-:Y:S01]  /*a8d0*/  FFMA2 R10, R3.F32, R42.F32x2.HI_LO, R10.F32x2.HI_LO ;  /* 0x0000002a030a7249 */ /* 0x000fe2000004000a */
[----:B------:R-:W-:Y:S02]  /*a8e0*/  F2FP.BF16.F32.PACK_AB R41, R109, R108 ;  /* 0x0000006c6d29723e */ /* 0x000fe400000010ff */
[----:B------:R-:W-:Y:S04]  /*a8f0*/  FSETP.GEU.AND P2, PT, R8, -126, PT ;  /* 0xc2fc00000800780b */ /* 0x000fe80003f4e000 */
[----:B------:R-:W3:Y:S01]  /*a900*/  MUFU.EX2 R92, R6 ;  /* 0x00000006005c7308 */ /* 0x000ee20000000800 */
[----:B------:R-:W-:Y:S01]  /*a910*/  FSETP.GEU.AND P1, PT, R9, -126, PT ;  /* 0xc2fc00000900780b */ /* 0x000fe20003f2e000 */
[----:B----4-:R-:W-:Y:S01]  /*a920*/  @!P5 FMUL R94, R94, R94 ;  /* 0x0000005e5e5ed220 */ /* 0x010fe20000400000 */
[----:B------:R-:W-:Y:S02]  /*a930*/  FSETP.GEU.AND P0, PT, R10, -126, PT ;  /* 0xc2fc00000a00780b */ /* 0x000fe40003f0e000 */
[----:B------:R-:W-:Y:S02]  /*a940*/  FSETP.GEU.AND P5, PT, R11, -126, PT ;  /* 0xc2fc00000b00780b */ /* 0x000fe40003fae000 */
[----:B------:R-:W-:Y:S03]  /*a950*/  F2FP.BF16.F32.PACK_AB R42, R19, R18 ;  /* 0x00000012132a723e */ /* 0x000fe600000010ff */
[----:B------:R4:W5:Y:S01]  /*a960*/  MUFU.EX2 R93, R7 ;  /* 0x00000007005d7308 */ /* 0x0009620000000800 */
[----:B--2---:R-:W-:Y:S01]  /*a970*/  @!P4 FMUL R95, R95, R95 ;  /* 0x0000005f5f5fc220 */ /* 0x004fe20000400000 */
[----:B------:R-:W-:Y:S01]  /*a980*/  F2FP.BF16.F32.PACK_AB R43, R17, R16 ;  /* 0x00000010112b723e */ /* 0x000fe200000010ff */
[----:B------:R-:W-:Y:S01]  /*a990*/  @!P2 FMUL R8, R8, 0.5 ;  /* 0x3f0000000808a820 */ /* 0x000fe20000400000 */
[----:B------:R-:W-:Y:S06]  /*a9a0*/  @!P1 FMUL R9, R9, 0.5 ;  /* 0x3f00000009099820 */ /* 0x000fec0000400000 */
[----:B------:R-:W2:Y:S01]  /*a9b0*/  MUFU.EX2 R90, R8 ;  /* 0x00000008005a7308 */ /* 0x000ea20000000800 */
[----:B------:R-:W-:Y:S01]  /*a9c0*/  @!P0 FMUL R10, R10, 0.5 ;  /* 0x3f0000000a0a8820 */ /* 0x000fe20000400000 */
[----:B------:R-:W-:Y:S01]  /*a9d0*/  @!P5 FMUL R11, R11, 0.5 ;  /* 0x3f0000000b0bd820 */ /* 0x000fe20000400000 */
[----:B---3--:R-:W-:Y:S07]  /*a9e0*/  @!P6 FMUL R92, R92, R92 ;  /* 0x0000005c5c5ce220 */ /* 0x008fee0000400000 */
[----:B------:R-:W3:Y:S01]  /*a9f0*/  MUFU.EX2 R91, R9 ;  /* 0x00000009005b7308 */ /* 0x000ee20000000800 */
[----:B----4-:R-:W4:Y:S01]  /*aa00*/  LDS.128 R4, [R0+0x29120] ;  /* 0x0291200000047984 */ /* 0x010f220000000c00 */
[----:B-1----:R-:W-:Y:S01]  /*aa10*/  FFMA2 R12, R3.F32, R44.F32x2.HI_LO, R12.F32x2.HI_LO ;  /* 0x0000002c030c7249 */ /* 0x002fe2000004000c */
[----:B------:R-:W-:Y:S01]  /*aa20*/  F2FP.BF16.F32.PACK_AB R44, R107, R20 ;  /* 0x000000146b2c723e */ /* 0x000fe200000010ff */
[----:B------:R-:W-:Y:S01]  /*aa30*/  FFMA2 R14, R3.F32, R46.F32x2.HI_LO, R14.F32x2.HI_LO ;  /* 0x0000002e030e7249 */ /* 0x000fe2000004000e */
[----:B------:R-:W-:Y:S01]  /*aa40*/  F2FP.BF16.F32.PACK_AB R45, R97, R96 ;  /* 0x00000060612d723e */ /* 0x000fe200000010ff */
[----:B-----5:R-:W-:Y:S01]  /*aa50*/  @!P3 FMUL R93, R93, R93 ;  /* 0x0000005d5d5db220 */ /* 0x020fe20000400000 */
[----:B------:R-:W-:Y:S03]  /*aa60*/  FSETP.GEU.AND P4, PT, R12, -126, PT ;  /* 0xc2fc00000c00780b */ /* 0x000fe60003f8e000 */
[----:B------:R-:W1:Y:S01]  /*aa70*/  MUFU.EX2 R88, R10 ;  /* 0x0000000a00587308 */ /* 0x000e620000000800 */
[----:B------:R-:W-:Y:S01]  /*aa80*/  FSETP.GEU.AND P6, PT, R13, -126, PT ;  /* 0xc2fc00000d00780b */ /* 0x000fe20003fce000 */
[----:B--2---:R-:W-:Y:S01]  /*aa90*/  @!P2 FMUL R90, R90, R90 ;  /* 0x0000005a5a5aa220 */ /* 0x004fe20000400000 */
[----:B------:R-:W-:Y:S02]  /*aaa0*/  FSETP.GEU.AND P3, PT, R14, -126, PT ;  /* 0xc2fc00000e00780b */ /* 0x000fe40003f6e000 */
[----:B------:R-:W-:Y:S02]  /*aab0*/  FSETP.GEU.AND P2, PT, R15, -126, PT ;  /* 0xc2fc00000f00780b */ /* 0x000fe40003f4e000 */
[----:B------:R-:W-:Y:S03]  /*aac0*/  F2FP.BF16.F32.PACK_AB R46, R95, R94 ;  /* 0x0000005e5f2e723e */ /* 0x000fe600000010ff */
[----:B------:R2:W5:Y:S01]  /*aad0*/  MUFU.EX2 R89, R11 ;  /* 0x0000000b00597308 */ /* 0x0005620000000800 */
[----:B---3--:R-:W-:Y:S01]  /*aae0*/  @!P1 FMUL R91, R91, R91 ;  /* 0x0000005b5b5b9220 */ /* 0x008fe20000400000 */
[----:B------:R-:W-:Y:S01]  /*aaf0*/  F2FP.BF16.F32.PACK_AB R47, R93, R92 ;  /* 0x0000005c5d2f723e */ /* 0x000fe200000010ff */
[----:B------:R-:W-:Y:S01]  /*ab00*/  @!P4 FMUL R12, R12, 0.5 ;  /* 0x3f0000000c0cc820 */ /* 0x000fe20000400000 */
[----:B------:R-:W-:Y:S02]  /*ab10*/  @!P6 FMUL R13, R13, 0.5 ;  /* 0x3f0000000d0de820 */ /* 0x000fe40000400000 */
[----:B------:R-:W-:Y:S04]  /*ab20*/  F2FP.BF16.F32.PACK_AB R32, R91, R90 ;  /* 0x0000005a5b20723e */ /* 0x000fe800000010ff */
[----:B------:R-:W3:Y:S01]  /*ab30*/  MUFU.EX2 R86, R12 ;  /* 0x0000000c00567308 */ /* 0x000ee20000000800 */
[----:B------:R-:W-:Y:S01]  /*ab40*/  @!P3 FMUL R14, R14, 0.5 ;  /* 0x3f0000000e0eb820 */ /* 0x000fe20000400000 */
[----:B------:R-:W-:Y:S01]  /*ab50*/  @!P2 FMUL R15, R15, 0.5 ;  /* 0x3f0000000f0fa820 */ /* 0x000fe20000400000 */
[----:B-1----:R-:W-:Y:S07]  /*ab60*/  @!P0 FMUL R88, R88, R88 ;  /* 0x0000005858588220 */ /* 0x002fee0000400000 */
[----:B------:R-:W1:Y:S01]  /*ab70*/  MUFU.EX2 R87, R13 ;  /* 0x0000000d00577308 */ /* 0x000e620000000800 */
[----:B--2---:R-:W2:Y:S01]  /*ab80*/  LDS.128 R8, [R0+0x29130] ;  /* 0x0291300000087984 */ /* 0x004ea20000000c00 */
[----:B-----5:R-:W-:Y:S05]  /*ab90*/  @!P5 FMUL R89, R89, R89 ;  /* 0x000000595959d220 */ /* 0x020fea0000400000 */
[----:B------:R-:W-:Y:S03]  /*aba0*/  F2FP.BF16.F32.PACK_AB R33, R89, R88 ;  /* 0x000000585921723e */ /* 0x000fe600000010ff */
[----:B------:R-:W5:Y:S01]  /*abb0*/  MUFU.EX2 R84, R14 ;  /* 0x0000000e00547308 */ /* 0x000f620000000800 */
[----:B----4-:R-:W-:Y:S01]  /*abc0*/  FFMA2 R4, R3.F32, R48.F32x2.HI_LO, R4.F32x2.HI_LO ;  /* 0x0000003003047249 */ /* 0x010fe20000040004 */
[----:B------:R-:W-:Y:S01]  /*abd0*/  F2FP.BF16.F32.PACK_AB R48, R125, R124 ;  /* 0x0000007c7d30723e */ /* 0x000fe200000010ff */
[----:B------:R-:W-:Y:S01]  /*abe0*/  FFMA2 R6, R3.F32, R50.F32x2.HI_LO, R6.F32x2.HI_LO ;  /* 0x0000003203067249 */ /* 0x000fe20000040006 */
[----:B------:R-:W-:Y:S01]  /*abf0*/  F2FP.BF16.F32.PACK_AB R51, R98, R23 ;  /* 0x000000176233723e */ /* 0x000fe200000010ff */
[----:B---3--:R-:W-:Y:S01]  /*ac00*/  @!P4 FMUL R86, R86, R86 ;  /* 0x000000565656c220 */ /* 0x008fe20000400000 */
[----:B------:R-:W-:Y:S01]  /*ac10*/  FSETP.GEU.AND P1, PT, R4, -126, PT ;  /* 0xc2fc00000400780b */ /* 0x000fe20003f2e000 */
[----:B------:R-:W-:Y:S03]  /*ac20*/  IMAD.MOV.U32 R23, RZ, RZ, R98 ;  /* 0x000000ffff177224 */ /* 0x000fe600078e0062 */
[----:B------:R3:W4:Y:S01]  /*ac30*/  MUFU.EX2 R85, R15 ;  /* 0x0000000f00557308 */ /* 0x0007220000000800 */
[----:B------:R-:W-:Y:S01]  /*ac40*/  FSETP.GEU.AND P0, PT, R5, -126, PT ;  /* 0xc2fc00000500780b */ /* 0x000fe20003f0e000 */
[----:B-1----:R-:W-:Y:S01]  /*ac50*/  @!P6 FMUL R87, R87, R87 ;  /* 0x000000575757e220 */ /* 0x002fe20000400000 */
[----:B------:R-:W-:Y:S02]  /*ac60*/  FSETP.GEU.AND P5, PT, R6, -126, PT ;  /* 0xc2fc00000600780b */ /* 0x000fe40003fae000 */
[----:B------:R-:W-:Y:S02]  /*ac70*/  FSETP.GEU.AND P4, PT, R7, -126, PT ;  /* 0xc2fc00000700780b */ /* 0x000fe40003f8e000 */
[----:B------:R-:W-:Y:S01]  /*ac80*/  F2FP.BF16.F32.PACK_AB R49, R123, R122 ;  /* 0x0000007a7b31723e */ /* 0x000fe200000010ff */
[----:B-----5:R-:W-:Y:S01]  /*ac90*/  @!P3 FMUL R84, R84, R84 ;  /* 0x000000545454b220 */ /* 0x020fe20000400000 */
[----:B------:R-:W-:Y:S01]  /*aca0*/  F2FP.BF16.F32.PACK_AB R50, R121, R120 ;  /* 0x000000787932723e */ /* 0x000fe200000010ff */
[----:B------:R-:W-:Y:S01]  /*acb0*/  @!P1 FMUL R4, R4, 0.5 ;  /* 0x3f00000004049820 */ /* 0x000fe20000400000 */
[----:B------:R-:W-:Y:S03]  /*acc0*/  F2FP.BF16.F32.PACK_AB R34, R87, R86 ;  /* 0x000000565722723e */ /* 0x000fe600000010ff */
[----:B------:R-:W-:Y:S01]  /*acd0*/  @!P0 FMUL R5, R5, 0.5 ;  /* 0x3f00000005058820 */ /* 0x000fe20000400000 */
[----:B------:R-:W1:Y:S01]  /*ace0*/  MUFU.EX2 R24, R4 ;  /* 0x0000000400187308 */ /* 0x000e620000000800 */
[----:B------:R-:W-:Y:S01]  /*acf0*/  @!P5 FMUL R6, R6, 0.5 ;  /* 0x3f0000000606d820 */ /* 0x000fe20000400000 */
[----:B---3--:R-:W3:Y:S01]  /*ad00*/  LDS.128 R12, [R0+0x29180] ;  /* 0x02918000000c7984 */ /* 0x008ee20000000c00 */
[----:B------:R-:W-:Y:S01]  /*ad10*/  @!P4 FMUL R7, R7, 0.5 ;  /* 0x3f0000000707c820 */ /* 0x000fe20000400000 */
[----:B----4-:R-:W-:Y:S06]  /*ad20*/  @!P2 FMUL R85, R85, R85 ;  /* 0x000000555555a220 */ /* 0x010fec0000400000 */
[----:B------:R-:W4:Y:S01]  /*ad30*/  MUFU.EX2 R21, R5 ;  /* 0x0000000500157308 */ /* 0x000f220000000800 */
[----:B------:R-:W-:Y:S01]  /*ad40*/  F2FP.BF16.F32.PACK_AB R35, R85, R84 ;  /* 0x000000545523723e */ /* 0x000fe200000010ff */
[----:B--2---:R-:W-:Y:S01]  /*ad50*/  FFMA2 R8, R3.F32, R52.F32x2.HI_LO, R8.F32x2.HI_LO ;  /* 0x0000003403087249 */ /* 0x004fe20000040008 */
[----:B------:R-:W-:Y:S01]  /*ad60*/  F2FP.BF16.F32.PACK_AB R52, R119, R118 ;  /* 0x000000767734723e */ /* 0x000fe200000010ff */
[----:B------:R-:W-:Y:S01]  /*ad70*/  FFMA2 R10, R3.F32, R54.F32x2.HI_LO, R10.F32x2.HI_LO ;  /* 0x00000036030a7249 */ /* 0x000fe2000004000a */
[----:B------:R-:W-:Y:S02]  /*ad80*/  F2FP.BF16.F32.PACK_AB R53, R117, R116 ;  /* 0x000000747535723e */ /* 0x000fe400000010ff */
[----:B------:R-:W-:Y:S03]  /*ad90*/  FSETP.GEU.AND P6, PT, R8, -126, PT ;  /* 0xc2fc00000800780b */ /* 0x000fe60003fce000 */
[----:B------:R-:W2:Y:S01]  /*ada0*/  MUFU.EX2 R26, R6 ;  /* 0x00000006001a7308 */ /* 0x000ea20000000800 */
[----:B------:R-:W-:Y:S01]  /*adb0*/  FSETP.GEU.AND P3, PT, R9, -126, PT ;  /* 0xc2fc00000900780b */ /* 0x000fe20003f6e000 */
[----:B-1----:R-:W-:Y:S01]  /*adc0*/  @!P1 FMUL R24, R24, R24 ;  /* 0x0000001818189220 */ /* 0x002fe20000400000 */
[----:B------:R-:W-:Y:S02]  /*add0*/  FSETP.GEU.AND P2, PT, R10, -126, PT ;  /* 0xc2fc00000a00780b */ /* 0x000fe40003f4e000 */
[----:B------:R-:W-:Y:S02]  /*ade0*/  FSETP.GEU.AND P1, PT, R11, -126, PT ;  /* 0xc2fc00000b00780b */ /* 0x000fe40003f2e000 */
[----:B------:R-:W-:Y:S03]  /*adf0*/  F2FP.BF16.F32.PACK_AB R54, R115, R114 ;  /* 0x000000727336723e */ /* 0x000fe600000010ff */
[----:B------:R1:W5:Y:S01]  /*ae00*/  MUFU.EX2 R25, R7 ;  /* 0x0000000700197308 */ /* 0x0003620000000800 */
[----:B----4-:R-:W-:Y:S01]  /*ae10*/  @!P0 FMUL R21, R21, R21 ;  /* 0x0000001515158220 */ /* 0x010fe20000400000 */
[----:B------:R-:W-:Y:S01]  /*ae20*/  F2FP.BF16.F32.PACK_AB R55, R113, R112 ;  /* 0x000000707137723e */ /* 0x000fe200000010ff */
[----:B------:R-:W-:Y:S01]  /*ae30*/  @!P6 FMUL R8, R8, 0.5 ;  /* 0x3f0000000808e820 */ /* 0x000fe20000400000 */
[----:B------:R-:W-:Y:S02]  /*ae40*/  @!P3 FMUL R9, R9, 0.5 ;  /* 0x3f0000000909b820 */ /* 0x000fe40000400000 */
[----:B------:R-:W-:Y:S04]  /*ae50*/  F2FP.BF16.F32.PACK_AB R36, R21, R24 ;  /* 0x000000181524723e */ /* 0x000fe800000010ff */
[----:B------:R-:W4:Y:S01]  /*ae60*/  MUFU.EX2 R28, R8 ;  /* 0x00000008001c7308 */ /* 0x000f220000000800 */
[----:B------:R-:W-:Y:S01]  /*ae70*/  @!P2 FMUL R10, R10, 0.5 ;  /* 0x3f0000000a0aa820 */ /* 0x000fe20000400000 */
[----:B------:R-:W-:Y:S01]  /*ae80*/  @!P1 FMUL R11, R11, 0.5 ;  /* 0x3f0000000b0b9820 */ /* 0x000fe20000400000 */
[----:B--2---:R-:W-:Y:S07]  /*ae90*/  @!P5 FMUL R26, R26, R26 ;  /* 0x0000001a1a1ad220 */ /* 0x004fee0000400000 */
[----:B------:R-:W2:Y:S01]  /*aea0*/  MUFU.EX2 R27, R9 ;  /* 0x00000009001b7308 */ /* 0x000ea20000000800 */
[----:B-1----:R-:W1:Y:S01]  /*aeb0*/  LDS.128 R4, [R0+0x29190] ;  /* 0x0291900000047984 */ /* 0x002e620000000c00 */
[C---:B---3--:R-:W-:Y:S02]  /*aec0*/  FFMA2 R12, R3.reuse.F32, R58.F32x2.HI_LO, R12.F32x2.HI_LO ;  /* 0x0000003a030c7249 */ /* 0x048fe4000004000c */
[----:B------:R-:W-:Y:S02]  /*aed0*/  FFMA2 R14, R3.F32, R60.F32x2.HI_LO, R14.F32x2.HI_LO ;  /* 0x0000003c030e7249 */ /* 0x000fe4000004000e */
[----:B-----5:R-:W-:Y:S01]  /*aee0*/  @!P4 FMUL R25, R25, R25 ;  /* 0x000000191919c220 */ /* 0x020fe20000400000 */
[----:B------:R-:W-:Y:S03]  /*aef0*/  FSETP.GEU.AND P0, PT, R12, -126, PT ;  /* 0xc2fc00000c00780b */ /* 0x000fe60003f0e000 */
[----:B------:R-:W3:Y:S01]  /*af00*/  MUFU.EX2 R58, R10 ;  /* 0x0000000a003a7308 */ /* 0x000ee20000000800 */
[----:B------:R-:W-:Y:S01]  /*af10*/  FSETP.GEU.AND P5, PT, R13, -126, PT ;  /* 0xc2fc00000d00780b */ /* 0x000fe20003fae000 */
[----:B----4-:R-:W-:Y:S01]  /*af20*/  @!P6 FMUL R28, R28, R28 ;  /* 0x0000001c1c1ce220 */ /* 0x010fe20000400000 */
[----:B------:R-:W-:Y:S02]  /*af30*/  FSETP.GEU.AND P4, PT, R14, -126, PT ;  /* 0xc2fc00000e00780b */ /* 0x000fe40003f8e000 */
[----:B------:R-:W-:Y:S01]  /*af40*/  FSETP.GEU.AND P6, PT, R15, -126, PT ;  /* 0xc2fc00000f00780b */ /* 0x000fe20003fce000 */
[----:B------:R-:W-:Y:S01]  /*af50*/  IMAD.MOV.U32 R60, RZ, RZ, R28 ;  /* 0x000000ffff3c7224 */ /* 0x000fe200078e001c */
[----:B------:R-:W-:Y:S03]  /*af60*/  F2FP.BF16.F32.PACK_AB R37, R25, R26 ;  /* 0x0000001a1925723e */ /* 0x000fe600000010ff */
[----:B------:R4:W5:Y:S01]  /*af70*/  MUFU.EX2 R59, R11 ;  /* 0x0000000b003b7308 */ /* 0x0009620000000800 */
[----:B--2---:R-:W-:Y:S01]  /*af80*/  @!P3 FMUL R27, R27, R27 ;  /* 0x0000001b1b1bb220 */ /* 0x004fe20000400000 */
[----:B------:R-:W-:Y:S03]  /*af90*/  @!P0 FMUL R12, R12, 0.5 ;  /* 0x3f0000000c0c8820 */ /* 0x000fe60000400000 */
[----:B------:R-:W-:Y:S02]  /*afa0*/  IMAD.MOV.U32 R61, RZ, RZ, R27 ;  /* 0x000000ffff3d7224 */ /* 0x000fe400078e001b */
[----:B------:R-:W-:Y:S01]  /*afb0*/  @!P5 FMUL R13, R13, 0.5 ;  /* 0x3f0000000d0dd820 */ /* 0x000fe20000400000 */
[----:B------:R-:W-:Y:S02]  /*afc0*/  F2FP.BF16.F32.PACK_AB R38, R27, R28 ;  /* 0x0000001c1b26723e */ /* 0x000fe400000010ff */
[----:B------:R-:W2:Y:S01]  /*afd0*/  MUFU.EX2 R30, R12 ;  /* 0x0000000c001e7308 */ /* 0x000ea20000000800 */
[----:B------:R-:W-:Y:S01]  /*afe0*/  @!P4 FMUL R14, R14, 0.5 ;  /* 0x3f0000000e0ec820 */ /* 0x000fe20000400000 */
[----:B------:R-:W-:Y:S01]  /*aff0*/  @!P6 FMUL R15, R15, 0.5 ;  /* 0x3f0000000f0fe820 */ /* 0x000fe20000400000 */
[----:B---3--:R-:W-:Y:S07]  /*b000*/  @!P2 FMUL R58, R58, R58 ;  /* 0x0000003a3a3aa220 */ /* 0x008fee0000400000 */
[----:B------:R-:W3:Y:S01]  /*b010*/  MUFU.EX2 R29, R13 ;  /* 0x0000000d001d7308 */ /* 0x000ee20000000800 */
[----:B----4-:R-:W4:Y:S01]  /*b020*/  LDS.128 R8, [R0+0x291a0] ;  /* 0x0291a00000087984 */ /* 0x010f220000000c00 */
[----:B-----5:R-:W-:Y:S05]  /*b030*/  @!P1 FMUL R59, R59, R59 ;  /* 0x0000003b3b3b9220 */ /* 0x020fea0000400000 */
[----:B------:R-:W-:Y:S03]  /*b040*/  F2FP.BF16.F32.PACK_AB R39, R59, R58 ;  /* 0x0000003a3b27723e */ /* 0x000fe600000010ff */
[----:B------:R-:W-:Y:S01]  /*b050*/  MUFU.EX2 R80, R14 ;  /* 0x0000000e00507308 */ /* 0x000fe20000000800 */
[C---:B-1----:R-:W-:Y:S02]  /*b060*/  FFMA2 R4, R3.reuse.F32, R62.F32x2.HI_LO, R4.F32x2.HI_LO ;  /* 0x0000003e03047249 */ /* 0x042fe40000040004 */
[----:B------:R-:W-:Y:S02]  /*b070*/  IMAD.MOV.U32 R63, RZ, RZ, R25 ;  /* 0x000000ffff3f7224 */ /* 0x000fe400078e0019 */
[----:B------:R-:W-:Y:S02]  /*b080*/  FFMA2 R6, R3.F32, R64.F32x2.HI_LO, R6.F32x2.HI_LO ;  /* 0x0000004003067249 */ /* 0x000fe40000040006 */
[----:B------:R-:W-:Y:S02]  /*b090*/  IMAD.MOV.U32 R64, RZ, RZ, R24 ;  /* 0x000000ffff407224 */ /* 0x000fe400078e0018 */
[----:B--2---:R-:W-:Y:S01]  /*b0a0*/  @!P0 FMUL R30, R30, R30 ;  /* 0x0000001e1e1e8220 */ /* 0x004fe20000400000 */
[----:B------:R-:W-:Y:S01]  /*b0b0*/  FSETP.GEU.AND P3, PT, R4, -126, PT ;  /* 0xc2fc00000400780b */ /* 0x000fe20003f6e000 */
[----:B------:R-:W-:Y:S01]  /*b0c0*/  IMAD.MOV.U32 R62, RZ, RZ, R26 ;  /* 0x000000ffff3e7224 */ /* 0x000fe200078e001a */
[----:B------:R1:W2:Y:S01]  /*b0d0*/  MUFU.EX2 R31, R15 ;  /* 0x0000000f001f7308 */ /* 0x0002a20000000800 */
[----:B------:R-:W-:Y:S01]  /*b0e0*/  FSETP.GEU.AND P1, PT, R6, -126, PT ;  /* 0xc2fc00000600780b */ /* 0x000fe20003f2e000 */
[----:B---3--:R-:W-:Y:S01]  /*b0f0*/  @!P5 FMUL R29, R29, R29 ;  /* 0x0000001d1d1dd220 */ /* 0x008fe20000400000 */
[----:B------:R-:W-:Y:S01]  /*b100*/  FSETP.GEU.AND P2, PT, R5, -126, PT ;  /* 0xc2fc00000500780b */ /* 0x000fe20003f4e000 */
[----:B------:R-:W-:Y:S01]  /*b110*/  IMAD.MOV.U32 R65, RZ, RZ, R21 ;  /* 0x000000ffff417224 */ /* 0x000fe200078e0015 */
[----:B------:R-:W-:Y:S02]  /*b120*/  FSETP.GEU.AND P0, PT, R7, -126, PT ;  /* 0xc2fc00000700780b */ /* 0x000fe40003f0e000 */
[----:B------:R-:W-:Y:S04]  /*b130*/  F2FP.BF16.F32.PACK_AB R24, R29, R30 ;  /* 0x0000001e1d18723e */ /* 0x000fe800000010ff */
[----:B------:R-:W-:Y:S03]  /*b140*/  @!P3 FMUL R4, R4, 0.5 ;  /* 0x3f0000000404b820 */ /* 0x000fe60000400000 */
[----:B------:R-:W-:Y:S02]  /*b150*/  @!P1 FMUL R6, R6, 0.5 ;  /* 0x3f00000006069820 */ /* 0x000fe40000400000 */
[----:B------:R-:W-:Y:S01]  /*b160*/  @!P2 FMUL R5, R5, 0.5 ;  /* 0x3f0000000505a820 */ /* 0x000fe20000400000 */
[----:B------:R-:W3:Y:S01]  /*b170*/  MUFU.EX2 R4, R4 ;  /* 0x0000000400047308 */ /* 0x000ee20000000800 */
[----:B-1----:R1:W5:Y:S01]  /*b180*/  LDS.128 R12, [R0+0x291b0] ;  /* 0x0291b000000c7984 */ /* 0x0023620000000c00 */
[----:B------:R-:W-:Y:S01]  /*b190*/  NOP ;  /* 0x0000000000007918 */ /* 0x000fe20000000000 */
[----:B--2---:R-:W-:Y:S01]  /*b1a0*/  @!P6 FMUL R31, R31, R31 ;  /* 0x0000001f1f1fe220 */ /* 0x004fe20000400000 */
[----:B------:R-:W-:Y:S06]  /*b1b0*/  @!P0 FMUL R7, R7, 0.5 ;  /* 0x3f00000007078820 */ /* 0x000fec0000400000 */
[----:B------:R2:W1:Y:S01]  /*b1c0*/  MUFU.EX2 R82, R6 ;  /* 0x0000000600527308 */ /* 0x0004620000000800 */
[C---:B----4-:R-:W-:Y:S01]  /*b1d0*/  FFMA2 R8, R3.reuse.F32, R66.F32x2.HI_LO, R8.F32x2.HI_LO ;  /* 0x0000004203087249 */ /* 0x050fe20000040008 */
[----:B------:R-:W-:Y:S01]  /*b1e0*/  BAR.SYNC.DEFER_BLOCKING 0x3, 0x100 ;  /* 0x00c4000000007b1d */ /* 0x000fe20000010000 */
[----:B------:R-:W-:Y:S02]  /*b1f0*/  FFMA2 R10, R3.F32, R68.F32x2.HI_LO, R10.F32x2.HI_LO ;  /* 0x00000044030a7249 */ /* 0x000fe4000004000a */
[----:B------:R-:W-:Y:S01]  /*b200*/  IMAD.MOV.U32 R66, RZ, RZ, R30 ;  /* 0x000000ffff427224 */ /* 0x000fe200078e001e */
[----:B------:R-:W-:Y:S01]  /*b210*/  FSETP.GEU.AND P5, PT, R8, -126, PT ;  /* 0xc2fc00000800780b */ /* 0x000fe20003fae000 */
[----:B------:R-:W-:Y:S03]  /*b220*/  IMAD.MOV.U32 R67, RZ, RZ, R29 ;  /* 0x000000ffff437224 */ /* 0x000fe600078e001d */
[----:B------:R-:W4:Y:S01]  /*b230*/  MUFU.EX2 R5, R5 ;  /* 0x0000000500057308 */ /* 0x000f220000000800 */
[----:B---3--:R-:W-:Y:S01]  /*b240*/  @!P3 FMUL R4, R4, R4 ;  /* 0x000000040404b220 */ /* 0x008fe20000400000 */
[----:B------:R-:W-:Y:S01]  /*b250*/  FSETP.GEU.AND P6, PT, R10, -126, PT ;  /* 0xc2fc00000a00780b */ /* 0x000fe20003fce000 */
[----:B------:R-:W-:Y:S01]  /*b260*/  IMAD.MOV.U32 R69, RZ, RZ, R31 ;  /* 0x000000ffff457224 */ /* 0x000fe200078e001f */
[----:B------:R-:W-:Y:S06]  /*b270*/  FSETP.GEU.AND P3, PT, R11, -126, PT ;  /* 0xc2fc00000b00780b */ /* 0x000fec0003f6e000 */
[----:B------:R-:W3:Y:S01]  /*b280*/  MUFU.EX2 R83, R7 ;  /* 0x0000000700537308 */ /* 0x000ee20000000800 */
[----:B--2---:R-:W-:Y:S02]  /*b290*/  IMAD.MOV.U32 R6, RZ, RZ, R80 ;  /* 0x000000ffff067224 */ /* 0x004fe400078e0050 */
[----:B-1----:R-:W-:Y:S01]  /*b2a0*/  @!P1 FMUL R82, R82, R82 ;  /* 0x0000005252529220 */ /* 0x002fe20000400000 */
[----:B------:R-:W-:Y:S01]  /*b2b0*/  @!P5 FMUL R8, R8, 0.5 ;  /* 0x3f0000000808d820 */ /* 0x000fe20000400000 */
[----:B------:R-:W-:Y:S01]  /*b2c0*/  SHF.R.U32.HI R0, RZ, 0x4, R2 ;  /* 0x00000004ff007819 */ /* 0x000fe20000011602 */
[----:B------:R-:W-:Y:S01]  /*b2d0*/  @!P4 FMUL R6, R6, R6 ;  /* 0x000000060606c220 */ /* 0x000fe20000400000 */
[----:B------:R-:W-:Y:S01]  /*b2e0*/  FSETP.GEU.AND P4, PT, R9, -126, PT ;  /* 0xc2fc00000900780b */ /* 0x000fe20003f8e000 */
[----:B------:R-:W-:Y:S02]  /*b2f0*/  @!P6 FMUL R10, R10, 0.5 ;  /* 0x3f0000000a0ae820 */ /* 0x000fe40000400000 */
[----:B------:R-:W1:Y:S01]  /*b300*/  MUFU.EX2 R80, R8 ;  /* 0x0000000800507308 */ /* 0x000e620000000800 */
[----:B----4-:R-:W-:Y:S01]  /*b310*/  @!P2 FMUL R5, R5, R5 ;  /* 0x000000050505a220 */ /* 0x010fe20000400000 */
[----:B------:R-:W-:Y:S01]  /*b320*/  LOP3.LUT R0, R0, 0x8, RZ, 0xc0, !PT ;  /* 0x0000000800007812 */ /* 0x000fe200078ec0ff */
[----:B------:R-:W-:Y:S01]  /*b330*/  @!P3 FMUL R11, R11, 0.5 ;  /* 0x3f0000000b0bb820 */ /* 0x000fe20000400000 */
[----:B------:R-:W-:Y:S01]  /*b340*/  F2FP.BF16.F32.PACK_AB R25, R31, R6 ;  /* 0x000000061f19723e */ /* 0x000fe200000010ff */
[----:B------:R-:W-:Y:S01]  /*b350*/  IMAD.MOV.U32 R68, RZ, RZ, R6 ;  /* 0x000000ffff447224 */ /* 0x000fe200078e0006 */
[----:B------:R-:W-:Y:S01]  /*b360*/  F2FP.BF16.F32.PACK_AB R26, R5, R4 ;  /* 0x00000004051a723e */ /* 0x000fe200000010ff */
[----:B------:R-:W-:Y:S03]  /*b370*/  IMAD.IADD R75, R75, 0x1, -R0 ;  /* 0x000000014b4b7824 */ /* 0x000fe600078e0a00 */
[----:B------:R-:W2:Y:S01]  /*b380*/  MUFU.EX2 R78, R10 ;  /* 0x0000000a004e7308 */ /* 0x000ea20000000800 */
[----:B-----5:R-:W-:Y:S02]  /*b390*/  FFMA2 R12, R3.F32, R70.F32x2.HI_LO, R12.F32x2.HI_LO ;  /* 0x00000046030c7249 */ /* 0x020fe4000004000c */
[----:B------:R-:W-:Y:S02]  /*b3a0*/  IMAD.MOV.U32 R70, RZ, RZ, R4 ;  /* 0x000000ffff467224 */ /* 0x000fe400078e0004 */
[----:B------:R-:W-:Y:S01]  /*b3b0*/  @!P4 FMUL R9, R9, 0.5 ;  /* 0x3f0000000909c820 */ /* 0x000fe20000400000 */
[----:B------:R-:W-:Y:S01]  /*b3c0*/  FFMA2 R14, R3.F32, R72.F32x2.HI_LO, R14.F32x2.HI_LO ;  /* 0x00000048030e7249 */ /* 0x000fe2000004000e */
[----:B------:R-:W-:Y:S01]  /*b3d0*/  SHF.R.U32.HI R0, RZ, 0x15, R75 ;  /* 0x00000015ff007819 */ /* 0x000fe2000001164b */
[----:B---3--:R-:W-:Y:S01]  /*b3e0*/  @!P0 FMUL R83, R83, R83 ;  /* 0x0000005353538220 */ /* 0x008fe20000400000 */
[----:B------:R-:W-:Y:S01]  /*b3f0*/  FSETP.GEU.AND P2, PT, R12, -126, PT ;  /* 0xc2fc00000c00780b */ /* 0x000fe20003f4e000 */
[----:B------:R-:W3:Y:S01]  /*b400*/  MUFU.EX2 R81, R9 ;  /* 0x0000000900517308 */ /* 0x000ee20000000800 */
[----:B-1----:R-:W-:Y:S01]  /*b410*/  @!P5 FMUL R80, R80, R80 ;  /* 0x000000505050d220 */ /* 0x002fe20000400000 */
[----:B------:R-:W-:Y:S01]  /*b420*/  FSETP.GEU.AND P1, PT, R13, -126, PT ;  /* 0xc2fc00000d00780b */ /* 0x000fe20003f2e000 */
[----:B------:R-:W-:Y:S01]  /*b430*/  IMAD.MOV.U32 R71, RZ, RZ, R5 ;  /* 0x000000ffff477224 */ /* 0x000fe200078e0005 */
[----:B------:R-:W-:Y:S02]  /*b440*/  FSETP.GEU.AND P5, PT, R14, -126, PT ;  /* 0xc2fc00000e00780b */ /* 0x000fe40003fae000 */
[----:B------:R-:W-:Y:S01]  /*b450*/  ISETP.NE.AND P0, PT, R106, R0, PT ;  /* 0x000000006a00720c */ /* 0x000fe20003f05270 */
[----:B------:R-:W-:Y:S03]  /*b460*/  IMAD.MOV.U32 R106, RZ, RZ, R20 ;  /* 0x000000ffff6a7224 */ /* 0x000fe600078e0014 */
[----:B------:R-:W1:Y:S01]  /*b470*/  MUFU.EX2 R79, R11 ;  /* 0x0000000b004f7308 */ /* 0x000e620000000800 */
[----:B--2---:R-:W-:Y:S01]  /*b480*/  @!P6 FMUL R78, R78, R78 ;  /* 0x0000004e4e4ee220 */ /* 0x004fe20000400000 */
[----:B------:R-:W-:Y:S01]  /*b490*/  F2FP.BF16.F32.PACK_AB R27, R83, R82 ;  /* 0x00000052531b723e */ /* 0x000fe200000010ff */
[----:B------:R-:W-:Y:S02]  /*b4a0*/  @!P2 FMUL R12, R12, 0.5 ;  /* 0x3f0000000c0ca820 */ /* 0x000fe40000400000 */
[----:B------:R-:W-:Y:S05]  /*b4b0*/  @!P1 FMUL R13, R13, 0.5 ;  /* 0x3f0000000d0d9820 */ /* 0x000fea0000400000 */
[----:B------:R-:W2:Y:S01]  /*b4c0*/  MUFU.EX2 R76, R12 ;  /* 0x0000000c004c7308 */ /* 0x000ea20000000800 */
[----:B---3--:R-:W-:Y:S01]  /*b4d0*/  @!P4 FMUL R81, R81, R81 ;  /* 0x000000515151c220 */ /* 0x008fe20000400000 */
[----:B------:R-:W-:Y:S01]  /*b4e0*/  FSETP.GEU.AND P4, PT, R15, -126, PT ;  /* 0xc2fc00000f00780b */ /* 0x000fe20003f8e000 */
[----:B------:R-:W-:Y:S03]  /*b4f0*/  @!P5 FMUL R14, R14, 0.5 ;  /* 0x3f0000000e0ed820 */ /* 0x000fe60000400000 */
[----:B------:R-:W-:Y:S04]  /*b500*/  F2FP.BF16.F32.PACK_AB R28, R81, R80 ;  /* 0x00000050511c723e */ /* 0x000fe800000010ff */
[----:B------:R-:W3:Y:S01]  /*b510*/  MUFU.EX2 R77, R13 ;  /* 0x0000000d004d7308 */ /* 0x000ee20000000800 */
[----:B-1----:R-:W-:Y:S05]  /*b520*/  @!P3 FMUL R79, R79, R79 ;  /* 0x0000004f4f4fb220 */ /* 0x002fea0000400000 */
[----:B------:R-:W-:Y:S01]  /*b530*/  F2FP.BF16.F32.PACK_AB R29, R79, R78 ;  /* 0x0000004e4f1d723e */ /* 0x000fe200000010ff */
[----:B------:R-:W-:Y:S03]  /*b540*/  @!P4 FMUL R15, R15, 0.5 ;  /* 0x3f0000000f0fc820 */ /* 0x000fe60000400000 */
[----:B------:R-:W1:Y:S01]  /*b550*/  MUFU.EX2 R72, R14 ;  /* 0x0000000e00487308 */ /* 0x000e620000000800 */
[----:B--2---:R-:W-:Y:S09]  /*b560*/  @!P2 FMUL R76, R76, R76 ;  /* 0x0000004c4c4ca220 */ /* 0x004ff20000400000 */
[----:B------:R-:W2:Y:S01]  /*b570*/  MUFU.EX2 R73, R15 ;  /* 0x0000000f00497308 */ /* 0x000ea20000000800 */
[----:B---3--:R-:W-:Y:S05]  /*b580*/  @!P1 FMUL R77, R77, R77 ;  /* 0x0000004d4d4d9220 */ /* 0x008fea0000400000 */
[----:B------:R-:W-:Y:S01]  /*b590*/  F2FP.BF16.F32.PACK_AB R30, R77, R76 ;  /* 0x0000004c4d1e723e */ /* 0x000fe200000010ff */
[----:B-1----:R-:W-:Y:S01]  /*b5a0*/  @!P5 FMUL R72, R72, R72 ;  /* 0x000000484848d220 */ /* 0x002fe20000400000 */
[----:B--2---:R-:W-:Y:S05]  /*b5b0*/  @!P4 FMUL R73, R73, R73 ;  /* 0x000000494949c220 */ /* 0x004fea0000400000 */
[----:B------:R-:W-:Y:S01]  /*b5c0*/  F2FP.BF16.F32.PACK_AB R31, R73, R72 ;  /* 0x00000048491f723e */ /* 0x000fe200000010ff */
[----:B------:R-:W-:Y:S06]  /*b5d0*/  @!P0 BRA `(.L_x_181) ;  /* 0x0000000000408947 */ /* 0x000fec0003800000 */
[----:B------:R-:W1:Y:S01]  /*b5e0*/  LDCU.64 UR8, c[0x4][0x80] ;  /* 0x01001000ff0877ac */ /* 0x000e620008000a00 */
[----:B------:R-:W-:Y:S01]  /*b5f0*/  MOV R15, 0x0 ;  /* 0x00000000000f7802 */ /* 0x000fe20000000f00 */
[----:B------:R-:W-:Y:S02]  /*b600*/  HFMA2 R12, -RZ, RZ, 0, 5.9604644775390625e-08 ;  /* 0x00000001ff0c7431 */ /* 0x000fe400000001ff */
[----:B------:R-:W-:Y:S02]  /*b610*/  IMAD.MOV.U32 R8, RZ, RZ, 0x1be ;  /* 0x000001beff087424 */ /* 0x000fe400078e00ff */
[----:B------:R-:W-:Y:S01]  /*b620*/  IMAD.MOV.U32 R13, RZ, RZ, RZ ;  /* 0x000000ffff0d7224 */ /* 0x000fe200078e00ff */
[----:B------:R-:W2:Y:S01]  /*b630*/  LDCU.64 UR6, c[0x4][0x88] ;  /* 0x01001100ff0677ac */ /* 0x000ea20008000a00 */
[----:B------:R-:W3:Y:S01]  /*b640*/  LDC.64 R14, c[0x4][R15] ;  /* 0x010000000f0e7b82 */ /* 0x000ee20000000a00 */
[----:B------:R-:W4:Y:S01]  /*b650*/  LDCU.64 UR4, c[0x4][0x10] ;  /* 0x01000200ff0477ac */ /* 0x000f220008000a00 */
[----:B-1----:R-:W-:Y:S01]  /*b660*/  MOV R5, UR9 ;  /* 0x0000000900057c02 */ /* 0x002fe20008000f00 */
[----:B------:R-:W-:Y:S01]  /*b670*/  IMAD.U32 R4, RZ, RZ, UR8 ;  /* 0x00000008ff047e24 */ /* 0x000fe2000f8e00ff */
[----:B--2---:R-:W-:Y:S01]  /*b680*/  MOV R7, UR7 ;  /* 0x0000000700077c02 */ /* 0x004fe20008000f00 */
[----:B------:R-:W-:Y:S01]  /*b690*/  IMAD.U32 R6, RZ, RZ, UR6 ;  /* 0x00000006ff067e24 */ /* 0x000fe2000f8e00ff */
[----:B----4-:R-:W-:Y:S01]  /*b6a0*/  MOV R11, UR5 ;  /* 0x00000005000b7c02 */ /* 0x010fe20008000f00 */
[----:B------:R-:W-:Y:S02]  /*b6b0*/  IMAD.U32 R10, RZ, RZ, UR4 ;  /* 0x00000004ff0a7e24 */ /* 0x000fe4000f8e00ff */
[----:B------:R-:W-:Y:S07]  /*b6c0*/  LEPC R20, `(.L_x_181) ;  /* 0x000000001014794e */ /* 0x000fee0000000000 */
[----:B---3--:R-:W-:Y:S05]  /*b6d0*/  CALL.ABS.NOINC R14 ;  /* 0x000000000e007343 */ /* 0x008fea0003c00000 */
.L_x_181:
[----:B------:R-:W-:Y:S05]  /*b6e0*/  WARPSYNC.ALL ;  /* 0x0000000000007948 */ /* 0x000fea0003800000 */
[C---:B------:R-:W-:Y:S01]  /*b6f0*/  R2UR UR4, R75.reuse ;  /* 0x000000004b0472ca */ /* 0x040fe200000e0000 */
[----:B------:R-:W-:Y:S05]  /*b700*/  VIADD R0, R75, 0x10 ;  /* 0x000000104b007836 */ /* 0x000fea0000000000 */
[----:B------:R-:W-:Y:S07]  /*b710*/  SHF.R.U32.HI R0, RZ, 0x15, R0 ;  /* 0x00000015ff007819 */ /* 0x000fee0000011600 */
[----:B------:R1:W-:Y:S02]  /*b720*/  STTM.x8 tmem[UR4], R48 ;  /* 0x00000030000079ed */ /* 0x0003e400081c0004 */
[----:B-1----:R-:W-:Y:S04]  /*b730*/  SHF.R.U32.HI R48, RZ, 0x5, R2 ;  /* 0x00000005ff307819 */ /* 0x002fe80000011602 */
[----:B------:R-:W-:Y:S04]  /*b740*/  LOP3.LUT R48, R48, 0x3, RZ, 0xc0, !PT ;  /* 0x0000000330307812 */ /* 0x000fe800078ec0ff */
[----:B------:R-:W-:Y:S11]  /*b750*/  ISETP.NE.AND P0, PT, R48, R0, PT ;  /* 0x000000003000720c */ /* 0x000ff60003f05270 */
[----:B------:R-:W-:Y:S02]  /*b760*/  @!UPT UIADD3 URZ, UPT, UPT, URZ, URZ, URZ ;  /* 0x000000fffffff290 */ /* 0x000fe4000fffe0ff */
[----:B------:R-:W-:Y:S05]  /*b770*/  @!P0 BRA `(.L_x_182) ;  /* 0x0000000000408947 */ /* 0x000fea0003800000 */
        /* <DEDUP_REMOVED lines=16> */
.L_x_182:
[----:B------:R-:W-:Y:S05]  /*b880*/  WARPSYNC.ALL ;  /* 0x0000000000007948 */ /* 0x000fea0003800000 */
[C---:B------:R-:W-:Y:S01]  /*b890*/  R2UR UR4, R75.reuse ;  /* 0x000000004b0472ca */ /* 0x040fe200000e0000 */
[----:B------:R-:W-:Y:S05]  /*b8a0*/  VIADD R0, R75, 0x20 ;  /* 0x000000204b007836 */ /* 0x000fea0000000000 */
[----:B------:R-:W-:Y:S04]  /*b8b0*/  SHF.R.U32.HI R0, RZ, 0x15, R0 ;  /* 0x00000015ff007819 */ /* 0x000fe80000011600 */
[----:B------:R-:W-:Y:S03]  /*b8c0*/  ISETP.NE.AND P0, PT, R48, R0, PT ;  /* 0x000000003000720c */ /* 0x000fe60003f05270 */
[----:B------:R1:W-:Y:S10]  /*b8d0*/  STTM.x8 tmem[UR4+0x10], R40 ;  /* 0x00001028000079ed */ /* 0x0003f400081c0004 */
[----:B------:R-:W-:Y:S05]  /*b8e0*/  @!P0 BRA `(.L_x_183) ;  /* 0x0000000000408947 */ /* 0x000fea0003800000 */
[----:B------:R-:W2:Y:S01]  /*b8f0*/  LDCU.64 UR8, c[0x4][0x80] ;  /* 0x01001000ff0877ac */ /* 0x000ea20008000a00 */
[----:B------:R-:W-:Y:S01]  /*b900*/  MOV R15, 0x0 ;  /* 0x00000000000f7802 */ /* 0x000fe20000000f00 */
[----:B------:R-:W-:Y:S02]  /*b910*/  HFMA2 R12, -RZ, RZ, 0, 5.9604644775390625e-08 ;  /* 0x00000001ff0c7431 */ /* 0x000fe400000001ff */
[----:B------:R-:W-:Y:S02]  /*b920*/  IMAD.MOV.U32 R8, RZ, RZ, 0x1be ;  /* 0x000001beff087424 */ /* 0x000fe400078e00ff */
[----:B------:R-:W-:Y:S01]  /*b930*/  IMAD.MOV.U32 R13, RZ, RZ, RZ ;  /* 0x000000ffff0d7224 */ /* 0x000fe200078e00ff */
[----:B------:R-:W3:Y:S01]  /*b940*/  LDCU.64 UR6, c[0x4][0x88] ;  /* 0x01001100ff0677ac */ /* 0x000ee20008000a00 */
[----:B------:R-:W4:Y:S01]  /*b950*/  LDC.64 R14, c[0x4][R15] ;  /* 0x010000000f0e7b82 */ /* 0x000f220000000a00 */
[----:B------:R-:W5:Y:S01]  /*b960*/  LDCU.64 UR4, c[0x4][0x10] ;  /* 0x01000200ff0477ac */ /* 0x000f620008000a00 */
[----:B--2---:R-:W-:Y:S01]  /*b970*/  MOV R5, UR9 ;  /* 0x0000000900057c02 */ /* 0x004fe20008000f00 */
[----:B------:R-:W-:Y:S01]  /*b980*/  IMAD.U32 R4, RZ, RZ, UR8 ;  /* 0x00000008ff047e24 */ /* 0x000fe2000f8e00ff */
[----:B---3--:R-:W-:Y:S01]  /*b990*/  MOV R7, UR7 ;  /* 0x0000000700077c02 */ /* 0x008fe20008000f00 */
[----:B------:R-:W-:Y:S01]  /*b9a0*/  IMAD.U32 R6, RZ, RZ, UR6 ;  /* 0x00000006ff067e24 */ /* 0x000fe2000f8e00ff */
[----:B-----5:R-:W-:Y:S01]  /*b9b0*/  MOV R11, UR5 ;  /* 0x00000005000b7c02 */ /* 0x020fe20008000f00 */
[----:B------:R-:W-:Y:S02]  /*b9c0*/  IMAD.U32 R10, RZ, RZ, UR4 ;  /* 0x00000004ff0a7e24 */ /* 0x000fe4000f8e00ff */
[----:B------:R-:W-:Y:S07]  /*b9d0*/  LEPC R20, `(.L_x_183) ;  /* 0x000000001014794e */ /* 0x000fee0000000000 */
[----:B-1--4-:R-:W-:Y:S05]  /*b9e0*/  CALL.ABS.NOINC R14 ;  /* 0x000000000e007343 */ /* 0x012fea0003c00000 */
.L_x_183:
[----:B------:R-:W-:Y:S05]  /*b9f0*/  WARPSYNC.ALL ;  /* 0x0000000000007948 */ /* 0x000fea0003800000 */
[C---:B------:R-:W-:Y:S01]  /*ba00*/  R2UR UR4, R75.reuse ;  /* 0x000000004b0472ca */ /* 0x040fe200000e0000 */
[----:B------:R-:W-:Y:S05]  /*ba10*/  VIADD R0, R75, 0x30 ;  /* 0x000000304b007836 */ /* 0x000fea0000000000 */
[----:B------:R-:W-:Y:S04]  /*ba20*/  SHF.R.U32.HI R0, RZ, 0x15, R0 ;  /* 0x00000015ff007819 */ /* 0x000fe80000011600 */
[----:B------:R-:W-:Y:S03]  /*ba30*/  ISETP.NE.AND P0, PT, R48, R0, PT ;  /* 0x000000003000720c */ /* 0x000fe60003f05270 */
[----:B------:R2:W-:Y:S10]  /*ba40*/  STTM.x8 tmem[UR4+0x20], R32 ;  /* 0x00002020000079ed */ /* 0x0005f400081c0004 */
[----:B------:R-:W-:Y:S05]  /*ba50*/  @!P0 BRA `(.L_x_184) ;  /* 0x0000000000408947 */ /* 0x000fea0003800000 */
[----:B------:R-:W3:Y:S01]  /*ba60*/  LDCU.64 UR8, c[0x4][0x80] ;  /* 0x01001000ff0877ac */ /* 0x000ee20008000a00 */
[----:B------:R-:W-:Y:S01]  /*ba70*/  MOV R15, 0x0 ;  /* 0x00000000000f7802 */ /* 0x000fe20000000f00 */
[----:B------:R-:W-:Y:S02]  /*ba80*/  HFMA2 R12, -RZ, RZ, 0, 5.9604644775390625e-08 ;  /* 0x00000001ff0c7431 */ /* 0x000fe400000001ff */
[----:B------:R-:W-:Y:S02]  /*ba90*/  IMAD.MOV.U32 R8, RZ, RZ, 0x1be ;  /* 0x000001beff087424 */ /* 0x000fe400078e00ff */
[----:B------:R-:W-:Y:S01]  /*baa0*/  IMAD.MOV.U32 R13, RZ, RZ, RZ ;  /* 0x000000ffff0d7224 */ /* 0x000fe200078e00ff */
[----:B------:R-:W4:Y:S01]  /*bab0*/  LDCU.64 UR6, c[0x4][0x88] ;  /* 0x01001100ff0677ac */ /* 0x000f220008000a00 */
[----:B------:R-:W1:Y:S01]  /*bac0*/  LDC.64 R14, c[0x4][R15] ;  /* 0x010000000f0e7b82 */ /* 0x000e620000000a00 */
[----:B------:R-:W5:Y:S01]  /*bad0*/  LDCU.64 UR4, c[0x4][0x10] ;  /* 0x01000200ff0477ac */ /* 0x000f620008000a00 */
[----:B---3--:R-:W-:Y:S01]  /*bae0*/  MOV R5, UR9 ;  /* 0x0000000900057c02 */ /* 0x008fe20008000f00 */
[----:B------:R-:W-:Y:S01]  /*baf0*/  IMAD.U32 R4, RZ, RZ, UR8 ;  /* 0x00000008ff047e24 */ /* 0x000fe2000f8e00ff */
[----:B----4-:R-:W-:Y:S01]  /*bb00*/  MOV R7, UR7 ;  /* 0x0000000700077c02 */ /* 0x010fe20008000f00 */
[----:B------:R-:W-:Y:S01]  /*bb10*/  IMAD.U32 R6, RZ, RZ, UR6 ;  /* 0x00000006ff067e24 */ /* 0x000fe2000f8e00ff */
[----:B-----5:R-:W-:Y:S01]  /*bb20*/  MOV R11, UR5 ;  /* 0x00000005000b7c02 */ /* 0x020fe20008000f00 */
[----:B------:R-:W-:Y:S02]  /*bb30*/  IMAD.U32 R10, RZ, RZ, UR4 ;  /* 0x00000004ff0a7e24 */ /* 0x000fe4000f8e00ff */
[----:B------:R-:W-:Y:S07]  /*bb40*/  LEPC R20, `(.L_x_184) ;  /* 0x000000001014794e */ /* 0x000fee0000000000 */
[----:B-12---:R-:W-:Y:S05]  /*bb50*/  CALL.ABS.NOINC R14 ;  /* 0x000000000e007343 */ /* 0x006fea0003c00000 */
.L_x_184:
[----:B------:R-:W-:Y:S05]  /*bb60*/  WARPSYNC.ALL ;  /* 0x0000000000007948 */ /* 0x000fea0003800000 */
[----:B------:R-:W-:Y:S11]  /*bb70*/  R2UR UR4, R75 ;  /* 0x000000004b0472ca */ /* 0x000ff600000e0000 */
[----:B------:R-:W-:Y:S02]  /*bb80*/  @!UPT UIADD3 URZ, UPT, UPT, URZ, URZ, URZ ;  /* 0x000000fffffff290 */ /* 0x000fe4000fffe0ff */
[----:B------:R3:W-:Y:S01]  /*bb90*/  STTM.x8 tmem[UR4+0x30], R24 ;  /* 0x00003018000079ed */ /* 0x0007e200081c0004 */
[----:B------:R-:W-:Y:S05]  /*bba0*/  BRA `(.L_x_185) ;  /* 0x0000001c00387947 */ /* 0x000fea0003800000 */
.L_x_180:
[--C-:B-1----:R-:W-:Y:S01]  /*bbb0*/  SHF.R.U32.HI R0, RZ, 0x1, R2.reuse ;  /* 0x00000001ff007819 */ /* 0x102fe20000011602 */
[----:B------:R-:W1:Y:S01]  /*bbc0*/  LDC R3, c[0x0][0x448] ;  /* 0x00011200ff037b82 */ /* 0x000e620000000800 */
[----:B------:R-:W-:Y:S05]  /*bbd0*/  WARPSYNC.ALL ;  /* 0x0000000000007948 */ /* 0x000fea0003800000 */
[C---:B------:R-:W-:Y:S02]  /*bbe0*/  R2UR UR4, R75.reuse ;  /* 0x000000004b0472ca */ /* 0x040fe400000e0000 */
[----:B------:R-:W-:Y:S02]  /*bbf0*/  LOP3.LUT R0, R0, 0x40, RZ, 0xc0, !PT ;  /* 0x0000004000007812 */ /* 0x000fe400078ec0ff */
[----:B------:R-:W-:Y:S02]  /*bc00*/  LOP3.LUT R36, R36, 0x180, RZ, 0xfc, !PT ;  /* 0x0000018024247812 */ /* 0x000fe400078efcff */
[----:B------:R-:W-:Y:S02]  /*bc10*/  IADD3 R0, PT, PT, R56, R0, RZ ;  /* 0x0000000038007210 */ /* 0x000fe40007ffe0ff */
[----:B------:R-:W-:Y:S03]  /*bc20*/  SHF.R.U32.HI R98, RZ, 0x4, R2 ;  /* 0x00000004ff627819 */ /* 0x000fe60000011602 */
[----:B--2---:R-:W2:Y:S01]  /*bc30*/  LDS.128 R4, [R0+0x29000] ;  /* 0x0290000000047984 */ /* 0x004ea20000000c00 */
[----:B------:R-:W-:Y:S04]  /*bc40*/  LOP3.LUT R98, R98, 0x8, RZ, 0xc0, !PT ;  /* 0x0000000862627812 */ /* 0x000fe800078ec0ff */
[----:B------:R-:W-:Y:S01]  /*bc50*/  IADD3 R75, PT, PT, R75, -R98, RZ ;  /* 0x800000624b4b7210 */ /* 0x000fe20007ffe0ff */
[----:B------:R-:W2:Y:S02]  /*bc60*/  LDTM.x16 R16, tmem[UR4] ;  /* 0x00000004001079ee */ /* 0x000ea40008240000 */
[----:B------:R-:W4:Y:S01]  /*bc70*/  LDS.128 R8, [R0+0x29010] ;  /* 0x0290100000087984 */ /* 0x000f220000000c00 */
[----:B------:R-:W-:Y:S02]  /*bc80*/  R2UR UR4, R34 ;  /* 0x00000000220472ca */ /* 0x000fe400000e0000 */
[----:B------:R-:W-:Y:S05]  /*bc90*/  SHF.R.U32.HI R75, RZ, 0x15, R75 ;  /* 0x00000015ff4b7819 */ /* 0x000fea000001164b */
[----:B---3--:R-:W3:Y:S01]  /*bca0*/  LDS.128 R12, [R0+0x29020] ;  /* 0x02902000000c7984 */ /* 0x008ee20000000c00 */
[----:B-1----:R-:W-:Y:S04]  /*bcb0*/  FMUL R3, R3, 1.4426950216293334961 ;  /* 0x3fb8aa3b03037820 */ /* 0x002fe80000400000 */
[C---:B--2---:R-:W-:Y:S02]  /*bcc0*/  FFMA2 R4, R3.reuse.F32, R16.F32x2.HI_LO, R4.F32x2.HI_LO ;  /* 0x0000001003047249 */ /* 0x044fe40000040004 */
[----:B------:R-:W-:Y:S03]  /*bcd0*/  FFMA2 R6, R3.F32, R18.F32x2.HI_LO, R6.F32x2.HI_LO ;  /* 0x0000001203067249 */ /* 0x000fe60000040006 */
[----:B------:R-:W-:Y:S02]  /*bce0*/  FSETP.GEU.AND P2, PT, R4, -126, PT ;  /* 0xc2fc00000400780b */ /* 0x000fe40003f4e000 */
[----:B------:R-:W-:Y:S01]  /*bcf0*/  FSETP.GEU.AND P1, PT, R5, -126, PT ;  /* 0xc2fc00000500780b */ /* 0x000fe20003f2e000 */
[C---:B----4-:R-:W-:Y:S01]  /*bd00*/  FFMA2 R8, R3.reuse.F32, R20.F32x2.HI_LO, R8.F32x2.HI_LO ;  /* 0x0000001403087249 */ /* 0x050fe20000040008 */
[----:B------:R-:W-:Y:S01]  /*bd10*/  FSETP.GEU.AND P6, PT, R6, -126, PT ;  /* 0xc2fc00000600780b */ /* 0x000fe20003fce000 */
[----:B------:R-:W-:Y:S01]  /*bd20*/  FFMA2 R10, R3.F32, R22.F32x2.HI_LO, R10.F32x2.HI_LO ;  /* 0x00000016030a7249 */ /* 0x000fe2000004000a */
[----:B------:R-:W-:Y:S02]  /*bd30*/  FSETP.GEU.AND P5, PT, R7, -126, PT ;  /* 0xc2fc00000700780b */ /* 0x000fe40003fae000 */
[----:B------:R-:W-:Y:S02]  /*bd40*/  FSETP.GEU.AND P4, PT, R8, -126, PT ;  /* 0xc2fc00000800780b */ /* 0x000fe40003f8e000 */
[----:B------:R-:W-:Y:S01]  /*bd50*/  FSETP.GEU.AND P3, PT, R9, -126, PT ;  /* 0xc2fc00000900780b */ /* 0x000fe20003f6e000 */
[----:B---3--:R-:W-:Y:S01]  /*bd60*/  FFMA2 R12, R3.F32, R24.F32x2.HI_LO, R12.F32x2.HI_LO ;  /* 0x00000018030c7249 */ /* 0x008fe2000004000c */
[----:B------:R-:W-:Y:S01]  /*bd70*/  FSETP.GEU.AND P0, PT, R10, -126, PT ;  /* 0xc2fc00000a00780b */ /* 0x000fe20003f0e000 */
[----:B------:R-:W-:Y:S02]  /*bd80*/  @!P2 FMUL R4, R4, 0.5 ;  /* 0x3f0000000404a820 */ /* 0x000fe40000400000 */
[----:B------:R-:W-:Y:S01]  /*bd90*/  @!P1 FMUL R5, R5, 0.5 ;  /* 0x3f00000005059820 */ /* 0x000fe20000400000 */
[----:B------:R-:W-:Y:S01]  /*bda0*/  FFMA2 R32, R3.F32, R26.F32x2.HI_LO, R14.F32x2.HI_LO ;  /* 0x0000001a03207249 */ /* 0x000fe2000004000e */
[----:B------:R-:W1:Y:S01]  /*bdb0*/  MUFU.EX2 R124, R4 ;  /* 0x00000004007c7308 */ /* 0x000e620000000800 */
[----:B------:R-:W-:Y:S01]  /*bdc0*/  @!P6 FMUL R6, R6, 0.5 ;  /* 0x3f0000000606e820 */ /* 0x000fe20000400000 */
[----:B------:R-:W-:Y:S02]  /*bdd0*/  @!P5 FMUL R7, R7, 0.5 ;  /* 0x3f0000000707d820 */ /* 0x000fe40000400000 */
[----:B------:R-:W-:Y:S02]  /*bde0*/  @!P4 FMUL R8, R8, 0.5 ;  /* 0x3f0000000808c820 */ /* 0x000fe40000400000 */
[----:B------:R-:W-:Y:S04]  /*bdf0*/  @!P3 FMUL R9, R9, 0.5 ;  /* 0x3f0000000909b820 */ /* 0x000fe80000400000 */
[----:B------:R-:W2:Y:S01]  /*be00*/  MUFU.EX2 R125, R5 ;  /* 0x00000005007d7308 */ /* 0x000ea20000000800 */
[----:B------:R-:W-:Y:S09]  /*be10*/  @!P0 FMUL R10, R10, 0.5 ;  /* 0x3f0000000a0a8820 */ /* 0x000ff20000400000 */
[----:B------:R-:W3:Y:S01]  /*be20*/  MUFU.EX2 R122, R6 ;  /* 0x00000006007a7308 */ /* 0x000ee20000000800 */
[----:B-1----:R-:W-:Y:S01]  /*be30*/  @!P2 FMUL R124, R124, R124 ;  /* 0x0000007c7c7ca220 */ /* 0x002fe20000400000 */
[----:B------:R-:W-:Y:S08]  /*be40*/  FSETP.GEU.AND P2, PT, R11, -126, PT ;  /* 0xc2fc00000b00780b */ /* 0x000ff00003f4e000 */
[----:B------:R1:W4:Y:S01]  /*be50*/  MUFU.EX2 R123, R7 ;  /* 0x00000007007b7308 */ /* 0x0003220000000800 */
[----:B--2---:R-:W-:Y:S01]  /*be60*/  @!P1 FMUL R125, R125, R125 ;  /* 0x0000007d7d7d9220 */ /* 0x004fe20000400000 */
[----:B------:R-:W-:Y:S04]  /*be70*/  FSETP.GEU.AND P1, PT, R12, -126, PT ;  /* 0xc2fc00000c00780b */ /* 0x000fe80003f2e000 */
[----:B------:R-:W-:Y:S01]  /*be80*/  F2FP.BF16.F32.PACK_AB R48, R125, R124 ;  /* 0x0000007c7d30723e */ /* 0x000fe200000010ff */
[----:B------:R-:W-:Y:S03]  /*be90*/  @!P2 FMUL R11, R11, 0.5 ;  /* 0x3f0000000b0ba820 */ /* 0x000fe60000400000 */
[----:B------:R-:W2:Y:S01]  /*bea0*/  MUFU.EX2 R120, R8 ;  /* 0x0000000800787308 */ /* 0x000ea20000000800 */
[----:B---3--:R-:W-:Y:S01]  /*beb0*/  @!P6 FMUL R122, R122, R122 ;  /* 0x0000007a7a7ae220 */ /* 0x008fe20000400000 */
[----:B------:R-:W-:Y:S03]  /*bec0*/  FSETP.GEU.AND P6, PT, R13, -126, PT ;  /* 0xc2fc00000d00780b */ /* 0x000fe60003fce000 */
[----:B------:R-:W-:Y:S05]  /*bed0*/  @!P1 FMUL R12, R12, 0.5 ;  /* 0x3f0000000c0c9820 */ /* 0x000fea0000400000 */
[----:B------:R-:W3:Y:S01]  /*bee0*/  MUFU.EX2 R121, R9 ;  /* 0x0000000900797308 */ /* 0x000ee20000000800 */
[----:B-1----:R-:W1:Y:S01]  /*bef0*/  LDS.128 R4, [R0+0x29030] ;  /* 0x0290300000047984 */ /* 0x002e620000000c00 */
[----:B----4-:R-:W-:Y:S01]  /*bf00*/  @!P5 FMUL R123, R123, R123 ;  /* 0x0000007b7b7bd220 */ /* 0x010fe20000400000 */
[----:B------:R-:W-:Y:S02]  /*bf10*/  FSETP.GEU.AND P5, PT, R32, -126, PT ;  /* 0xc2fc00002000780b */ /* 0x000fe40003fae000 */
[----:B------:R-:W-:Y:S05]  /*bf20*/  @!P6 FMUL R13, R13, 0.5 ;  /* 0x3f0000000d0de820 */ /* 0x000fea0000400000 */
[----:B------:R-:W4:Y:S01]  /*bf30*/  MUFU.EX2 R39, R10 ;  /* 0x0000000a00277308 */ /* 0x000f220000000800 */
[----:B--2---:R-:W-:Y:S01]  /*bf40*/  @!P4 FMUL R120, R120, R120 ;  /* 0x000000787878c220 */ /* 0x004fe20000400000 */
[----:B------:R-:W-:Y:S02]  /*bf50*/  FSETP.GEU.AND P4, PT, R33, -126, PT ;  /* 0xc2fc00002100780b */ /* 0x000fe40003f8e000 */
[----:B------:R-:W-:Y:S06]  /*bf60*/  F2FP.BF16.F32.PACK_AB R49, R123, R122 ;  /* 0x0000007a7b31723e */ /* 0x000fec00000010ff */
[----:B------:R2:W5:Y:S01]  /*bf70*/  MUFU.EX2 R38, R11 ;  /* 0x0000000b00267308 */ /* 0x0005620000000800 */
[----:B------:R-:W-:Y:S01]  /*bf80*/  @!P5 FMUL R32, R32, 0.5 ;  /* 0x3f0000002020d820 */ /* 0x000fe20000400000 */
[----:B---3--:R-:W-:Y:S03]  /*bf90*/  @!P3 FMUL R121, R121, R121 ;  /* 0x000000797979b220 */ /* 0x008fe60000400000 */
[----:B------:R-:W-:Y:S05]  /*bfa0*/  @!P4 FMUL R33, R33, 0.5 ;  /* 0x3f0000002121c820 */ /* 0x000fea0000400000 */
[----:B------:R-:W3:Y:S01]  /*bfb0*/  MUFU.EX2 R118, R12 ;  /* 0x0000000c00767308 */ /* 0x000ee20000000800 */
[----:B----4-:R-:W-:Y:S01]  /*bfc0*/  @!P0 FMUL R39, R39, R39 ;  /* 0x0000002727278220 */ /* 0x010fe20000400000 */
[----:B------:R-:W-:Y:S08]  /*bfd0*/  F2FP.BF16.F32.PACK_AB R50, R121, R120 ;  /* 0x000000787932723e */ /* 0x000ff000000010ff */
[----:B------:R-:W4:Y:S01]  /*bfe0*/  MUFU.EX2 R119, R13 ;  /* 0x0000000d00777308 */ /* 0x000f220000000800 */
[----:B--2---:R-:W2:Y:S01]  /*bff0*/  LDS.128 R8, [R0+0x29080] ;  /* 0x0290800000087984 */ /* 0x004ea20000000c00 */
[----:B-----5:R-:W-:Y:S05]  /*c000*/  @!P2 FMUL R38, R38, R38 ;  /* 0x000000262626a220 */ /* 0x020fea0000400000 */
[----:B------:R-:W-:Y:S03]  /*c010*/  F2FP.BF16.F32.PACK_AB R51, R38, R39 ;  /* 0x000000272633723e */ /* 0x000fe600000010ff */
[----:B------:R-:W5:Y:S01]  /*c020*/  MUFU.EX2 R116, R32 ;  /* 0x0000002000747308 */ /* 0x000f620000000800 */
[C---:B-1----:R-:W-:Y:S02]  /*c030*/  FFMA2 R4, R3.reuse.F32, R28.F32x2.HI_LO, R4.F32x2.HI_LO ;  /* 0x0000001c03047249 */ /* 0x042fe40000040004 */
[----:B------:R-:W-:Y:S02]  /*c040*/  FFMA2 R6, R3.F32, R30.F32x2.HI_LO, R6.F32x2.HI_LO ;  /* 0x0000001e03067249 */ /* 0x000fe40000040006 */
[----:B------:R-:W1:Y:S01]  /*c050*/  LDS.128 R28, [R0+0x29090] ;  /* 0x02909000001c7984 */ /* 0x000e620000000c00 */
[----:B------:R-:W-:Y:S01]  /*c060*/  FSETP.GEU.AND P3, PT, R4, -126, PT ;  /* 0xc2fc00000400780b */ /* 0x000fe20003f6e000 */
[----:B---3--:R-:W-:Y:S03]  /*c070*/  @!P1 FMUL R118, R118, R118 ;  /* 0x0000007676769220 */ /* 0x008fe60000400000 */
[----:B------:R3:W3:Y:S01]  /*c080*/  MUFU.EX2 R117, R33 ;  /* 0x0000002100757308 */ /* 0x0006e20000000800 */
[----:B------:R-:W-:Y:S01]  /*c090*/  FSETP.GEU.AND P0, PT, R5, -126, PT ;  /* 0xc2fc00000500780b */ /* 0x000fe20003f0e000 */
[----:B----4-:R-:W-:Y:S01]  /*c0a0*/  @!P6 FMUL R119, R119, R119 ;  /* 0x000000777777e220 */ /* 0x010fe20000400000 */
[----:B------:R-:W-:Y:S01]  /*c0b0*/  FSETP.GEU.AND P2, PT, R6, -126, PT ;  /* 0xc2fc00000600780b */ /* 0x000fe20003f4e000 */
[----:B------:R-:W2:Y:S01]  /*c0c0*/  LDTM.x16 R12, tmem[UR4] ;  /* 0x00000004000c79ee */ /* 0x000ea20008240000 */
[----:B------:R-:W-:Y:S02]  /*c0d0*/  R2UR UR4, R37 ;  /* 0x00000000250472ca */ /* 0x000fe400000e0000 */
[----:B------:R-:W-:Y:S01]  /*c0e0*/  FSETP.GEU.AND P1, PT, R7, -126, PT ;  /* 0xc2fc00000700780b */ /* 0x000fe20003f2e000 */
[----:B-----5:R-:W-:Y:S01]  /*c0f0*/  @!P5 FMUL R116, R116, R116 ;  /* 0x000000747474d220 */ /* 0x020fe20000400000 */
[----:B------:R-:W-:Y:S01]  /*c100*/  F2FP.BF16.F32.PACK_AB R52, R119, R118 ;  /* 0x000000767734723e */ /* 0x000fe200000010ff */
[----:B------:R-:W-:Y:S04]  /*c110*/  @!P3 FMUL R4, R4, 0.5 ;  /* 0x3f0000000404b820 */ /* 0x000fe80000400000 */
[----:B------:R-:W-:Y:S01]  /*c120*/  @!P0 FMUL R5, R5, 0.5 ;  /* 0x3f00000005058820 */ /* 0x000fe20000400000 */
[----:B------:R-:W4:Y:S01]  /*c130*/  MUFU.EX2 R114, R4 ;  /* 0x0000000400727308 */ /* 0x000f220000000800 */
[----:B------:R-:W-:Y:S01]  /*c140*/  @!P2 FMUL R6, R6, 0.5 ;  /* 0x3f0000000606a820 */ /* 0x000fe20000400000 */
[----:B---3--:R-:W-:Y:S01]  /*c150*/  LDS.128 R32, [R0+0x290b0] ;  /* 0x0290b00000207984 */ /* 0x008fe20000000c00 */
[----:B------:R-:W-:Y:S02]  /*c160*/  @!P4 FMUL R117, R117, R117 ;  /* 0x000000757575c220 */ /* 0x000fe40000400000 */
[----:B------:R-:W-:Y:S05]  /*c170*/  @!P1 FMUL R7, R7, 0.5 ;  /* 0x3f00000007079820 */ /* 0x000fea0000400000 */
[----:B------:R-:W3:Y:S01]  /*c180*/  MUFU.EX2 R115, R5 ;  /* 0x0000000500737308 */ /* 0x000ee20000000800 */
[----:B------:R-:W-:Y:S01]  /*c190*/  F2FP.BF16.F32.PACK_AB R53, R117, R116 ;  /* 0x000000747535723e */ /* 0x000fe200000010ff */
[C---:B--2---:R-:W-:Y:S08]  /*c1a0*/  FFMA2 R8, R3.reuse.F32, R12.F32x2.HI_LO, R8.F32x2.HI_LO ;  /* 0x0000000c03087249 */ /* 0x044ff00000040008 */
[----:B------:R-:W2:Y:S01]  /*c1b0*/  MUFU.EX2 R112, R6 ;  /* 0x0000000600707308 */ /* 0x000ea20000000800 */
[----:B------:R-:W-:Y:S01]  /*c1c0*/  FFMA2 R10, R3.F32, R14.F32x2.HI_LO, R10.F32x2.HI_LO ;  /* 0x0000000e030a7249 */ /* 0x000fe2000004000a */
[----:B------:R-:W-:Y:S01]  /*c1d0*/  FSETP.GEU.AND P6, PT, R8, -126, PT ;  /* 0xc2fc00000800780b */ /* 0x000fe20003fce000 */
[----:B----4-:R-:W-:Y:S01]  /*c1e0*/  @!P3 FMUL R114, R114, R114 ;  /* 0x000000727272b220 */ /* 0x010fe20000400000 */
[----:B------:R-:W-:Y:S01]  /*c1f0*/  FSETP.GEU.AND P5, PT, R9, -126, PT ;  /* 0xc2fc00000900780b */ /* 0x000fe20003fae000 */
[C---:B-1----:R-:W-:Y:S01]  /*c200*/  FFMA2 R28, R3.reuse.F32, R16.F32x2.HI_LO, R28.F32x2.HI_LO ;  /* 0x00000010031c7249 */ /* 0x042fe2000004001c */
[----:B------:R-:W-:Y:S04]  /*c210*/  FSETP.GEU.AND P4, PT, R10, -126, PT ;  /* 0xc2fc00000a00780b */ /* 0x000fe80003f8e000 */
[----:B------:R1:W4:Y:S01]  /*c220*/  MUFU.EX2 R113, R7 ;  /* 0x0000000700717308 */ /* 0x0003220000000800 */
[----:B------:R-:W-:Y:S01]  /*c230*/  FFMA2 R30, R3.F32, R18.F32x2.HI_LO, R30.F32x2.HI_LO ;  /* 0x00000012031e7249 */ /* 0x000fe2000004001e */
[----:B------:R-:W-:Y:S01]  /*c240*/  FSETP.GEU.AND P3, PT, R11, -126, PT ;  /* 0xc2fc00000b00780b */ /* 0x000fe20003f6e000 */
[----:B---3--:R-:W-:Y:S01]  /*c250*/  @!P0 FMUL R115, R115, R115 ;  /* 0x0000007373738220 */ /* 0x008fe20000400000 */
[----:B------:R-:W-:Y:S01]  /*c260*/  FSETP.GEU.AND P0, PT, R28, -126, PT ;  /* 0xc2fc00001c00780b */ /* 0x000fe20003f0e000 */
[----:B------:R-:W-:Y:S01]  /*c270*/  @!P6 FMUL R8, R8, 0.5 ;  /* 0x3f0000000808e820 */ /* 0x000fe20000400000 */
[----:B--2---:R-:W-:Y:S01]  /*c280*/  @!P2 FMUL R112, R112, R112 ;  /* 0x000000707070a220 */ /* 0x004fe20000400000 */
[----:B------:R-:W-:Y:S01]  /*c290*/  @!P5 FMUL R9, R9, 0.5 ;  /* 0x3f0000000909d820 */ /* 0x000fe20000400000 */
[----:B------:R-:W-:Y:S02]  /*c2a0*/  FSETP.GEU.AND P2, PT, R29, -126, PT ;  /* 0xc2fc00001d00780b */ /* 0x000fe40003f4e000 */
[----:B------:R-:W2:Y:S01]  /*c2b0*/  MUFU.EX2 R110, R8 ;  /* 0x00000008006e7308 */ /* 0x000ea20000000800 */
[----:B------:R-:W-:Y:S01]  /*c2c0*/  @!P4 FMUL R10, R10, 0.5 ;  /* 0x3f0000000a0ac820 */ /* 0x000fe20000400000 */
[----:B------:R-:W-:Y:S03]  /*c2d0*/  F2FP.BF16.F32.PACK_AB R54, R115, R114 ;  /* 0x000000727336723e */ /* 0x000fe600000010ff */
[----:B------:R-:W-:Y:S01]  /*c2e0*/  @!P3 FMUL R11, R11, 0.5 ;  /* 0x3f0000000b0bb820 */ /* 0x000fe20000400000 */
[----:B-1----:R-:W1:Y:S01]  /*c2f0*/  LDS.128 R4, [R0+0x290a0] ;  /* 0x0290a00000047984 */ /* 0x002e620000000c00 */
[----:B------:R-:W-:Y:S01]  /*c300*/  @!P0 FMUL R28, R28, 0.5 ;  /* 0x3f0000001c1c8820 */ /* 0x000fe20000400000 */
[----:B----4-:R-:W-:Y:S02]  /*c310*/  @!P1 FMUL R113, R113, R113 ;  /* 0x0000007171719220 */ /* 0x010fe40000400000 */
[----:B------:R-:W3:Y:S01]  /*c320*/  MUFU.EX2 R111, R9 ;  /* 0x00000009006f7308 */ /* 0x000ee20000000800 */
[----:B------:R-:W-:Y:S01]  /*c330*/  FSETP.GEU.AND P1, PT, R30, -126, PT ;  /* 0xc2fc00001e00780b */ /* 0x000fe20003f2e000 */
[----:B------:R-:W-:Y:S01]  /*c340*/  @!P2 FMUL R29, R29, 0.5 ;  /* 0x3f0000001d1da820 */ /* 0x000fe20000400000 */
[----:B------:R-:W-:Y:S07]  /*c350*/  F2FP.BF16.F32.PACK_AB R55, R113, R112 ;  /* 0x000000707137723e */ /* 0x000fee00000010ff */
[----:B------:R-:W4:Y:S01]  /*c360*/  MUFU.EX2 R42, R28 ;  /* 0x0000001c002a7308 */ /* 0x000f220000000800 */
[----:B--2---:R-:W-:Y:S01]  /*c370*/  @!P6 FMUL R110, R110, R110 ;  /* 0x0000006e6e6ee220 */ /* 0x004fe20000400000 */
[----:B------:R-:W-:Y:S02]  /*c380*/  FSETP.GEU.AND P6, PT, R31, -126, PT ;  /* 0xc2fc00001f00780b */ /* 0x000fe40003fce000 */
[----:B------:R-:W-:Y:S06]  /*c390*/  @!P1 FMUL R30, R30, 0.5 ;  /* 0x3f0000001e1e9820 */ /* 0x000fec0000400000 */
[----:B------:R-:W2:Y:S01]  /*c3a0*/  MUFU.EX2 R43, R29 ;  /* 0x0000001d002b7308 */ /* 0x000ea20000000800 */
[----:B---3--:R-:W-:Y:S05]  /*c3b0*/  @!P5 FMUL R111, R111, R111 ;  /* 0x0000006f6f6fd220 */ /* 0x008fea0000400000 */
[----:B------:R-:W-:Y:S01]  /*c3c0*/  F2FP.BF16.F32.PACK_AB R40, R111, R110 ;  /* 0x0000006e6f28723e */ /* 0x000fe200000010ff */
[----:B------:R-:W-:Y:S03]  /*c3d0*/  @!P6 FMUL R31, R31, 0.5 ;  /* 0x3f0000001f1fe820 */ /* 0x000fe60000400000 */
[----:B------:R-:W3:Y:S01]  /*c3e0*/  MUFU.EX2 R45, R30 ;  /* 0x0000001e002d7308 */ /* 0x000ee20000000800 */
[----:B----4-:R-:W-:Y:S09]  /*c3f0*/  @!P0 FMUL R42, R42, R42 ;  /* 0x0000002a2a2a8220 */ /* 0x010ff20000400000 */
[----:B------:R-:W4:Y:S01]  /*c400*/  MUFU.EX2 R44, R31 ;  /* 0x0000001f002c7308 */ /* 0x000f220000000800 */
[----:B--2---:R-:W-:Y:S01]  /*c410*/  @!P2 FMUL R43, R43, R43 ;  /* 0x0000002b2b2ba220 */ /* 0x004fe20000400000 */
[C---:B-1----:R-:W-:Y:S02]  /*c420*/  FFMA2 R4, R3.reuse.F32, R20.F32x2.HI_LO, R4.F32x2.HI_LO ;  /* 0x0000001403047249 */ /* 0x042fe40000040004 */
[C---:B------:R-:W-:Y:S06]  /*c430*/  FFMA2 R6, R3.reuse.F32, R22.F32x2.HI_LO, R6.F32x2.HI_LO ;  /* 0x0000001603067249 */ /* 0x040fec0000040006 */
[----:B------:R-:W1:Y:S01]  /*c440*/  MUFU.EX2 R108, R10 ;  /* 0x0000000a006c7308 */ /* 0x000e620000000800 */
[C---:B------:R-:W-:Y:S01]  /*c450*/  FFMA2 R32, R3.reuse.F32, R24.F32x2.HI_LO, R32.F32x2.HI_LO ;  /* 0x0000001803207249 */ /* 0x040fe20000040020 */
[----:B------:R-:W-:Y:S01]  /*c460*/  FSETP.GEU.AND P5, PT, R4, -126, PT ;  /* 0xc2fc00000400780b */ /* 0x000fe20003fae000 */
[----:B------:R-:W-:Y:S01]  /*c470*/  FFMA2 R34, R3.F32, R26.F32x2.HI_LO, R34.F32x2.HI_LO ;  /* 0x0000001a03227249 */ /* 0x000fe20000040022 */
[----:B------:R-:W-:Y:S01]  /*c480*/  FSETP.GEU.AND P0, PT, R7, -126, PT ;  /* 0xc2fc00000700780b */ /* 0x000fe20003f0e000 */
[----:B------:R-:W-:Y:S01]  /*c490*/  LDS.128 R24, [R0+0x29130] ;  /* 0x0291300000187984 */ /* 0x000fe20000000c00 */
[----:B------:R-:W-:Y:S01]  /*c4a0*/  FSETP.GEU.AND P2, PT, R32, -126, PT ;  /* 0xc2fc00002000780b */ /* 0x000fe20003f4e000 */
[----:B---3--:R-:W-:Y:S03]  /*c4b0*/  @!P1 FMUL R45, R45, R45 ;  /* 0x0000002d2d2d9220 */ /* 0x008fe60000400000 */
[----:B------:R2:W3:Y:S01]  /*c4c0*/  MUFU.EX2 R109, R11 ;  /* 0x0000000b006d7308 */ /* 0x0004e20000000800 */
[----:B------:R-:W-:Y:S01]  /*c4d0*/  FSETP.GEU.AND P1, PT, R33, -126, PT ;  /* 0xc2fc00002100780b */ /* 0x000fe20003f2e000 */
[----:B----4-:R-:W-:Y:S01]  /*c4e0*/  @!P6 FMUL R44, R44, R44 ;  /* 0x0000002c2c2ce220 */ /* 0x010fe20000400000 */
[----:B------:R-:W-:Y:S01]  /*c4f0*/  FSETP.GEU.AND P6, PT, R34, -126, PT ;  /* 0xc2fc00002200780b */ /* 0x000fe20003fce000 */
[----:B------:R-:W4:Y:S01]  /*c500*/  LDS.128 R28, [R0+0x29100] ;  /* 0x02910000001c7984 */ /* 0x000f220000000c00 */
[----:B------:R-:W-:Y:S02]  /*c510*/  @!P5 FMUL R4, R4, 0.5 ;  /* 0x3f0000000404d820 */ /* 0x000fe40000400000 */
[----:B------:R-:W-:Y:S01]  /*c520*/  @!P0 FMUL R7, R7, 0.5 ;  /* 0x3f00000007078820 */ /* 0x000fe20000400000 */
[----:B-1----:R-:W-:Y:S02]  /*c530*/  @!P4 FMUL R108, R108, R108 ;  /* 0x0000006c6c6cc220 */ /* 0x002fe40000400000 */
[----:B------:R-:W1:Y:S01]  /*c540*/  MUFU.EX2 R37, R4 ;  /* 0x0000000400257308 */ /* 0x000e620000000800 */
[----:B------:R-:W-:Y:S01]  /*c550*/  FSETP.GEU.AND P4, PT, R5, -126, PT ;  /* 0xc2fc00000500780b */ /* 0x000fe20003f8e000 */
[----:B------:R-:W-:Y:S02]  /*c560*/  @!P2 FMUL R32, R32, 0.5 ;  /* 0x3f0000002020a820 */ /* 0x000fe40000400000 */
[----:B------:R-:W-:Y:S02]  /*c570*/  @!P1 FMUL R33, R33, 0.5 ;  /* 0x3f00000021219820 */ /* 0x000fe40000400000 */
[----:B------:R-:W-:Y:S01]  /*c580*/  @!P6 FMUL R34, R34, 0.5 ;  /* 0x3f0000002222e820 */ /* 0x000fe20000400000 */
[----:B--2---:R-:W4:Y:S01]  /*c590*/  LDTM.x16 R8, tmem[UR4] ;  /* 0x00000004000879ee */ /* 0x004f220008240000 */
[----:B------:R-:W-:Y:S02]  /*c5a0*/  R2UR UR4, R36 ;  /* 0x00000000240472ca */ /* 0x000fe400000e0000 */
[----:B------:R-:W2:Y:S01]  /*c5b0*/  MUFU.EX2 R97, R7 ;  /* 0x0000000700617308 */ /* 0x000ea20000000800 */
[----:B---3--:R-:W-:Y:S01]  /*c5c0*/  @!P3 FMUL R109, R109, R109 ;  /* 0x0000006d6d6db220 */ /* 0x008fe20000400000 */
[C---:B------:R-:W-:Y:S02]  /*c5d0*/  FSETP.GEU.AND P3, PT, R6.reuse, -126, PT ;  /* 0xc2fc00000600780b */ /* 0x040fe40003f6e000 */
[----:B------:R-:W-:Y:S02]  /*c5e0*/  @!P4 FMUL R5, R5, 0.5 ;  /* 0x3f0000000505c820 */ /* 0x000fe40000400000 */
[----:B------:R-:W-:Y:S04]  /*c5f0*/  F2FP.BF16.F32.PACK_AB R41, R109, R108 ;  /* 0x0000006c6d29723e */ /* 0x000fe800000010ff */
[----:B------:R-:W3:Y:S01]  /*c600*/  MUFU.EX2 R94, R32 ;  /* 0x00000020005e7308 */ /* 0x000ee20000000800 */
[----:B-1----:R-:W-:Y:S01]  /*c610*/  @!P5 FMUL R37, R37, R37 ;  /* 0x000000252525d220 */ /* 0x002fe20000400000 */
[----:B------:R-:W-:Y:S03]  /*c620*/  FSETP.GEU.AND P5, PT, R35, -126, PT ;  /* 0xc2fc00002300780b */ /* 0x000fe60003fae000 */
[----:B------:R-:W-:Y:S05]  /*c630*/  @!P3 FMUL R6, R6, 0.5 ;  /* 0x3f0000000606b820 */ /* 0x000fea0000400000 */
[----:B------:R-:W1:Y:S01]  /*c640*/  MUFU.EX2 R107, R5 ;  /* 0x00000005006b7308 */ /* 0x000e620000000800 */
[----:B--2---:R-:W-:Y:S04]  /*c650*/  @!P0 FMUL R97, R97, R97 ;  /* 0x0000006161618220 */ /* 0x004fe80000400000 */
[----:B------:R-:W-:Y:S05]  /*c660*/  @!P5 FMUL R35, R35, 0.5 ;  /* 0x3f0000002323d820 */ /* 0x000fea0000400000 */
[----:B------:R2:W5:Y:S01]  /*c670*/  MUFU.EX2 R96, R6 ;  /* 0x0000000600607308 */ /* 0x0005620000000800 */
[----:B---3--:R-:W-:Y:S01]  /*c680*/  @!P2 FMUL R94, R94, R94 ;  /* 0x0000005e5e5ea220 */ /* 0x008fe20000400000 */
[C---:B----4-:R-:W-:Y:S02]  /*c690*/  FFMA2 R28, R3.reuse.F32, R8.F32x2.HI_LO, R28.F32x2.HI_LO ;  /* 0x00000008031c7249 */ /* 0x050fe4000004001c */
[----:B------:R-:W-:Y:S02]  /*c6a0*/  FFMA2 R30, R3.F32, R10.F32x2.HI_LO, R30.F32x2.HI_LO ;  /* 0x0000000a031e7249 */ /* 0x000fe4000004001e */
[----:B------:R-:W-:Y:S04]  /*c6b0*/  LDS.128 R8, [R0+0x29120] ;  /* 0x0291200000087984 */ /* 0x000fe80000000c00 */
[----:B------:R-:W3:Y:S01]  /*c6c0*/  MUFU.EX2 R95, R33 ;  /* 0x00000021005f7308 */ /* 0x000ee20000000800 */
[----:B------:R-:W-:Y:S01]  /*c6d0*/  FSETP.GEU.AND P0, PT, R30, -126, PT ;  /* 0xc2fc00001e00780b */ /* 0x000fe20003f0e000 */
[----:B-1----:R-:W-:Y:S01]  /*c6e0*/  @!P4 FMUL R107, R107, R107 ;  /* 0x0000006b6b6bc220 */ /* 0x002fe20000400000 */
[----:B------:R-:W-:Y:S02]  /*c6f0*/  FSETP.GEU.AND P4, PT, R28, -126, PT ;  /* 0xc2fc00001c00780b */ /* 0x000fe40003f8e000 */
[----:B------:R-:W-:Y:S05]  /*c700*/  FSETP.GEU.AND P2, PT, R31, -126, PT ;  /* 0xc2fc00001f00780b */ /* 0x000fea0003f4e000 */
[----:B------:R-:W1:Y:S01]  /*c710*/  MUFU.EX2 R92, R34 ;  /* 0x00000022005c7308 */ /* 0x000e620000000800 */
[----:B--2---:R-:W2:Y:S01]  /*c720*/  LDS.128 R4, [R0+0x29110] ;  /* 0x0291100000047984 */ /* 0x004ea20000000c00 */
[----:B-----5:R-:W-:Y:S01]  /*c730*/  @!P3 FMUL R96, R96, R96 ;  /* 0x000000606060b220 */ /* 0x020fe20000400000 */
[----:B------:R-:W-:Y:S01]  /*c740*/  FSETP.GEU.AND P3, PT, R29, -126, PT ;  /* 0xc2fc00001d00780b */ /* 0x000fe20003f6e000 */
[----:B------:R-:W-:Y:S06]  /*c750*/  @!P0 FMUL R30, R30, 0.5 ;  /* 0x3f0000001e1e8820 */ /* 0x000fec0000400000 */
[----:B------:R-:W4:Y:S01]  /*c760*/  MUFU.EX2 R93, R35 ;  /* 0x00000023005d7308 */ /* 0x000f220000000800 */
[----:B------:R-:W-:Y:S01]  /*c770*/  @!P4 FMUL R28, R28, 0.5 ;  /* 0x3f0000001c1cc820 */ /* 0x000fe20000400000 */
[----:B------:R-:W-:Y:S01]  /*c780*/  @!P2 FMUL R31, R31, 0.5 ;  /* 0x3f0000001f1fa820 */ /* 0x000fe20000400000 */
[----:B---3--:R-:W-:Y:S07]  /*c790*/  @!P1 FMUL R95, R95, R95 ;  /* 0x0000005f5f5f9220 */ /* 0x008fee0000400000 */
[----:B------:R-:W3:Y:S01]  /*c7a0*/  MUFU.EX2 R90, R28 ;  /* 0x0000001c005a7308 */ /* 0x000ee20000000800 */
[----:B------:R-:W-:Y:S01]  /*c7b0*/  @!P3 FMUL R29, R29, 0.5 ;  /* 0x3f0000001d1db820 */ /* 0x000fe20000400000 */
[----:B-1----:R-:W-:Y:S01]  /*c7c0*/  @!P6 FMUL R92, R92, R92 ;  /* 0x0000005c5c5ce220 */ /* 0x002fe20000400000 */
[----:B------:R-:W-:Y:S07]  /*c7d0*/  F2FP.BF16.F32.PACK_AB R46, R95, R94 ;  /* 0x0000005e5f2e723e */ /* 0x000fee00000010ff */
[----:B------:R-:W1:Y:S01]  /*c7e0*/  MUFU.EX2 R91, R29 ;  /* 0x0000001d005b7308 */ /* 0x000e620000000800 */
[----:B----4-:R-:W-:Y:S05]  /*c7f0*/  @!P5 FMUL R93, R93, R93 ;  /* 0x0000005d5d5dd220 */ /* 0x010fea0000400000 */
[----:B------:R-:W-:Y:S04]  /*c800*/  F2FP.BF16.F32.PACK_AB R47, R93, R92 ;  /* 0x0000005c5d2f723e */ /* 0x000fe800000010ff */
[----:B------:R-:W4:Y:S01]  /*c810*/  MUFU.EX2 R88, R30 ;  /* 0x0000001e00587308 */ /* 0x000f220000000800 */
[----:B---3--:R-:W-:Y:S09]  /*c820*/  @!P4 FMUL R90, R90, R90 ;  /* 0x0000005a5a5ac220 */ /* 0x008ff20000400000 */
[----:B------:R-:W3:Y:S01]  /*c830*/  MUFU.EX2 R89, R31 ;  /* 0x0000001f00597308 */ /* 0x000ee20000000800 */
[C---:B--2---:R-:W-:Y:S02]  /*c840*/  FFMA2 R4, R3.reuse.F32, R12.F32x2.HI_LO, R4.F32x2.HI_LO ;  /* 0x0000000c03047249 */ /* 0x044fe40000040004 */
[C---:B------:R-:W-:Y:S02]  /*c850*/  FFMA2 R6, R3.reuse.F32, R14.F32x2.HI_LO, R6.F32x2.HI_LO ;  /* 0x0000000e03067249 */ /* 0x040fe40000040006 */
[C---:B------:R-:W-:Y:S01]  /*c860*/  FFMA2 R8, R3.reuse.F32, R16.F32x2.HI_LO, R8.F32x2.HI_LO ;  /* 0x0000001003087249 */ /* 0x040fe20000040008 */
[----:B------:R-:W-:Y:S01]  /*c870*/  FSETP.GEU.AND P1, PT, R4, -126, PT ;  /* 0xc2fc00000400780b */ /* 0x000fe20003f2e000 */
[----:B------:R-:W-:Y:S01]  /*c880*/  FFMA2 R32, R3.F32, R18.F32x2.HI_LO, R10.F32x2.HI_LO ;  /* 0x0000001203207249 */ /* 0x000fe2000004000a */
[----:B------:R-:W-:Y:S01]  /*c890*/  FSETP.GEU.AND P6, PT, R5, -126, PT ;  /* 0xc2fc00000500780b */ /* 0x000fe20003fce000 */
[C---:B------:R-:W-:Y:S01]  /*c8a0*/  FFMA2 R24, R3.reuse.F32, R20.F32x2.HI_LO, R24.F32x2.HI_LO ;  /* 0x0000001403187249 */ /* 0x040fe20000040018 */
[----:B------:R-:W-:Y:S01]  /*c8b0*/  FSETP.GEU.AND P5, PT, R6, -126, PT ;  /* 0xc2fc00000600780b */ /* 0x000fe20003fae000 */
[----:B------:R-:W-:Y:S01]  /*c8c0*/  FFMA2 R26, R3.F32, R22.F32x2.HI_LO, R26.F32x2.HI_LO ;  /* 0x00000016031a7249 */ /* 0x000fe2000004001a */
[----:B------:R-:W-:Y:S01]  /*c8d0*/  FSETP.GEU.AND P4, PT, R7, -126, PT ;  /* 0xc2fc00000700780b */ /* 0x000fe20003f8e000 */
[----:B------:R-:W-:Y:S01]  /*c8e0*/  LDS.128 R20, [R0+0x29190] ;  /* 0x0291900000147984 */ /* 0x000fe20000000c00 */
[----:B-1----:R-:W-:Y:S01]  /*c8f0*/  @!P3 FMUL R91, R91, R91 ;  /* 0x0000005b5b5bb220 */ /* 0x002fe20000400000 */
[----:B------:R-:W-:Y:S01]  /*c900*/  FSETP.GEU.AND P3, PT, R8, -126, PT ;  /* 0xc2fc00000800780b */ /* 0x000fe20003f6e000 */
[----:B----4-:R-:W-:Y:S01]  /*c910*/  @!P0 FMUL R88, R88, R88 ;  /* 0x0000005858588220 */ /* 0x010fe20000400000 */
[----:B------:R-:W-:Y:S01]  /*c920*/  FSETP.GEU.AND P0, PT, R9, -126, PT ;  /* 0xc2fc00000900780b */ /* 0x000fe20003f0e000 */
[----:B---3--:R-:W-:Y:S01]  /*c930*/  @!P2 FMUL R89, R89, R89 ;  /* 0x000000595959a220 */ /* 0x008fe20000400000 */
[----:B------:R-:W-:Y:S01]  /*c940*/  @!P1 FMUL R4, R4, 0.5 ;  /* 0x3f00000004049820 */ /* 0x000fe20000400000 */
[----:B------:R-:W-:Y:S01]  /*c950*/  FSETP.GEU.AND P2, PT, R32, -126, PT ;  /* 0xc2fc00002000780b */ /* 0x000fe20003f4e000 */
[----:B------:R-:W1:Y:S01]  /*c960*/  LDS.128 R28, [R0+0x29180] ;  /* 0x02918000001c7984 */ /* 0x000e620000000c00 */
[----:B------:R-:W-:Y:S01]  /*c970*/  @!P6 FMUL R5, R5, 0.5 ;  /* 0x3f0000000505e820 */ /* 0x000fe20000400000 */
[----:B------:R-:W2:Y:S01]  /*c980*/  MUFU.EX2 R86, R4 ;  /* 0x0000000400567308 */ /* 0x000ea20000000800 */
[----:B------:R-:W-:Y:S01]  /*c990*/  @!P5 FMUL R6, R6, 0.5 ;  /* 0x3f0000000606d820 */ /* 0x000fe20000400000 */
[----:B------:R-:W-:Y:S03]  /*c9a0*/  @!P4 FMUL R7, R7, 0.5 ;  /* 0x3f0000000707c820 */ /* 0x000fe60000400000 */
[----:B------:R-:W-:Y:S02]  /*c9b0*/  @!P3 FMUL R8, R8, 0.5 ;  /* 0x3f0000000808b820 */ /* 0x000fe40000400000 */
[----:B------:R-:W-:Y:S03]  /*c9c0*/  @!P0 FMUL R9, R9, 0.5 ;  /* 0x3f00000009098820 */ /* 0x000fe60000400000 */
[----:B------:R-:W3:Y:S01]  /*c9d0*/  MUFU.EX2 R87, R5 ;  /* 0x0000000500577308 */ /* 0x000ee20000000800 */
[----:B------:R-:W-:Y:S09]  /*c9e0*/  @!P2 FMUL R32, R32, 0.5 ;  /* 0x3f0000002020a820 */ /* 0x000ff20000400000 */
[----:B------:R-:W4:Y:S01]  /*c9f0*/  MUFU.EX2 R84, R6 ;  /* 0x0000000600547308 */ /* 0x000f220000000800 */
[----:B--2---:R-:W-:Y:S01]  /*ca00*/  @!P1 FMUL R86, R86, R86 ;  /* 0x0000005656569220 */ /* 0x004fe20000400000 */
[----:B------:R-:W-:Y:S08]  /*ca10*/  FSETP.GEU.AND P1, PT, R33, -126, PT ;  /* 0xc2fc00002100780b */ /* 0x000ff00003f2e000 */
[----:B------:R-:W2:Y:S01]  /*ca20*/  MUFU.EX2 R85, R7 ;  /* 0x0000000700557308 */ /* 0x000ea20000000800 */
[----:B---3--:R-:W-:Y:S01]  /*ca30*/  @!P6 FMUL R87, R87, R87 ;  /* 0x000000575757e220 */ /* 0x008fe20000400000 */
[----:B------:R-:W-:Y:S04]  /*ca40*/  FSETP.GEU.AND P6, PT, R24, -126, PT ;  /* 0xc2fc00001800780b */ /* 0x000fe80003fce000 */
[----:B------:R-:W-:Y:S01]  /*ca50*/  F2FP.BF16.F32.PACK_AB R34, R87, R86 ;  /* 0x000000565722723e */ /* 0x000fe200000010ff */
[----:B------:R-:W-:Y:S03]  /*ca60*/  @!P1 FMUL R33, R33, 0.5 ;  /* 0x3f00000021219820 */ /* 0x000fe60000400000 */
[----:B------:R-:W3:Y:S01]  /*ca70*/  MUFU.EX2 R64, R8 ;  /* 0x0000000800407308 */ /* 0x000ee20000000800 */
[----:B----4-:R-:W-:Y:S01]  /*ca80*/  @!P5 FMUL R84, R84, R84 ;  /* 0x000000545454d220 */ /* 0x010fe20000400000 */
[----:B------:R-:W-:Y:S03]  /*ca90*/  FSETP.GEU.AND P5, PT, R25, -126, PT ;  /* 0xc2fc00001900780b */ /* 0x000fe60003fae000 */
[----:B------:R-:W-:Y:S05]  /*caa0*/  @!P6 FMUL R24, R24, 0.5 ;  /* 0x3f0000001818e820 */ /* 0x000fea0000400000 */
[----:B------:R4:W5:Y:S01]  /*cab0*/  MUFU.EX2 R65, R9 ;  /* 0x0000000900417308 */ /* 0x0009620000000800 */
        /* <DEDUP_REMOVED lines=9> */
[----:B----4-:R-:W1:Y:S01]  /*cb50*/  LDTM.x16 R4, tmem[UR4] ;  /* 0x00000004000479ee */ /* 0x010e620008240000 */
[----:B-----5:R-:W-:Y:S03]  /*cb60*/  @!P0 FMUL R65, R65, R65 ;  /* 0x0000004141418220 */ /* 0x020fe60000400000 */
[----:B------:R-:W-:Y:S05]  /*cb70*/  @!P3 FMUL R27, R27, 0.5 ;  /* 0x3f0000001b1bb820 */ /* 0x000fea0000400000 */
[----:B------:R-:W4:Y:S01]  /*cb80*/  MUFU.EX2 R60, R24 ;  /* 0x00000018003c7308 */ /* 0x000f220000000800 */
[----:B--2---:R-:W-:Y:S01]  /*cb90*/  @!P2 FMUL R62, R62, R62 ;  /* 0x0000003e3e3ea220 */ /* 0x004fe20000400000 */
[----:B------:R-:W-:Y:S02]  /*cba0*/  F2FP.BF16.F32.PACK_AB R32, R91, R90 ;  /* 0x0000005a5b20723e */ /* 0x000fe400000010ff */
[----:B------:R-:W-:Y:S06]  /*cbb0*/  F2FP.BF16.F32.PACK_AB R36, R65, R64 ;  /* 0x000000404124723e */ /* 0x000fec00000010ff */
[----:B------:R-:W2:Y:S01]  /*cbc0*/  MUFU.EX2 R61, R25 ;  /* 0x00000019003d7308 */ /* 0x000ea20000000800 */
[----:B---3--:R-:W-:Y:S01]  /*cbd0*/  @!P1 FMUL R63, R63, R63 ;  /* 0x0000003f3f3f9220 */ /* 0x008fe20000400000 */
[----:B------:R-:W-:Y:S08]  /*cbe0*/  F2FP.BF16.F32.PACK_AB R33, R89, R88 ;  /* 0x000000585921723e */ /* 0x000ff000000010ff */
[----:B------:R-:W3:Y:S01]  /*cbf0*/  MUFU.EX2 R58, R26 ;  /* 0x0000001a003a7308 */ /* 0x000ee20000000800 */
[C---:B-1----:R-:W-:Y:S02]  /*cc00*/  FFMA2 R28, R3.reuse.F32, R4.F32x2.HI_LO, R28.F32x2.HI_LO ;  /* 0x00000004031c7249 */ /* 0x042fe4000004001c */
[C---:B------:R-:W-:Y:S02]  /*cc10*/  FFMA2 R30, R3.reuse.F32, R6.F32x2.HI_LO, R30.F32x2.HI_LO ;  /* 0x00000006031e7249 */ /* 0x040fe4000004001e */
[----:B------:R-:W1:Y:S01]  /*cc20*/  LDS.128 R4, [R0+0x291a0] ;  /* 0x0291a00000047984 */ /* 0x000e620000000c00 */
[----:B------:R-:W-:Y:S01]  /*cc30*/  FFMA2 R20, R3.F32, R8.F32x2.HI_LO, R20.F32x2.HI_LO ;  /* 0x0000000803147249 */ /* 0x000fe20000040014 */
[----:B------:R-:W-:Y:S03]  /*cc40*/  FSETP.GEU.AND P2, PT, R29, -126, PT ;  /* 0xc2fc00001d00780b */ /* 0x000fe60003f4e000 */
[----:B------:R-:W5:Y:S01]  /*cc50*/  MUFU.EX2 R59, R27 ;  /* 0x0000001b003b7308 */ /* 0x000f620000000800 */
[----:B------:R-:W-:Y:S01]  /*cc60*/  FFMA2 R22, R3.F32, R10.F32x2.HI_LO, R22.F32x2.HI_LO ;  /* 0x0000000a03167249 */ /* 0x000fe20000040016 */
[----:B------:R-:W-:Y:S01]  /*cc70*/  FSETP.GEU.AND P1, PT, R30, -126, PT ;  /* 0xc2fc00001e00780b */ /* 0x000fe20003f2e000 */
[----:B----4-:R-:W-:Y:S01]  /*cc80*/  @!P6 FMUL R60, R60, R60 ;  /* 0x0000003c3c3ce220 */ /* 0x010fe20000400000 */
[----:B------:R-:W-:Y:S01]  /*cc90*/  FSETP.GEU.AND P0, PT, R28, -126, PT ;  /* 0xc2fc00001c00780b */ /* 0x000fe20003f0e000 */
[----:B------:R-:W4:Y:S01]  /*cca0*/  LDS.128 R8, [R0+0x291b0] ;  /* 0x0291b00000087984 */ /* 0x000f220000000c00 */
[----:B------:R-:W-:Y:S01]  /*ccb0*/  NOP ;  /* 0x0000000000007918 */ /* 0x000fe20000000000 */
[----:B--2---:R-:W-:Y:S01]  /*ccc0*/  @!P5 FMUL R61, R61, R61 ;  /* 0x0000003d3d3dd220 */ /* 0x004fe20000400000 */
[----:B------:R-:W-:Y:S01]  /*ccd0*/  FSETP.GEU.AND P6, PT, R31, -126, PT ;  /* 0xc2fc00001f00780b */ /* 0x000fe20003fce000 */
[----:B---3--:R-:W-:Y:S01]  /*cce0*/  @!P4 FMUL R58, R58, R58 ;  /* 0x0000003a3a3ac220 */ /* 0x008fe20000400000 */
[----:B------:R-:W-:Y:S01]  /*ccf0*/  FSETP.GEU.AND P5, PT, R20, -126, PT ;  /* 0xc2fc00001400780b */ /* 0x000fe20003fae000 */
[----:B------:R-:W-:Y:S01]  /*cd00*/  @!P2 FMUL R29, R29, 0.5 ;  /* 0x3f0000001d1da820 */ /* 0x000fe20000400000 */
[----:B------:R-:W-:Y:S01]  /*cd10*/  BAR.SYNC.DEFER_BLOCKING 0x3, 0x100 ;  /* 0x00c4000000007b1d */ /* 0x000fe20000010000 */
[----:B------:R-:W-:Y:S02]  /*cd20*/  FSETP.GEU.AND P4, PT, R21, -126, PT ;  /* 0xc2fc00001500780b */ /* 0x000fe40003f8e000 */
[----:B------:R-:W-:Y:S01]  /*cd30*/  @!P1 FMUL R30, R30, 0.5 ;  /* 0x3f0000001e1e9820 */ /* 0x000fe20000400000 */
[----:B-----5:R-:W-:Y:S01]  /*cd40*/  @!P3 FMUL R59, R59, R59 ;  /* 0x0000003b3b3bb220 */ /* 0x020fe20000400000 */
[----:B------:R-:W-:Y:S01]  /*cd50*/  FSETP.GEU.AND P3, PT, R22, -126, PT ;  /* 0xc2fc00001600780b */ /* 0x000fe20003f6e000 */
[----:B------:R-:W2:Y:S01]  /*cd60*/  MUFU.EX2 R67, R29 ;  /* 0x0000001d00437308 */ /* 0x000ea20000000800 */
[----:B------:R-:W-:Y:S02]  /*cd70*/  @!P0 FMUL R28, R28, 0.5 ;  /* 0x3f0000001c1c8820 */ /* 0x000fe40000400000 */
[----:B------:R-:W-:Y:S02]  /*cd80*/  @!P6 FMUL R31, R31, 0.5 ;  /* 0x3f0000001f1fe820 */ /* 0x000fe40000400000 */
[----:B------:R-:W-:Y:S05]  /*cd90*/  @!P5 FMUL R20, R20, 0.5 ;  /* 0x3f0000001414d820 */ /* 0x000fea0000400000 */
[----:B------:R-:W3:Y:S01]  /*cda0*/  MUFU.EX2 R68, R30 ;  /* 0x0000001e00447308 */ /* 0x000ee20000000800 */
[----:B------:R-:W-:Y:S01]  /*cdb0*/  @!P4 FMUL R21, R21, 0.5 ;  /* 0x3f0000001515c820 */ /* 0x000fe20000400000 */
[----:B------:R-:W-:Y:S08]  /*cdc0*/  @!P3 FMUL R22, R22, 0.5 ;  /* 0x3f0000001616b820 */ /* 0x000ff00000400000 */
[----:B------:R-:W5:Y:S01]  /*cdd0*/  MUFU.EX2 R66, R28 ;  /* 0x0000001c00427308 */ /* 0x000f620000000800 */
[----:B--2---:R-:W-:Y:S01]  /*cde0*/  @!P2 FMUL R67, R67, R67 ;  /* 0x000000434343a220 */ /* 0x004fe20000400000 */
[C---:B-1----:R-:W-:Y:S02]  /*cdf0*/  FFMA2 R4, R3.reuse.F32, R12.F32x2.HI_LO, R4.F32x2.HI_LO ;  /* 0x0000000c03047249 */ /* 0x042fe40000040004 */
[----:B------:R-:W-:Y:S03]  /*ce00*/  FFMA2 R6, R3.F32, R14.F32x2.HI_LO, R6.F32x2.HI_LO ;  /* 0x0000000e03067249 */ /* 0x000fe60000040006 */
[----:B------:R-:W-:Y:S03]  /*ce10*/  FSETP.GEU.AND P2, PT, R4, -126, PT ;  /* 0xc2fc00000400780b */ /* 0x000fe60003f4e000 */
[----:B------:R-:W1:Y:S01]  /*ce20*/  MUFU.EX2 R69, R31 ;  /* 0x0000001f00457308 */ /* 0x000e620000000800 */
[----:B---3--:R-:W-:Y:S01]  /*ce30*/  @!P1 FMUL R68, R68, R68 ;  /* 0x0000004444449220 */ /* 0x008fe20000400000 */
[----:B------:R-:W-:Y:S01]  /*ce40*/  FSETP.GEU.AND P1, PT, R5, -126, PT ;  /* 0xc2fc00000500780b */ /* 0x000fe20003f2e000 */
[C---:B----4-:R-:W-:Y:S01]  /*ce50*/  FFMA2 R8, R3.reuse.F32, R16.F32x2.HI_LO, R8.F32x2.HI_LO ;  /* 0x0000001003087249 */ /* 0x050fe20000040008 */
[----:B------:R-:W-:Y:S01]  /*ce60*/  MOV R17, R44 ;  /* 0x0000002c00117202 */ /* 0x000fe20000000f00 */
[----:B------:R-:W-:Y:S01]  /*ce70*/  FFMA2 R10, R3.F32, R18.F32x2.HI_LO, R10.F32x2.HI_LO ;  /* 0x00000012030a7249 */ /* 0x000fe2000004000a */
[----:B------:R-:W-:Y:S04]  /*ce80*/  MOV R18, R42 ;  /* 0x0000002a00127202 */ /* 0x000fe80000000f00 */
[----:B------:R-:W2:Y:S01]  /*ce90*/  MUFU.EX2 R70, R20 ;  /* 0x0000001400467308 */ /* 0x000ea20000000800 */
[----:B-----5:R-:W-:Y:S01]  /*cea0*/  @!P0 FMUL R66, R66, R66 ;  /* 0x0000004242428220 */ /* 0x020fe20000400000 */
[----:B------:R-:W-:Y:S01]  /*ceb0*/  FSETP.GEU.AND P0, PT, R23, -126, PT ;  /* 0xc2fc00001700780b */ /* 0x000fe20003f0e000 */
[----:B------:R-:W-:Y:S01]  /*cec0*/  @!P2 FMUL R4, R4, 0.5 ;  /* 0x3f0000000404a820 */ /* 0x000fe20000400000 */
[----:B------:R-:W-:Y:S01]  /*ced0*/  F2FP.BF16.F32.PACK_AB R42, R43, R42 ;  /* 0x0000002a2b2a723e */ /* 0x000fe200000010ff */
[----:B------:R-:W-:Y:S05]  /*cee0*/  @!P1 FMUL R5, R5, 0.5 ;  /* 0x3f00000005059820 */ /* 0x000fea0000400000 */
[----:B------:R-:W3:Y:S01]  /*cef0*/  MUFU.EX2 R71, R21 ;  /* 0x0000001500477308 */ /* 0x000ee20000000800 */
[----:B-1----:R-:W-:Y:S01]  /*cf00*/  @!P6 FMUL R69, R69, R69 ;  /* 0x000000454545e220 */ /* 0x002fe20000400000 */
[----:B------:R-:W-:Y:S02]  /*cf10*/  FSETP.GEU.AND P6, PT, R6, -126, PT ;  /* 0xc2fc00000600780b */ /* 0x000fe40003fce000 */
[----:B------:R-:W-:Y:S02]  /*cf20*/  MOV R19, R43 ;  /* 0x0000002b00137202 */ /* 0x000fe40000000f00 */
[-C--:B------:R-:W-:Y:S01]  /*cf30*/  F2FP.BF16.F32.PACK_AB R43, R44, R45.reuse ;  /* 0x0000002d2c2b723e */ /* 0x080fe200000010ff */
[----:B------:R-:W-:Y:S03]  /*cf40*/  @!P0 FMUL R23, R23, 0.5 ;  /* 0x3f00000017178820 */ /* 0x000fe60000400000 */
[----:B------:R-:W1:Y:S01]  /*cf50*/  MUFU.EX2 R82, R22 ;  /* 0x0000001600527308 */ /* 0x000e620000000800 */
[----:B--2---:R-:W-:Y:S01]  /*cf60*/  @!P5 FMUL R70, R70, R70 ;  /* 0x000000464646d220 */ /* 0x004fe20000400000 */
[----:B------:R-:W-:Y:S02]  /*cf70*/  FSETP.GEU.AND P5, PT, R7, -126, PT ;  /* 0xc2fc00000700780b */ /* 0x000fe40003fae000 */
[----:B------:R-:W-:Y:S02]  /*cf80*/  MOV R16, R45 ;  /* 0x0000002d00107202 */ /* 0x000fe40000000f00 */
[----:B------:R-:W-:Y:S01]  /*cf90*/  F2FP.BF16.F32.PACK_AB R44, R107, R37 ;  /* 0x000000256b2c723e */ /* 0x000fe200000010ff */
[----:B------:R-:W-:Y:S03]  /*cfa0*/  @!P6 FMUL R6, R6, 0.5 ;  /* 0x3f0000000606e820 */ /* 0x000fe60000400000 */
[----:B------:R-:W2:Y:S01]  /*cfb0*/  MUFU.EX2 R80, R4 ;  /* 0x0000000400507308 */ /* 0x000ea20000000800 */
[----:B---3--:R-:W-:Y:S01]  /*cfc0*/  @!P4 FMUL R71, R71, R71 ;  /* 0x000000474747c220 */ /* 0x008fe20000400000 */
[----:B------:R-:W-:Y:S02]  /*cfd0*/  FSETP.GEU.AND P4, PT, R8, -126, PT ;  /* 0xc2fc00000800780b */ /* 0x000fe40003f8e000 */
[----:B------:R-:W-:Y:S02]  /*cfe0*/  F2FP.BF16.F32.PACK_AB R45, R97, R96 ;  /* 0x00000060612d723e */ /* 0x000fe400000010ff */
[----:B------:R-:W-:Y:S01]  /*cff0*/  F2FP.BF16.F32.PACK_AB R24, R67, R66 ;  /* 0x000000424318723e */ /* 0x000fe200000010ff */
[----:B------:R-:W-:Y:S03]  /*d000*/  @!P5 FMUL R7, R7, 0.5 ;  /* 0x3f0000000707d820 */ /* 0x000fe60000400000 */
[----:B------:R-:W3:Y:S01]  /*d010*/  MUFU.EX2 R81, R5 ;  /* 0x0000000500517308 */ /* 0x000ee20000000800 */
[----:B-1----:R-:W-:Y:S01]  /*d020*/  @!P3 FMUL R82, R82, R82 ;  /* 0x000000525252b220 */ /* 0x002fe20000400000 */
[----:B------:R-:W-:Y:S02]  /*d030*/  FSETP.GEU.AND P3, PT, R9, -126, PT ;  /* 0xc2fc00000900780b */ /* 0x000fe40003f6e000 */
[----:B------:R-:W-:Y:S02]  /*d040*/  MOV R22, R39 ;  /* 0x0000002700167202 */ /* 0x000fe40000000f00 */
[----:B------:R-:W-:Y:S01]  /*d050*/  F2FP.BF16.F32.PACK_AB R39, R59, R58 ;  /* 0x0000003a3b27723e */ /* 0x000fe200000010ff */
[----:B------:R-:W-:Y:S03]  /*d060*/  @!P4 FMUL R8, R8, 0.5 ;  /* 0x3f0000000808c820 */ /* 0x000fe60000400000 */
[----:B------:R-:W1:Y:S01]  /*d070*/  MUFU.EX2 R83, R23 ;  /* 0x0000001700537308 */ /* 0x000e620000000800 */
[----:B--2---:R-:W-:Y:S01]  /*d080*/  @!P2 FMUL R80, R80, R80 ;  /* 0x000000505050a220 */ /* 0x004fe20000400000 */
[C---:B------:R-:W-:Y:S02]  /*d090*/  FSETP.GEU.AND P2, PT, R10.reuse, -126, PT ;  /* 0xc2fc00000a00780b */ /* 0x040fe40003f4e000 */
[----:B------:R-:W-:Y:S02]  /*d0a0*/  F2FP.BF16.F32.PACK_AB R25, R69, R68 ;  /* 0x000000444519723e */ /* 0x000fe400000010ff */
[----:B------:R-:W-:Y:S01]  /*d0b0*/  F2FP.BF16.F32.PACK_AB R26, R71, R70 ;  /* 0x00000046471a723e */ /* 0x000fe200000010ff */
[----:B------:R-:W-:Y:S03]  /*d0c0*/  @!P3 FMUL R9, R9, 0.5 ;  /* 0x3f0000000909b820 */ /* 0x000fe60000400000 */
[----:B------:R-:W2:Y:S01]  /*d0d0*/  MUFU.EX2 R78, R6 ;  /* 0x00000006004e7308 */ /* 0x000ea20000000800 */
[----:B---3--:R-:W-:Y:S01]  /*d0e0*/  @!P1 FMUL R81, R81, R81 ;  /* 0x0000005151519220 */ /* 0x008fe20000400000 */
[----:B------:R-:W-:Y:S04]  /*d0f0*/  FSETP.GEU.AND P1, PT, R11, -126, PT ;  /* 0xc2fc00000b00780b */ /* 0x000fe80003f2e000 */
[----:B------:R-:W-:Y:S01]  /*d100*/  F2FP.BF16.F32.PACK_AB R28, R81, R80 ;  /* 0x00000050511c723e */ /* 0x000fe200000010ff */
[----:B------:R-:W-:Y:S03]  /*d110*/  @!P2 FMUL R10, R10, 0.5 ;  /* 0x3f0000000a0aa820 */ /* 0x000fe60000400000 */
[----:B------:R-:W3:Y:S01]  /*d120*/  MUFU.EX2 R79, R7 ;  /* 0x00000007004f7308 */ /* 0x000ee20000000800 */
[----:B-1----:R-:W-:Y:S01]  /*d130*/  @!P0 FMUL R83, R83, R83 ;  /* 0x0000005353538220 */ /* 0x002fe20000400000 */
[----:B------:R-:W-:Y:S02]  /*d140*/  ISETP.NE.AND P0, PT, R106, R75, PT ;  /* 0x0000004b6a00720c */ /* 0x000fe40003f05270 */
[----:B------:R-:W-:Y:S02]  /*d150*/  MOV R23, R38 ;  /* 0x0000002600177202 */ /* 0x000fe40000000f00 */
[----:B------:R-:W-:Y:S01]  /*d160*/  MOV R106, R37 ;  /* 0x00000025006a7202 */ /* 0x000fe20000000f00 */
[----:B------:R-:W-:Y:S03]  /*d170*/  @!P1 FMUL R11, R11, 0.5 ;  /* 0x3f0000000b0b9820 */ /* 0x000fe60000400000 */
[----:B------:R-:W1:Y:S01]  /*d180*/  MUFU.EX2 R76, R8 ;  /* 0x00000008004c7308 */ /* 0x000e620000000800 */
[----:B--2---:R-:W-:Y:S01]  /*d190*/  @!P6 FMUL R78, R78, R78 ;  /* 0x0000004e4e4ee220 */ /* 0x004fe20000400000 */
[----:B------:R-:W-:Y:S02]  /*d1a0*/  F2FP.BF16.F32.PACK_AB R37, R63, R62 ;  /* 0x0000003e3f25723e */ /* 0x000fe400000010ff */
[----:B------:R-:W-:Y:S02]  /*d1b0*/  F2FP.BF16.F32.PACK_AB R38, R61, R60 ;  /* 0x0000003c3d26723e */ /* 0x000fe400000010ff */
[----:B------:R-:W-:Y:S04]  /*d1c0*/  F2FP.BF16.F32.PACK_AB R27, R83, R82 ;  /* 0x00000052531b723e */ /* 0x000fe800000010ff */
[----:B------:R-:W2:Y:S01]  /*d1d0*/  MUFU.EX2 R77, R9 ;  /* 0x00000009004d7308 */ /* 0x000ea20000000800 */
[----:B---3--:R-:W-:Y:S05]  /*d1e0*/  @!P5 FMUL R79, R79, R79 ;  /* 0x0000004f4f4fd220 */ /* 0x008fea0000400000 */
[----:B------:R-:W-:Y:S04]  /*d1f0*/  F2FP.BF16.F32.PACK_AB R29, R79, R78 ;  /* 0x0000004e4f1d723e */ /* 0x000fe800000010ff */
[----:B------:R-:W3:Y:S01]  /*d200*/  MUFU.EX2 R72, R10 ;  /* 0x0000000a00487308 */ /* 0x000ee20000000800 */
[----:B-1----:R-:W-:Y:S09]  /*d210*/  @!P4 FMUL R76, R76, R76 ;  /* 0x0000004c4c4cc220 */ /* 0x002ff20000400000 */
[----:B------:R-:W1:Y:S01]  /*d220*/  MUFU.EX2 R73, R11 ;  /* 0x0000000b00497308 */ /* 0x000e620000000800 */
[----:B--2---:R-:W-:Y:S05]  /*d230*/  @!P3 FMUL R77, R77, R77 ;  /* 0x0000004d4d4db220 */ /* 0x004fea0000400000 */
[----:B------:R-:W-:Y:S01]  /*d240*/  F2FP.BF16.F32.PACK_AB R30, R77, R76 ;  /* 0x0000004c4d1e723e */ /* 0x000fe200000010ff */
[----:B---3--:R-:W-:Y:S01]  /*d250*/  @!P2 FMUL R72, R72, R72 ;  /* 0x000000484848a220 */ /* 0x008fe20000400000 */
[----:B-1----:R-:W-:Y:S05]  /*d260*/  @!P1 FMUL R73, R73, R73 ;  /* 0x0000004949499220 */ /* 0x002fea0000400000 */
        /* <DEDUP_REMOVED lines=18> */
.L_x_186:
[----:B------:R-:W-:Y:S01]  /*d390*/  SHF.R.U32.HI R0, RZ, 0x3, R2 ;  /* 0x00000003ff007819 */ /* 0x000fe20000011602 */
[----:B------:R-:W-:Y:S05]  /*d3a0*/  WARPSYNC.ALL ;  /* 0x0000000000007948 */ /* 0x000fea0003800000 */
[----:B------:R-:W-:Y:S04]  /*d3b0*/  LOP3.LUT R0, R74, 0x600010, R0, 0xc8, !PT ;  /* 0x006000104a007812 */ /* 0x000fe800078ec800 */
[----:B------:R-:W-:Y:S05]  /*d3c0*/  LOP3.LUT R0, R0, 0x120, RZ, 0xfc, !PT ;  /* 0x0000012000007812 */ /* 0x000fea00078efcff */
[----:B------:R-:W-:Y:S04]  /*d3d0*/  IMAD.IADD R98, R0, 0x1, -R98 ;  /* 0x0000000100627824 */ /* 0x000fe800078e0a62 */
[C---:B------:R-:W-:Y:S01]  /*d3e0*/  VIADD R0, R98.reuse, 0x10 ;  /* 0x0000001062007836 */ /* 0x040fe20000000000 */
[----:B------:R-:W-:Y:S04]  /*d3f0*/  R2UR UR4, R98 ;  /* 0x00000000620472ca */ /* 0x000fe800000e0000 */
[----:B------:R-:W-:Y:S09]  /*d400*/  SHF.R.U32.HI R0, RZ, 0x15, R0 ;  /* 0x00000015ff007819 */ /* 0x000ff20000011600 */
        /* <DEDUP_REMOVED lines=22> */
.L_x_187:
        /* <DEDUP_REMOVED lines=23> */
.L_x_188:
        /* <DEDUP_REMOVED lines=23> */
.L_x_189:
[----:B------:R-:W-:Y:S05]  /*d850*/  WARPSYNC.ALL ;  /* 0x0000000000007948 */ /* 0x000fea0003800000 */
[----:B------:R-:W-:Y:S11]  /*d860*/  R2UR UR4, R98 ;  /* 0x00000000620472ca */ /* 0x000ff600000e0000 */
[----:B------:R-:W-:Y:S02]  /*d870*/  @!UPT UIADD3 URZ, UPT, UPT, URZ, URZ, URZ ;  /* 0x000000fffffff290 */ /* 0x000fe4000fffe0ff */
[----:B------:R4:W-:Y:S02]  /*d880*/  STTM.x8 tmem[UR4+0x30], R24 ;  /* 0x00003018000079ed */ /* 0x0009e400081c0004 */
.L_x_185:
[----:B------:R-:W-:Y:S01]  /*d890*/  ISETP.NE.AND P0, PT, R105, 0x3, PT ;  /* 0x000000036900780c */ /* 0x000fe20003f05270 */
[----:B------:R-:W1:Y:S01]  /*d8a0*/  FENCE.VIEW.ASYNC.T ;  /* 0x00000000000073c6 */ /* 0x000e620000000200 */
[----:B------:R-:W-:Y:S11]  /*d8b0*/  BSSY.RECONVERGENT B0, `(.L_x_190) ;  /* 0x0000003000007945 */ /* 0x000ff60003800200 */
[----:B------:R-:W-:Y:S05]  /*d8c0*/  @!P0 BRA `(.L_x_191) ;  /* 0x0000000000048947 */ /* 0x000fea0003800000 */
[----:B------:R-:W-:Y:S05]  /*d8d0*/  BPT.TRAP 0x1 ;  /* 0x000000040000795c */ /* 0x000fea0000300000 */
.L_x_191:
[----:B------:R-:W-:Y:S05]  /*d8e0*/  BSYNC.RECONVERGENT B0 ;  /* 0x0000000000007941 */ /* 0x000fea0003800200 */
.L_x_190:
[----:B-1----:R1:W-:Y:S01]  /*d8f0*/  SYNCS.ARRIVE.TRANS64.A1T0 RZ, [R56+URZ+0x29880], RZ ;  /* 0x029880ff38ff79a7 */ /* 0x0023e200081000ff */
[----:B------:R-:W-:Y:S04]  /*d900*/  BSSY.RECONVERGENT B0, `(.L_x_192) ;  /* 0x0000004000007945 */ /* 0x000fe80003800200 */
[----:B------:R-:W-:Y:S05]  /*d910*/  @!P0 BRA `(.L_x_193) ;  /* 0x0000000000088947 */ /* 0x000fea0003800000 */
[----:B------:R-:W-:Y:S05]  /*d920*/  BPT.TRAP 0x1 ;  /* 0x000000040000795c */ /* 0x000fea0000300000 */
[----:B------:R-:W-:Y:S05]  /*d930*/  BPT.TRAP 0x1 ;  /* 0x000000040000795c */ /* 0x000fea0000300000 */
.L_x_193:
[----:B------:R-:W-:Y:S05]  /*d940*/  BSYNC.RECONVERGENT B0 ;  /* 0x0000000000007941 */ /* 0x000fea0003800200 */
.L_x_192:
[----:B------:R-:W-:Y:S01]  /*d950*/  IADD3 R0, PT, PT, R56, 0x29858, RZ ;  /* 0x0002985838007810 */ /* 0x000fe20007ffe0ff */
[----:B------:R-:W-:Y:S03]  /*d960*/  BSSY.RECONVERGENT B0, `(.L_x_194) ;  /* 0x0000005000007945 */ /* 0x000fe60003800200 */
[----:B------:R-:W-:Y:S04]  /*d970*/  PRMT R0, R57, 0x654, R0 ;  /* 0x0000065439007816 */ /* 0x000fe80000000000 */
[----:B------:R1:W-:Y:S01]  /*d980*/  SYNCS.ARRIVE.TRANS64.RED.A1T0 RZ, [R0+URZ], RZ ;  /* 0x000000ff00ff79a7 */ /* 0x0003e200081004ff */
[----:B------:R-:W-:Y:S05]  /*d990*/  @!P0 BRA `(.L_x_195) ;  /* 0x0000000000048947 */ /* 0x000fea0003800000 */
[----:B------:R-:W-:Y:S05]  /*d9a0*/  BPT.TRAP 0x1 ;  /* 0x000000040000795c */ /* 0x000fea0000300000 */
.L_x_195:
[----:B------:R-:W-:Y:S05]  /*d9b0*/  BSYNC.RECONVERGENT B0 ;  /* 0x0000000000007941 */ /* 0x000fea0003800200 */
.L_x_194:
[----:B-1----:R-:W-:Y:S01]  /*d9c0*/  IADD3 R0, PT, PT, R56, 0x29838, RZ ;  /* 0x0002983838007810 */ /* 0x002fe20007ffe0ff */
[----:B------:R-:W-:Y:S03]  /*d9d0*/  BSSY.RECONVERGENT B0, `(.L_x_196) ;  /* 0x0000005000007945 */ /* 0x000fe60003800200 */
[----:B------:R-:W-:Y:S04]  /*d9e0*/  PRMT R0, R57, 0x654, R0 ;  /* 0x0000065439007816 */ /* 0x000fe80000000000 */
[----:B------:R1:W-:Y:S01]  /*d9f0*/  SYNCS.ARRIVE.TRANS64.RED.A1T0 RZ, [R0+URZ], RZ ;  /* 0x000000ff00ff79a7 */ /* 0x0003e200081004ff */
[----:B------:R-:W-:Y:S05]  /*da00*/  @!P0 BRA `(.L_x_197) ;  /* 0x0000000000048947 */ /* 0x000fea0003800000 */
[----:B------:R-:W-:Y:S05]  /*da10*/  BPT.TRAP 0x1 ;  /* 0x000000040000795c */ /* 0x000fea0000300000 */
.L_x_197:
[----:B------:R-:W-:Y:S05]  /*da20*/  BSYNC.RECONVERGENT B0 ;  /* 0x0000000000007941 */ /* 0x000fea0003800200 */
.L_x_196:
[----:B-1----:R-:W-:Y:S01]  /*da30*/  SHF.L.U32 R0, R100, 0x1f, RZ ;  /* 0x0000001f64007819 */ /* 0x002fe200000006ff */
[----:B------:R-:W-:Y:S03]  /*da40*/  BSSY B0, `(.L_x_198) ;  /* 0x0000003000007945 */ /* 0x000fe60003800000 */
[----:B------:R-:W1:Y:S02]  /*da50*/  SYNCS.PHASECHK.TRANS64.TRYWAIT P1, [R56+URZ+0x29840], R0 ;  /* 0x02984000380075a7 */ /* 0x000e6400080211ff */
[----:B-1----:R-:W-:Y:S05]  /*da60*/  @!P1 BRA `(.L_x_199) ;  /* 0x0000004400bc9947 */ /* 0x002fea0003800000 */
.L_x_299:
[----:B------:R-:W-:Y:S05]  /*da70*/  BSYNC B0 ;  /* 0x0000000000007941 */ /* 0x000fea0003800000 */
.L_x_198:
[----:B------:R-:W-:Y:S04]  /*da80*/  BSSY.RECONVERGENT B0, `(.L_x_200) ;  /* 0x0000003000007945 */ /* 0x000fe80003800200 */
[----:B------:R-:W-:Y:S05]  /*da90*/  @!P0 BRA `(.L_x_201) ;  /* 0x0000000000048947 */ /* 0x000fea0003800000 */
[----:B------:R-:W-:Y:S05]  /*daa0*/  BPT.TRAP 0x1 ;  /* 0x000000040000795c */ /* 0x000fea0000300000 */
.L_x_201:
[----:B------:R-:W-:Y:S05]  /*dab0*/  BSYNC.RECONVERGENT B0 ;  /* 0x0000000000007941 */ /* 0x000fea0003800200 */
.L_x_200:
[----:B------:R-:W-:Y:S01]  /*dac0*/  SHF.L.U32 R0, R104, 0x1f, RZ ;  /* 0x0000001f68007819 */ /* 0x000fe200000006ff */
[----:B------:R-:W-:Y:S03]  /*dad0*/  BSSY B0, `(.L_x_202) ;  /* 0x0000003000007945 */ /* 0x000fe60003800000 */
[----:B------:R-:W1:Y:S02]  /*dae0*/  SYNCS.PHASECHK.TRANS64.TRYWAIT P1, [R56+URZ+0x29860], R0 ;  /* 0x02986000380075a7 */ /* 0x000e6400080211ff */
[----:B-1----:R-:W-:Y:S05]  /*daf0*/  @!P1 BRA `(.L_x_203) ;  /* 0x0000004400ac9947 */ /* 0x002fea0003800000 */
.L_x_300:
[----:B------:R-:W-:Y:S05]  /*db00*/  BSYNC B0 ;  /* 0x0000000000007941 */ /* 0x000fea0003800000 */
.L_x_202:
[----:B------:R-:W-:Y:S04]  /*db10*/  BSSY.RECONVERGENT B0, `(.L_x_204) ;  /* 0x0000003000007945 */ /* 0x000fe80003800200 */
[----:B------:R-:W-:Y:S05]  /*db20*/  @!P0 BRA `(.L_x_205) ;  /* 0x0000000000048947 */ /* 0x000fea0003800000 */
[----:B------:R-:W-:Y:S05]  /*db30*/  BPT.TRAP 0x1 ;  /* 0x000000040000795c */ /* 0x000fea0000300000 */
.L_x_205:
[----:B------:R-:W-:Y:S05]  /*db40*/  BSYNC.RECONVERGENT B0 ;  /* 0x0000000000007941 */ /* 0x000fea0003800200 */
.L_x_204:
[----:B------:R-:W-:Y:S02]  /*db50*/  SHF.L.U32 R3, R103, 0x1f, RZ ;  /* 0x0000001f67037819 */ /* 0x000fe400000006ff */
[----:B------:R-:W-:Y:S02]  /*db60*/  SHF.R.U32.HI R0, RZ, 0x3, R2 ;  /* 0x00000003ff007819 */ /* 0x000fe40000011602 */
[----:B------:R-:W1:Y:S02]  /*db70*/  SYNCS.PHASECHK.TRANS64.TRYWAIT P0, [R56+URZ+0x29898], R3 ;  /* 0x02989803380075a7 */ /* 0x000e6400080011ff */
[----:B------:R-:W-:Y:S04]  /*db80*/  LOP3.LUT R74, R74, 0x600010, R0, 0xc8, !PT ;  /* 0x006000104a4a7812 */ /* 0x000fe800078ec800 */
[----:B------:R-:W-:Y:S01]  /*db90*/  LOP3.LUT R0, R74, 0x120, RZ, 0xfc, !PT ;  /* 0x000001204a007812 */ /* 0x000fe200078efcff */
[----:B-1----:R-:W-:Y:S06]  /*dba0*/  @!P0 BRA `(.L_x_206) ;  /* 0x0000004400948947 */ /* 0x002fec0003800000 */
.L_x_301:
[----:B------:R-:W-:Y:S01]  /*dbb0*/  SHF.R.U32.HI R2, RZ, 0x5, R2 ;  /* 0x00000005ff027819 */ /* 0x000fe20000011602 */
[----:B------:R-:W-:Y:S05]  /*dbc0*/  WARPSYNC.ALL ;  /* 0x0000000000007948 */ /* 0x000fea0003800000 */
[C---:B------:R-:W-:Y:S01]  /*dbd0*/  R2UR UR4, R0.reuse ;  /* 0x00000000000472ca */ /* 0x040fe200000e0000 */
[----:B------:R-:W-:Y:S01]  /*dbe0*/  VIADD R0, R0, 0xffffffa0 ;  /* 0xffffffa000007836 */ /* 0x000fe20000000000 */
[----:B------:R-:W-:Y:S04]  /*dbf0*/  LOP3.LUT R2, R2, 0x3, RZ, 0xc0, !PT ;  /* 0x0000000302027812 */ /* 0x000fe800078ec0ff */
[----:B------:R-:W-:Y:S04]  /*dc00*/  SHF.R.U32.HI R0, RZ, 0x15, R0 ;  /* 0x00000015ff007819 */ /* 0x000fe80000011600 */
[----:B------:R-:W-:Y:S03]  /*dc10*/  ISETP.NE.AND P0, PT, R2, R0, PT ;  /* 0x000000000200720c */ /* 0x000fe60003f05270 */
[----:B--234-:R-:W1:Y:S10]  /*dc20*/  LDTM.x16 R28, tmem[UR4+-0x80] ;  /* 0xffff8004001c79ee */ /* 0x01ce74000824ff00 */
[----:B-1----:R-:W-:Y:S05]  /*dc30*/  @!P0 BRA `(.L_x_207) ;  /* 0x0000000000408947 */ /* 0x002fea0003800000 */
        /* <DEDUP_REMOVED lines=16> */
.L_x_207:
[----:B------:R-:W-:Y:S01]  /*dd40*/  LOP3.LUT R0, R74, 0xc0, RZ, 0xfc, !PT ;  /* 0x000000c04a007812 */ /* 0x000fe200078efcff */
[----:B------:R-:W-:Y:S05]  /*dd50*/  WARPSYNC.ALL ;  /* 0x0000000000007948 */ /* 0x000fea0003800000 */
[----:B------:R-:W-:Y:S01]  /*dd60*/  R2UR UR6, R0 ;  /* 0x00000000000672ca */ /* 0x000fe200000e0000 */
[----:B------:R-:W1:Y:S01]  /*dd70*/  S2R R46, SR_TID.X ;  /* 0x00000000002e7919 */ /* 0x000e620000002100 */
[----:B------:R-:W-:Y:S01]  /*dd80*/  LOP3.LUT R74, R74, 0xe0, RZ, 0xfc, !PT ;  /* 0x000000e04a4a7812 */ /* 0x000fe200078efcff */
[----:B------:R-:W2:Y:S01]  /*dd90*/  S2UR UR40, SR_CgaCtaId ;  /* 0x00000000002879c3 */ /* 0x000ea20000008800 */
[----:B------:R-:W-:Y:S02]  /*dda0*/  UMOV UR37, 0x400 ;  /* 0x0000040000257882 */ /* 0x000fe40000000000 */
[----:B------:R-:W-:Y:S02]  /*ddb0*/  R2UR UR5, R74 ;  /* 0x000000004a0572ca */ /* 0x000fe400000e0000 */
[--C-:B-1----:R-:W-:Y:S01]  /*ddc0*/  SHF.R.U32.HI R53, RZ, 0x1, R46.reuse ;  /* 0x00000001ff357819 */ /* 0x102fe2000001162e */
[----:B--2---:R-:W-:Y:S01]  /*ddd0*/  ULEA UR37, UR40, UR37, 0x18 ;  /* 0x0000002528257291 */ /* 0x004fe2000f8ec0ff */
[----:B------:R-:W-:Y:S01]  /*dde0*/  SHF.R.U32.HI R47, RZ, 0x3, R46 ;  /* 0x00000003ff2f7819 */ /* 0x000fe2000001162e */
[----:B------:R-:W-:Y:S01]  /*ddf0*/  IMAD.U32 R52, R46, 0x10000, RZ ;  /* 0x000100002e347824 */ /* 0x000fe200078e00ff */
[----:B------:R-:W-:Y:S04]  /*de00*/  LOP3.LUT R53, R53, 0x40, RZ, 0xc0, !PT ;  /* 0x0000004035357812 */ /* 0x000fe800078ec0ff */
[----:B------:R-:W-:Y:S02]  /*de10*/  LOP3.LUT R0, R52, 0x600010, R47, 0xc8, !PT ;  /* 0x0060001034007812 */ /* 0x000fe400078ec82f */
[----:B------:R-:W1:Y:S02]  /*de20*/  LDS.128 R12, [R53+UR37+0x29200] ;  /* 0x02920025350c7984 */ /* 0x000e640008000c00 */
[----:B------:R-:W-:Y:S04]  /*de30*/  LOP3.LUT R0, R0, 0x100, RZ, 0xfc, !PT ;  /* 0x0000010000007812 */ /* 0x000fe800078efcff */
[----:B------:R-:W-:Y:S02]  /*de40*/  R2UR UR4, R0 ;  /* 0x00000000000472ca */ /* 0x000fe400000e0000 */
[----:B------:R-:W2:Y:S08]  /*de50*/  LDS.128 R8, [R53+UR37+0x29220] ;  /* 0x0292202535087984 */ /* 0x000eb00008000c00 */
[----:B------:R-:W3:Y:S08]  /*de60*/  LDS.128 R4, [R53+UR37+0x29230] ;  /* 0x0292302535047984 */ /* 0x000ef00008000c00 */
[----:B------:R-:W4:Y:S08]  /*de70*/  LDS.128 R24, [R53+UR37+0x29210] ;  /* 0x0292102535187984 */ /* 0x000f300008000c00 */
[----:B------:R-:W-:Y:S01]  /*de80*/  LDS.128 R48, [R53+UR37+0x29290] ;  /* 0x0292902535307984 */ /* 0x000fe20008000c00 */
[----:B-1----:R-:W-:Y:S02]  /*de90*/  FADD2 R2, R28.F32x2.HI_LO, R12.F32x2.HI_LO ;  /* 0x0000000c1c02724b */ /* 0x002fe40000000000 */
[----:B------:R-:W-:Y:S05]  /*dea0*/  FADD2 R20, R30.F32x2.HI_LO, R14.F32x2.HI_LO ;  /* 0x0000000e1e14724b */ /* 0x000fea0000000000 */
[----:B------:R-:W1:Y:S01]  /*deb0*/  LDS.128 R12, [R53+UR37+0x29280] ;  /* 0x02928025350c7984 */ /* 0x000e620008000c00 */
[----:B------:R-:W-:Y:S02]  /*dec0*/  FMUL2 R2, R2.F32x2.HI_LO, R124.F32x2.HI_LO ;  /* 0x0000007c0202724a */ /* 0x000fe40000000000 */
[----:B------:R-:W-:Y:S02]  /*ded0*/  FMUL2 R122, R20.F32x2.HI_LO, R122.F32x2.HI_LO ;  /* 0x0000007a147a724a */ /* 0x000fe40000000000 */
[----:B--2---:R-:W-:Y:S01]  /*dee0*/  FADD2 R36, R36.F32x2.HI_LO, R8.F32x2.HI_LO ;  /* 0x000000082424724b */ /* 0x004fe20000000000 */
[----:B------:R-:W-:Y:S01]  /*def0*/  F2FP.BF16.F32.PACK_AB R20, R3, R2 ;  /* 0x000000020314723e */ /* 0x000fe200000010ff */
[----:B------:R-:W-:Y:S01]  /*df00*/  FADD2 R38, R38.F32x2.HI_LO, R10.F32x2.HI_LO ;  /* 0x0000000a2626724b */ /* 0x000fe20000000000 */
[----:B------:R-:W-:Y:S01]  /*df10*/  F2FP.BF16.F32.PACK_AB R0, R123, R122 ;  /* 0x0000007a7b00723e */ /* 0x000fe200000010ff */
[----:B------:R-:W2:Y:S01]  /*df20*/  LDS.128 R8, [R53+UR37+0x292a0] ;  /* 0x0292a02535087984 */ /* 0x000ea20008000c00 */
[----:B------:R-:W-:Y:S01]  /*df30*/  PRMT R54, R20, 0x7632, R54 ;  /* 0x0000763214367816 */ /* 0x000fe20000000036 */
[----:B------:R-:W-:Y:S01]  /*df40*/  FMUL2 R36, R36.F32x2.HI_LO, R118.F32x2.HI_LO ;  /* 0x000000762424724a */ /* 0x000fe20000000000 */
[----:B------:R-:W-:Y:S01]  /*df50*/  PRMT R55, R20, 0x7610, R55 ;  /* 0x0000761014377816 */ /* 0x000fe20000000037 */
[----:B---3--:R-:W-:Y:S01]  /*df60*/  FADD2 R40, R40.F32x2.HI_LO, R4.F32x2.HI_LO ;  /* 0x000000042828724b */ /* 0x008fe20000000000 */
[----:B------:R-:W-:Y:S01]  /*df70*/  PRMT R56, R0, 0x7632, R56 ;  /* 0x0000763200387816 */ /* 0x000fe20000000038 */
[----:B------:R-:W-:Y:S01]  /*df80*/  FADD2 R42, R42.F32x2.HI_LO, R6.F32x2.HI_LO ;  /* 0x000000062a2a724b */ /* 0x000fe20000000000 */
[----:B------:R-:W-:Y:S01]  /*df90*/  PRMT R57, R0, 0x7610, R57 ;  /* 0x0000761000397816 */ /* 0x000fe20000000039 */
[----:B------:R-:W3:Y:S01]  /*dfa0*/  LDS.128 R4, [R53+UR37+0x292b0] ;  /* 0x0292b02535047984 */ /* 0x000ee20008000c00 */
[----:B------:R-:W-:Y:S01]  /*dfb0*/  F2FP.BF16.F32.PACK_AB R0, R37, R36 ;  /* 0x000000242500723e */ /* 0x000fe200000010ff */
[----:B------:R-:W-:Y:S02]  /*dfc0*/  FMUL2 R40, R40.F32x2.HI_LO, R114.F32x2.HI_LO ;  /* 0x000000722828724a */ /* 0x000fe40000000000 */
[----:B----4-:R-:W-:Y:S01]  /*dfd0*/  FADD2 R32, R32.F32x2.HI_LO, R24.F32x2.HI_LO ;  /* 0x000000182020724b */ /* 0x010fe20000000000 */
[----:B------:R-:W-:Y:S01]  /*dfe0*/  PRMT R75, R0, 0x7610, R75 ;  /* 0x00007610004b7816 */ /* 0x000fe2000000004b */
[----:B------:R-:W-:Y:S02]  /*dff0*/  FADD2 R34, R34.F32x2.HI_LO, R26.F32x2.HI_LO ;  /* 0x0000001a2222724b */ /* 0x000fe40000000000 */
[----:B------:R-:W-:Y:S02]  /*e000*/  FMUL2 R2, R32.F32x2.HI_LO, R120.F32x2.HI_LO ;  /* 0x000000782002724a */ /* 0x000fe40000000000 */
[----:B------:R-:W-:Y:S02]  /*e010*/  FMUL2 R44, R34.F32x2.HI_LO, R22.F32x2.HI_LO ;  /* 0x00000016222c724a */ /* 0x000fe40000000000 */
[----:B------:R-:W1:Y:S01]  /*e020*/  LDTM.x16 R20, tmem[UR6] ;  /* 0x00000006001479ee */ /* 0x000e620008240000 */
[----:B------:R-:W-:Y:S01]  /*e030*/  F2FP.BF16.F32.PACK_AB R2, R3, R2 ;  /* 0x000000020302723e */ /* 0x000fe200000010ff */
[----:B------:R-:W-:Y:S01]  /*e040*/  FMUL2 R42, R42.F32x2.HI_LO, R112.F32x2.HI_LO ;  /* 0x000000702a2a724a */ /* 0x000fe20000000000 */
[----:B------:R-:W-:Y:S01]  /*e050*/  F2FP.BF16.F32.PACK_AB R44, R45, R44 ;  /* 0x0000002c2d2c723e */ /* 0x000fe200000010ff */
[----:B------:R-:W-:Y:S01]  /*e060*/  FMUL2 R38, R38.F32x2.HI_LO, R116.F32x2.HI_LO ;  /* 0x000000742626724a */ /* 0x000fe20000000000 */
[----:B------:R-:W-:Y:S02]  /*e070*/  PRMT R45, R2, 0x7632, R45 ;  /* 0x00007632022d7816 */ /* 0x000fe4000000002d */
[----:B------:R-:W-:Y:S02]  /*e080*/  F2FP.BF16.F32.PACK_AB R3, R43, R42 ;  /* 0x0000002a2b03723e */ /* 0x000fe400000010ff */
[----:B------:R-:W-:Y:S02]  /*e090*/  F2FP.BF16.F32.PACK_AB R38, R39, R38 ;  /* 0x000000262726723e */ /* 0x000fe400000010ff */
[----:B------:R-:W-:Y:S02]  /*e0a0*/  PRMT R39, R0, 0x7632, R39 ;  /* 0x0000763200277816 */ /* 0x000fe40000000027 */
[----:B------:R-:W-:Y:S02]  /*e0b0*/  F2FP.BF16.F32.PACK_AB R0, R41, R40 ;  /* 0x000000282900723e */ /* 0x000fe400000010ff */
[C---:B------:R-:W-:Y:S01]  /*e0c0*/  PRMT R113, R3.reuse, 0x7632, R113 ;  /* 0x0000763203717816 */ /* 0x040fe20000000071 */
[----:B------:R-:W4:Y:S01]  /*e0d0*/  LDS.128 R40, [R53+UR37+0x29300] ;  /* 0x0293002535287984 */ /* 0x000f220008000c00 */
[C---:B------:R-:W-:Y:S02]  /*e0e0*/  PRMT R105, R0.reuse, 0x7632, R105 ;  /* 0x0000763200697816 */ /* 0x040fe40000000069 */
[----:B------:R-:W-:Y:S02]  /*e0f0*/  PRMT R112, R0, 0x7610, R112 ;  /* 0x0000761000707816 */ /* 0x000fe40000000070 */
[----:B------:R-:W-:Y:S02]  /*e100*/  PRMT R114, R3, 0x7610, R114 ;  /* 0x0000761003727816 */ /* 0x000fe40000000072 */
[----:B------:R-:W-:Y:S01]  /*e110*/  PRMT R74, R44, 0x7632, R74 ;  /* 0x000076322c4a7816 */ /* 0x000fe2000000004a */
[----:B-1----:R-:W-:Y:S01]  /*e120*/  FADD2 R20, R20.F32x2.HI_LO, R12.F32x2.HI_LO ;  /* 0x0000000c1414724b */ /* 0x002fe20000000000 */
[----:B------:R-:W-:Y:S01]  /*e130*/  PRMT R98, R38, 0x7632, R98 ;  /* 0x0000763226627816 */ /* 0x000fe20000000062 */
[----:B------:R-:W-:Y:S02]  /*e140*/  FADD2 R22, R22.F32x2.HI_LO, R14.F32x2.HI_LO ;  /* 0x0000000e1616724b */ /* 0x000fe40000000000 */
[----:B------:R-:W-:Y:S02]  /*e150*/  FMUL2 R20, R20.F32x2.HI_LO, R110.F32x2.HI_LO ;  /* 0x0000006e1414724a */ /* 0x000fe40000000000 */
[----:B------:R-:W-:Y:S02]  /*e160*/  FMUL2 R22, R22.F32x2.HI_LO, R108.F32x2.HI_LO ;  /* 0x0000006c1616724a */ /* 0x000fe40000000000 */
[----:B------:R-:W1:Y:S01]  /*e170*/  LDS.128 R108, [R53+UR37+0x29310] ;  /* 0x02931025356c7984 */ /* 0x000e620008000c00 */
[----:B------:R-:W-:Y:S01]  /*e180*/  F2FP.BF16.F32.PACK_AB R20, R21, R20 ;  /* 0x000000141514723e */ /* 0x000fe200000010ff */
[----:B--2---:R-:W-:Y:S01]  /*e190*/  FADD2 R28, R28.F32x2.HI_LO, R8.F32x2.HI_LO ;  /* 0x000000081c1c724b */ /* 0x004fe20000000000 */
[----:B------:R-:W-:Y:S01]  /*e1a0*/  F2FP.BF16.F32.PACK_AB R0, R23, R22 ;  /* 0x000000161700723e */ /* 0x000fe200000010ff */
[----:B------:R-:W-:Y:S01]  /*e1b0*/  FADD2 R10, R30.F32x2.HI_LO, R10.F32x2.HI_LO ;  /* 0x0000000a1e0a724b */ /* 0x000fe20000000000 */
[----:B------:R-:W-:Y:S01]  /*e1c0*/  PRMT R115, R20, 0x7632, R115 ;  /* 0x0000763214737816 */ /* 0x000fe20000000073 */
[----:B------:R-:W-:Y:S01]  /*e1d0*/  FMUL2 R106, R28.F32x2.HI_LO, R106.F32x2.HI_LO ;  /* 0x0000006a1c6a724a */ /* 0x000fe20000000000 */
[----:B------:R-:W-:Y:S01]  /*e1e0*/  PRMT R116, R20, 0x7610, R116 ;  /* 0x0000761014747816 */ /* 0x000fe20000000074 */
[----:B------:R-:W2:Y:S01]  /*e1f0*/  LDS.128 R28, [R53+UR37+0x29320] ;  /* 0x02932025351c7984 */ /* 0x000ea20008000c00 */
[----:B------:R-:W-:Y:S01]  /*e200*/  PRMT R117, R0, 0x7632, R117 ;  /* 0x0000763200757816 */ /* 0x000fe20000000075 */
[----:B------:R-:W-:Y:S01]  /*e210*/  FADD2 R24, R24.F32x2.HI_LO, R48.F32x2.HI_LO ;  /* 0x000000301818724b */ /* 0x000fe20000000000 */
[----:B------:R-:W-:Y:S01]  /*e220*/  PRMT R118, R0, 0x7610, R118 ;  /* 0x0000761000767816 */ /* 0x000fe20000000076 */
[----:B------:R-:W-:Y:S02]  /*e230*/  FADD2 R26, R26.F32x2.HI_LO, R50.F32x2.HI_LO ;  /* 0x000000321a1a724b */ /* 0x000fe40000000000 */
[----:B---3--:R-:W-:Y:S02]  /*e240*/  FADD2 R32, R32.F32x2.HI_LO, R4.F32x2.HI_LO ;  /* 0x000000042020724b */ /* 0x008fe40000000000 */
[----:B------:R-:W-:Y:S02]  /*e250*/  FMUL2 R36, R24.F32x2.HI_LO, R18.F32x2.HI_LO ;  /* 0x000000121824724a */ /* 0x000fe40000000000 */
[----:B------:R-:W-:Y:S02]  /*e260*/  FMUL2 R48, R26.F32x2.HI_LO, R16.F32x2.HI_LO ;  /* 0x000000101a30724a */ /* 0x000fe40000000000 */
[----:B------:R-:W4:Y:S01]  /*e270*/  LDTM.x16 R12, tmem[UR5] ;  /* 0x00000005000c79ee */ /* 0x000f220008240000 */
[----:B------:R-:W-:Y:S01]  /*e280*/  F2FP.BF16.F32.PACK_AB R0, R37, R36 ;  /* 0x000000242500723e */ /* 0x000fe200000010ff */
[----:B------:R-:W-:Y:S01]  /*e290*/  FADD2 R6, R34.F32x2.HI_LO, R6.F32x2.HI_LO ;  /* 0x000000062206724b */ /* 0x000fe20000000000 */
[----:B------:R-:W-:Y:S01]  /*e2a0*/  F2FP.BF16.F32.PACK_AB R48, R49, R48 ;  /* 0x000000303130723e */ /* 0x000fe200000010ff */
[----:B------:R-:W-:Y:S01]  /*e2b0*/  FMUL2 R94, R32.F32x2.HI_LO, R94.F32x2.HI_LO ;  /* 0x0000005e205e724a */ /* 0x000fe20000000000 */
[C---:B------:R-:W-:Y:S01]  /*e2c0*/  PRMT R49, R0.reuse, 0x7632, R49 ;  /* 0x0000763200317816 */ /* 0x040fe20000000031 */
[----:B------:R-:W3:Y:S01]  /*e2d0*/  LDS.128 R32, [R53+UR37+0x29330] ;  /* 0x0293302535207984 */ /* 0x000ee20008000c00 */
[----:B------:R-:W-:Y:S01]  /*e2e0*/  PRMT R119, R0, 0x7610, R119 ;  /* 0x0000761000777816 */ /* 0x000fe20000000077 */
[----:B------:R-:W-:Y:S01]  /*e2f0*/  FMUL2 R6, R6.F32x2.HI_LO, R92.F32x2.HI_LO ;  /* 0x0000005c0606724a */ /* 0x000fe20000000000 */
[----:B------:R-:W-:Y:S01]  /*e300*/  F2FP.BF16.F32.PACK_AB R0, R107, R106 ;  /* 0x0000006a6b00723e */ /* 0x000fe200000010ff */
[----:B------:R-:W-:Y:S01]  /*e310*/  FMUL2 R10, R10.F32x2.HI_LO, R96.F32x2.HI_LO ;  /* 0x000000600a0a724a */ /* 0x000fe20000000000 */
[----:B------:R-:W-:Y:S01]  /*e320*/  F2FP.BF16.F32.PACK_AB R94, R95, R94 ;  /* 0x0000005e5f5e723e */ /* 0x000fe200000010ff */
[----:B------:R-:W-:Y:S01]  /*e330*/  UMOV UR5, 0x33334444 ;  /* 0x3333444400057882 */ /* 0x000fe20000000000 */
[C---:B------:R-:W-:Y:S02]  /*e340*/  PRMT R97, R0.reuse, 0x7632, R97 ;  /* 0x0000763200617816 */ /* 0x040fe40000000061 */
[----:B------:R-:W-:Y:S02]  /*e350*/  F2FP.BF16.F32.PACK_AB R10, R11, R10 ;  /* 0x0000000a0b0a723e */ /* 0x000fe400000010ff */
[----:B------:R-:W-:Y:S02]  /*e360*/  PRMT R106, R0, 0x7610, R106 ;  /* 0x00007610006a7816 */ /* 0x000fe4000000006a */
[----:B------:R-:W-:Y:S02]  /*e370*/  F2FP.BF16.F32.PACK_AB R6, R7, R6 ;  /* 0x000000060706723e */ /* 0x000fe400000010ff */
[C---:B------:R-:W-:Y:S02]  /*e380*/  PRMT R92, R10.reuse, 0x7632, R92 ;  /* 0x000076320a5c7816 */ /* 0x040fe4000000005c */
[----:B------:R-:W-:Y:S01]  /*e390*/  PRMT R93, R10, 0x7610, R93 ;  /* 0x000076100a5d7816 */ /* 0x000fe2000000005d */
[----:B----4-:R-:W-:Y:S01]  /*e3a0*/  FADD2 R12, R12.F32x2.HI_LO, R40.F32x2.HI_LO ;  /* 0x000000280c0c724b */ /* 0x010fe20000000000 */
[----:B------:R-:W-:Y:S01]  /*e3b0*/  PRMT R107, R6, 0x7632, R107 ;  /* 0x00007632066b7816 */ /* 0x000fe2000000006b */
[----:B------:R-:W-:Y:S01]  /*e3c0*/  FADD2 R14, R14.F32x2.HI_LO, R42.F32x2.HI_LO ;  /* 0x0000002a0e0e724b */ /* 0x000fe20000000000 */
[----:B------:R-:W-:Y:S01]  /*e3d0*/  PRMT R120, R6, 0x7610, R120 ;  /* 0x0000761006787816 */ /* 0x000fe20000000078 */
[----:B------:R-:W4:Y:S01]  /*e3e0*/  LDS.128 R40, [R53+UR37+0x29380] ;  /* 0x0293802535287984 */ /* 0x000f220008000c00 */
[----:B------:R-:W-:Y:S01]  /*e3f0*/  PRMT R96, R48, 0x7632, R96 ;  /* 0x0000763230607816 */ /* 0x000fe20000000060 */
[----:B------:R-:W-:Y:S01]  /*e400*/  FMUL2 R12, R12.F32x2.HI_LO, R90.F32x2.HI_LO ;  /* 0x0000005a0c0c724a */ /* 0x000fe20000000000 */
[----:B------:R-:W-:Y:S01]  /*e410*/  PRMT R95, R94, 0x7632, R95 ;  /* 0x000076325e5f7816 */ /* 0x000fe2000000005f */
[----:B------:R-:W-:Y:S02]  /*e420*/  FMUL2 R14, R14.F32x2.HI_LO, R88.F32x2.HI_LO ;  /* 0x000000580e0e724a */ /* 0x000fe40000000000 */
[----:B-1----:R-:W-:Y:S01]  /*e430*/  FADD2 R16, R16.F32x2.HI_LO, R108.F32x2.HI_LO ;  /* 0x0000006c1010724b */ /* 0x002fe20000000000 */
[----:B------:R-:W-:Y:S01]  /*e440*/  F2FP.BF16.F32.PACK_AB R3, R13, R12 ;  /* 0x0000000c0d03723e */ /* 0x000fe200000010ff */
[----:B------:R-:W1:Y:S01]  /*e450*/  LDS.128 R88, [R53+UR37+0x29390] ;  /* 0x0293902535587984 */ /* 0x000e620008000c00 */
[----:B------:R-:W-:Y:S01]  /*e460*/  F2FP.BF16.F32.PACK_AB R0, R15, R14 ;  /* 0x0000000e0f00723e */ /* 0x000fe200000010ff */
[----:B------:R-:W-:Y:S02]  /*e470*/  FADD2 R18, R18.F32x2.HI_LO, R110.F32x2.HI_LO ;  /* 0x0000006e1212724b */ /* 0x000fe40000000000 */
[----:B------:R-:W-:Y:S01]  /*e480*/  FMUL2 R36, R16.F32x2.HI_LO, R86.F32x2.HI_LO ;  /* 0x000000561024724a */ /* 0x000fe20000000000 */
[----:B------:R-:W-:Y:S01]  /*e490*/  PRMT R86, R3, 0x7632, R86 ;  /* 0x0000763203567816 */ /* 0x000fe20000000056 */
[----:B------:R-:W-:Y:S01]  /*e4a0*/  FMUL2 R50, R18.F32x2.HI_LO, R84.F32x2.HI_LO ;  /* 0x000000541232724a */ /* 0x000fe20000000000 */
[----:B------:R-:W-:Y:S01]  /*e4b0*/  PRMT R87, R3, 0x7610, R87 ;  /* 0x0000761003577816 */ /* 0x000fe20000000057 */
[----:B------:R-:W4:Y:S01]  /*e4c0*/  LDTM.x16 R4, tmem[UR4] ;  /* 0x00000004000479ee */ /* 0x000f220008240000 */
[----:B------:R-:W-:Y:S01]  /*e4d0*/  PRMT R84, R0, 0x7632, R84 ;  /* 0x0000763200547816 */ /* 0x000fe20000000054 */
[----:B--2---:R-:W-:Y:S01]  /*e4e0*/  FADD2 R20, R20.F32x2.HI_LO, R28.F32x2.HI_LO ;  /* 0x0000001c1414724b */ /* 0x004fe20000000000 */
[----:B------:R-:W-:Y:S01]  /*e4f0*/  PRMT R85, R0, 0x7610, R85 ;  /* 0x0000761000557816 */ /* 0x000fe20000000055 */
[----:B------:R-:W-:Y:S01]  /*e500*/  FADD2 R22, R22.F32x2.HI_LO, R30.F32x2.HI_LO ;  /* 0x0000001e1616724b */ /* 0x000fe20000000000 */
[----:B------:R-:W-:Y:S01]  /*e510*/  F2FP.BF16.F32.PACK_AB R0, R37, R36 ;  /* 0x000000242500723e */ /* 0x000fe200000010ff */
[----:B------:R-:W2:Y:S01]  /*e520*/  LDS.128 R28, [R53+UR37+0x293a0] ;  /* 0x0293a025351c7984 */ /* 0x000ea20008000c00 */
[----:B------:R-:W-:Y:S01]  /*e530*/  F2FP.BF16.F32.PACK_AB R3, R51, R50 ;  /* 0x000000323303723e */ /* 0x000fe200000010ff */
[----:B---3--:R-:W-:Y:S01]  /*e540*/  FADD2 R24, R24.F32x2.HI_LO, R32.F32x2.HI_LO ;  /* 0x000000201818724b */ /* 0x008fe20000000000 */
[----:B------:R-:W-:Y:S01]  /*e550*/  PRMT R36, R0, 0x7632, R36 ;  /* 0x0000763200247816 */ /* 0x000fe20000000024 */
[----:B------:R-:W-:Y:S01]  /*e560*/  FMUL2 R20, R20.F32x2.HI_LO, R64.F32x2.HI_LO ;  /* 0x000000401414724a */ /* 0x000fe20000000000 */
[----:B------:R-:W-:Y:S01]  /*e570*/  PRMT R37, R0, 0x7610, R37 ;  /* 0x0000761000257816 */ /* 0x000fe20000000025 */
[----:B------:R-:W-:Y:S01]  /*e580*/  FMUL2 R22, R22.F32x2.HI_LO, R62.F32x2.HI_LO ;  /* 0x0000003e1616724a */ /* 0x000fe20000000000 */
[C---:B------:R-:W-:Y:S01]  /*e590*/  PRMT R50, R3.reuse, 0x7632, R50 ;  /* 0x0000763203327816 */ /* 0x040fe20000000032 */
[----:B------:R-:W-:Y:S01]  /*e5a0*/  USHF.L.U32 UR4, UR41, 0x2, URZ ;  /* 0x0000000229047899 */ /* 0x000fe200080006ff */
[----:B------:R-:W-:Y:S02]  /*e5b0*/  PRMT R51, R3, 0x7610, R51 ;  /* 0x0000761003337816 */ /* 0x000fe40000000033 */
[----:B------:R-:W-:Y:S01]  /*e5c0*/  F2FP.BF16.F32.PACK_AB R0, R21, R20 ;  /* 0x000000141500723e */ /* 0x000fe200000010ff */
[----:B------:R-:W-:Y:S01]  /*e5d0*/  FADD2 R20, R26.F32x2.HI_LO, R34.F32x2.HI_LO ;  /* 0x000000221a14724b */ /* 0x000fe20000000000 */
[----:B------:R-:W-:Y:S01]  /*e5e0*/  F2FP.BF16.F32.PACK_AB R3, R23, R22 ;  /* 0x000000161703723e */ /* 0x000fe200000010ff */
[----:B------:R-:W-:Y:S01]  /*e5f0*/  FMUL2 R22, R24.F32x2.HI_LO, R60.F32x2.HI_LO ;  /* 0x0000003c1816724a */ /* 0x000fe20000000000 */
[C---:B------:R-:W-:Y:S01]  /*e600*/  PRMT R32, R0.reuse, 0x7632, R32 ;  /* 0x0000763200207816 */ /* 0x040fe20000000020 */
[----:B------:R3:W5:Y:S01]  /*e610*/  LDS.128 R24, [R53+UR37+0x293b0] ;  /* 0x0293b02535187984 */ /* 0x0007620008000c00 */
[----:B------:R-:W-:Y:S01]  /*e620*/  PRMT R33, R0, 0x7610, R33 ;  /* 0x0000761000217816 */ /* 0x000fe20000000021 */
[----:B------:R-:W-:Y:S01]  /*e630*/  NOP ;  /* 0x0000000000007918 */ /* 0x000fe20000000000 */
[----:B------:R-:W-:Y:S01]  /*e640*/  F2FP.BF16.F32.PACK_AB R22, R23, R22 ;  /* 0x000000161716723e */ /* 0x000fe200000010ff */
[----:B------:R-:W-:Y:S01]  /*e650*/  FMUL2 R20, R20.F32x2.HI_LO, R58.F32x2.HI_LO ;  /* 0x0000003a1414724a */ /* 0x000fe20000000000 */
[C---:B------:R-:W-:Y:S01]  /*e660*/  PRMT R34, R3.reuse, 0x7632, R34 ;  /* 0x0000763203227816 */ /* 0x040fe20000000022 */
[----:B------:R-:W-:Y:S01]  /*e670*/  IMAD.U32 R59, RZ, RZ, UR4 ;  /* 0x00000004ff3b7e24 */ /* 0x000fe2000f8e00ff */
[----:B------:R-:W-:Y:S01]  /*e680*/  PRMT R35, R3, 0x7610, R35 ;  /* 0x0000761003237816 */ /* 0x000fe20000000023 */
[----:B----4-:R-:W-:Y:S01]  /*e690*/  FADD2 R4, R4.F32x2.HI_LO, R40.F32x2.HI_LO ;  /* 0x000000280404724b */ /* 0x010fe20000000000 */
[----:B------:R-:W-:Y:S01]  /*e6a0*/  F2FP.BF16.F32.PACK_AB R20, R21, R20 ;  /* 0x000000141514723e */ /* 0x000fe200000010ff */
[----:B------:R-:W-:Y:S01]  /*e6b0*/  FADD2 R6, R6.F32x2.HI_LO, R42.F32x2.HI_LO ;  /* 0x0000002a0606724b */ /* 0x000fe20000000000 */
[----:B------:R-:W-:Y:S01]  /*e6c0*/  R2UR UR4, R59 ;  /* 0x000000003b0472ca */ /* 0x000fe200000e0000 */
[----:B-1----:R-:W-:Y:S01]  /*e6d0*/  FADD2 R8, R8.F32x2.HI_LO, R88.F32x2.HI_LO ;  /* 0x000000580808724b */ /* 0x002fe20000000000 */
[----:B------:R-:W-:Y:S01]  /*e6e0*/  PRMT R23, R22, 0x7632, R23 ;  /* 0x0000763216177816 */ /* 0x000fe20000000017 */
[----:B------:R-:W-:Y:S01]  /*e6f0*/  FADD2 R10, R10.F32x2.HI_LO, R90.F32x2.HI_LO ;  /* 0x0000005a0a0a724b */ /* 0x000fe20000000000 */
[----:B------:R-:W-:Y:S01]  /*e700*/  PRMT R40, R20, 0x7632, R40 ;  /* 0x0000763214287816 */ /* 0x000fe20000000028 */
[----:B------:R-:W-:Y:S01]  /*e710*/  FMUL2 R4, R4.F32x2.HI_LO, R66.F32x2.HI_LO ;  /* 0x000000420404724a */ /* 0x000fe20000000000 */
[----:B------:R-:W-:Y:S01]  /*e720*/  PRMT R41, R20, 0x7610, R41 ;  /* 0x0000761014297816 */ /* 0x000fe20000000029 */
[----:B------:R-:W-:Y:S02]  /*e730*/  FMUL2 R6, R6.F32x2.HI_LO, R68.F32x2.HI_LO ;  /* 0x000000440606724a */ /* 0x000fe40000000000 */
[----:B------:R-:W-:Y:S01]  /*e740*/  FMUL2 R8, R8.F32x2.HI_LO, R70.F32x2.HI_LO ;  /* 0x000000460808724a */ /* 0x000fe20000000000 */
[----:B------:R-:W-:Y:S01]  /*e750*/  F2FP.BF16.F32.PACK_AB R4, R5, R4 ;  /* 0x000000040504723e */ /* 0x000fe200000010ff */
[----:B------:R-:W-:Y:S01]  /*e760*/  FMUL2 R10, R10.F32x2.HI_LO, R82.F32x2.HI_LO ;  /* 0x000000520a0a724a */ /* 0x000fe20000000000 */
[----:B------:R-:W-:Y:S01]  /*e770*/  F2FP.BF16.F32.PACK_AB R6, R7, R6 ;  /* 0x000000060706723e */ /* 0x000fe200000010ff */
[----:B------:R-:W-:Y:S01]  /*e780*/  USHF.R.U64 UR4, UR5, UR4, 0x123333 ;  /* 0x0012333305047499 */ /* 0x000fe20008001204 */
[----:B------:R-:W-:Y:S01]  /*e790*/  F2FP.BF16.F32.PACK_AB R8, R9, R8 ;  /* 0x000000080908723e */ /* 0x000fe200000010ff */
[----:B--2---:R-:W-:Y:S01]  /*e7a0*/  FADD2 R12, R12.F32x2.HI_LO, R28.F32x2.HI_LO ;  /* 0x0000001c0c0c724b */ /* 0x004fe20000000000 */
[----:B------:R-:W-:Y:S01]  /*e7b0*/  F2FP.BF16.F32.PACK_AB R10, R11, R10 ;  /* 0x0000000a0b0a723e */ /* 0x000fe200000010ff */
[----:B------:R-:W-:Y:S01]  /*e7c0*/  ULOP3.LUT UR38, UR4, 0x7, URZ, 0xc0, !UPT ;  /* 0x0000000704267892 */ /* 0x000fe2000f8ec0ff */
[----:B------:R-:W-:Y:S01]  /*e7d0*/  PRMT R42, R4, 0x7632, R42 ;  /* 0x00007632042a7816 */ /* 0x000fe2000000002a */
[----:B------:R-:W-:Y:S01]  /*e7e0*/  FADD2 R14, R14.F32x2.HI_LO, R30.F32x2.HI_LO ;  /* 0x0000001e0e0e724b */ /* 0x000fe20000000000 */
[----:B------:R-:W-:Y:S01]  /*e7f0*/  PRMT R43, R4, 0x7610, R43 ;  /* 0x00007610042b7816 */ /* 0x000fe2000000002b */
[----:B------:R-:W-:Y:S01]  /*e800*/  UISETP.NE.AND UP0, UPT, UR38, 0x3, UPT ;  /* 0x000000032600788c */ /* 0x000fe2000bf05270 */
[----:B---3--:R-:W-:Y:S01]  /*e810*/  PRMT R53, R6, 0x7632, R53 ;  /* 0x0000763206357816 */ /* 0x008fe20000000035 */
[----:B------:R-:W-:Y:S01]  /*e820*/  FMUL2 R12, R12.F32x2.HI_LO, R80.F32x2.HI_LO ;  /* 0x000000500c0c724a */ /* 0x000fe20000000000 */
[----:B------:R-:W-:Y:S01]  /*e830*/  PRMT R58, R6, 0x7610, R58 ;  /* 0x00007610063a7816 */ /* 0x000fe2000000003a */
[----:B------:R-:W-:Y:S01]  /*e840*/  FMUL2 R14, R14.F32x2.HI_LO, R78.F32x2.HI_LO ;  /* 0x0000004e0e0e724a */ /* 0x000fe20000000000 */
[----:B------:R-:W-:Y:S02]  /*e850*/  PRMT R28, R8, 0x7632, R28 ;  /* 0x00007632081c7816 */ /* 0x000fe4000000001c */
[----:B------:R-:W-:Y:S01]  /*e860*/  F2FP.BF16.F32.PACK_AB R12, R13, R12 ;  /* 0x0000000c0d0c723e */ /* 0x000fe200000010ff */
[----:B-----5:R-:W-:Y:S01]  /*e870*/  FADD2 R16, R16.F32x2.HI_LO, R24.F32x2.HI_LO ;  /* 0x000000181010724b */ /* 0x020fe20000000000 */
[----:B------:R-:W-:Y:S01]  /*e880*/  F2FP.BF16.F32.PACK_AB R14, R15, R14 ;  /* 0x0000000e0f0e723e */ /* 0x000fe200000010ff */
[----:B------:R-:W-:Y:S01]  /*e890*/  FADD2 R18, R18.F32x2.HI_LO, R26.F32x2.HI_LO ;  /* 0x0000001a1212724b */ /* 0x000fe20000000000 */
[----:B------:R-:W-:Y:S01]  /*e8a0*/  PRMT R29, R8, 0x7610, R29 ;  /* 0x00007610081d7816 */ /* 0x000fe2000000001d */
[----:B------:R-:W-:Y:S01]  /*e8b0*/  FMUL2 R16, R16.F32x2.HI_LO, R76.F32x2.HI_LO ;  /* 0x0000004c1010724a */ /* 0x000fe20000000000 */
[----:B------:R-:W-:Y:S01]  /*e8c0*/  PRMT R30, R10, 0x7632, R30 ;  /* 0x000076320a1e7816 */ /* 0x000fe2000000001e */
[----:B------:R-:W-:Y:S01]  /*e8d0*/  FMUL2 R18, R18.F32x2.HI_LO, R72.F32x2.HI_LO ;  /* 0x000000481212724a */ /* 0x000fe20000000000 */
[----:B------:R-:W-:Y:S02]  /*e8e0*/  PRMT R31, R10, 0x7610, R31 ;  /* 0x000076100a1f7816 */ /* 0x000fe4000000001f */
[----:B------:R-:W-:Y:S02]  /*e8f0*/  F2FP.BF16.F32.PACK_AB R16, R17, R16 ;  /* 0x000000101110723e */ /* 0x000fe400000010ff */
[----:B------:R-:W-:Y:S02]  /*e900*/  F2FP.BF16.F32.PACK_AB R18, R19, R18 ;  /* 0x000000121312723e */ /* 0x000fe400000010ff */
[C---:B------:R-:W-:Y:S02]  /*e910*/  PRMT R24, R12.reuse, 0x7632, R24 ;  /* 0x000076320c187816 */ /* 0x040fe40000000018 */
[----:B------:R-:W-:Y:S02]  /*e920*/  PRMT R25, R12, 0x7610, R25 ;  /* 0x000076100c197816 */ /* 0x000fe40000000019 */
[C---:B------:R-:W-:Y:S02]  /*e930*/  PRMT R17, R14.reuse, 0x7632, R17 ;  /* 0x000076320e117816 */ /* 0x040fe40000000011 */
[----:B------:R-:W-:Y:S02]  /*e940*/  PRMT R26, R14, 0x7610, R26 ;  /* 0x000076100e1a7816 */ /* 0x000fe4000000001a */
[----:B------:R-:W-:Y:S02]  /*e950*/  PRMT R19, R16, 0x7632, R19 ;  /* 0x0000763210137816 */ /* 0x000fe40000000013 */
[----:B------:R-:W-:Y:S01]  /*e960*/  PRMT R27, R18, 0x7632, R27 ;  /* 0x00007632121b7816 */ /* 0x000fe2000000001b */
[----:B------:R-:W-:Y:S06]  /*e970*/  BRA.U !UP0, `(.L_x_208) ;  /* 0x0000000108087547 */ /* 0x000fec000b800000 */
[----:B------:R-:W-:Y:S05]  /*e980*/  BPT.TRAP 0x1 ;  /* 0x000000040000795c */ /* 0x000fea0000300000 */
[----:B------:R-:W-:Y:S05]  /*e990*/  BPT.TRAP 0x1 ;  /* 0x000000040000795c */ /* 0x000fea0000300000 */
.L_x_208:
[----:B------:R-:W-:Y:S04]  /*e9a0*/  UIADD3 UR4, UPT, UPT, UR37, 0x29868, URZ ;  /* 0x0002986825047890 */ /* 0x000fe8000fffe0ff */
[----:B------:R-:W-:Y:S09]  /*e9b0*/  UPRMT UR4, UR40, 0x654, UR4 ;  /* 0x0000065428047896 */ /* 0x000ff20008000004 */
[----:B------:R-:W-:Y:S01]  /*e9c0*/  SYNCS.ARRIVE.TRANS64.RED.A1T0 RZ, [UR4], RZ ;  /* 0x000000ffffff79a7 */ /* 0x000fe20008100404 */
[----:B------:R-:W-:Y:S04]  /*e9d0*/  UIADD3 UR4, UPT, UPT, UR37, 0x19000, URZ ;  /* 0x0001900025047890 */ /* 0x000fe8000fffe0ff */
[----:B------:R-:W-:Y:S09]  /*e9e0*/  ULOP3.LUT UP0, URZ, UR4, 0x3f0, URZ, 0xc0, !UPT ;  /* 0x000003f004ff7892 */ /* 0x000ff2000f80c0ff */
[----:B------:R-:W-:Y:S05]  /*e9f0*/  BRA.U !UP0, `(.L_x_209) ;  /* 0x0000000108407547 */ /* 0x000fea000b800000 */
        /* <DEDUP_REMOVED lines=16> */
.L_x_209:
[C---:B------:R-:W-:Y:S01]  /*eb00*/  LOP3.LUT P0, RZ, R46.reuse, 0x2, RZ, 0xc0, !PT ;  /* 0x000000022eff7812 */ /* 0x040fe2000780c0ff */
[C---:B------:R-:W-:Y:S01]  /*eb10*/  IMAD.SHL.U32 R3, R46.reuse, 0x40, RZ ;  /* 0x000000402e037824 */ /* 0x040fe200078e00ff */
[----:B------:R-:W-:Y:S01]  /*eb20*/  SHF.R.U32.HI R5, RZ, 0x7, R46 ;  /* 0x00000007ff057819 */ /* 0x000fe2000001162e */
[----:B------:R-:W-:Y:S01]  /*eb30*/  IMAD.SHL.U32 R0, R46, 0x8, RZ ;  /* 0x000000082e007824 */ /* 0x000fe200078e00ff */
[----:B------:R-:W-:Y:S01]  /*eb40*/  LOP3.LUT R54, R54, 0xffff, RZ, 0xc0, !PT ;  /* 0x0000ffff36367812 */ /* 0x000fe200078ec0ff */
[----:B------:R-:W-:Y:S01]  /*eb50*/  IMAD.U32 R30, R30, 0x10000, RZ ;  /* 0x000100001e1e7824 */ /* 0x000fe200078e00ff */
[----:B------:R-:W-:Y:S01]  /*eb60*/  LOP3.LUT R4, R3, 0x1c0, RZ, 0xc0, !PT ;  /* 0x000001c003047812 */ /* 0x000fe200078ec0ff */
[----:B------:R-:W-:Y:S01]  /*eb70*/  IMAD.U32 R107, R107, 0x10000, RZ ;  /* 0x000100006b6b7824 */ /* 0x000fe200078e00ff */
[----:B------:R-:W-:Y:S01]  /*eb80*/  LOP3.LUT R45, R45, 0xffff, RZ, 0xc0, !PT ;  /* 0x0000ffff2d2d7812 */ /* 0x000fe200078ec0ff */
[----:B------:R-:W-:Y:S01]  /*eb90*/  IMAD.U32 R53, R53, 0x10000, RZ ;  /* 0x0001000035357824 */ /* 0x000fe200078e00ff */
[----:B------:R-:W-:Y:S01]  /*eba0*/  LOP3.LUT R0, R4, 0x38, R0, 0xf8, !PT ;  /* 0x0000003804007812 */ /* 0x000fe200078ef800 */
[----:B------:R-:W-:Y:S01]  /*ebb0*/  IMAD.U32 R56, R56, 0x10000, RZ ;  /* 0x0001000038387824 */ /* 0x000fe200078e00ff */
[----:B------:R-:W-:Y:S01]  /*ebc0*/  LOP3.LUT R4, R46, 0x1, RZ, 0xc0, !PT ;  /* 0x000000012e047812 */ /* 0x000fe200078ec0ff */
[----:B------:R-:W-:Y:S01]  /*ebd0*/  IMAD.U32 R98, R98, 0x10000, RZ ;  /* 0x0001000062627824 */ /* 0x000fe200078e00ff */
[----:B------:R-:W-:Y:S01]  /*ebe0*/  LOP3.LUT R0, R0, 0x1e00, R3, 0xf8, !PT ;  /* 0x00001e0000007812 */ /* 0x000fe200078ef803 */
[----:B------:R-:W-:Y:S01]  /*ebf0*/  IMAD.MOV.U32 R3, RZ, RZ, 0x10 ;  /* 0x00000010ff037424 */ /* 0x000fe200078e00ff */
[----:B------:R-:W-:Y:S01]  /*ec00*/  LOP3.LUT R5, R5, 0x1, RZ, 0xc0, !PT ;  /* 0x0000000105057812 */ /* 0x000fe200078ec0ff */
[----:B------:R-:W-:Y:S01]  /*ec10*/  IMAD.U32 R113, R113, 0x10000, RZ ;  /* 0x0001000071717824 */ /* 0x000fe200078e00ff */
[----:B------:R-:W-:Y:S01]  /*ec20*/  LEA R8, P1, R54, RZ, 0x10 ;  /* 0x000000ff36087211 */ /* 0x000fe200078280ff */
[----:B------:R-:W-:Y:S01]  /*ec30*/  IMAD.U32 R96, R96, 0x10000, RZ ;  /* 0x0001000060607824 */ /* 0x000fe200078e00ff */
[----:B------:R-:W-:Y:S01]  /*ec40*/  SEL R6, R3, 0xfffffff0, !P0 ;  /* 0xfffffff003067807 */ /* 0x000fe20004000000 */
[----:B------:R-:W-:Y:S01]  /*ec50*/  IMAD.U32 R84, R84, 0x10000, RZ ;  /* 0x0001000054547824 */ /* 0x000fe200078e00ff */
[----:B------:R-:W-:Y:S01]  /*ec60*/  ISETP.NE.U32.AND P2, PT, R4, 0x1, PT ;  /* 0x000000010400780c */ /* 0x000fe20003f45070 */
[----:B------:R-:W-:Y:S01]  /*ec70*/  IMAD.U32 R50, R50, 0x10000, RZ ;  /* 0x0001000032327824 */ /* 0x000fe200078e00ff */
[----:B------:R-:W-:Y:S01]  /*ec80*/  LOP3.LUT R39, R39, 0xffff, RZ, 0xc0, !PT ;  /* 0x0000ffff27277812 */ /* 0x000fe200078ec0ff */
[----:B------:R-:W-:Y:S01]  /*ec90*/  IMAD R0, R6, R5, R0 ;  /* 0x0000000506007224 */ /* 0x000fe200078e0200 */
[----:B------:R-:W-:Y:S01]  /*eca0*/  LEA R4, P0, R45, RZ, 0x10 ;  /* 0x000000ff2d047211 */ /* 0x000fe200078080ff */
[----:B------:R-:W-:Y:S01]  /*ecb0*/  IMAD.U32 R34, R34, 0x10000, RZ ;  /* 0x0001000022227824 */ /* 0x000fe200078e00ff */
[----:B------:R-:W-:Y:S02]  /*ecc0*/  LOP3.LUT R105, R105, 0xffff, RZ, 0xc0, !PT ;  /* 0x0000ffff69697812 */ /* 0x000fe400078ec0ff */
[----:B------:R-:W-:Y:S02]  /*ecd0*/  LEA.HI.X R9, R54, RZ, RZ, 0x10, P1 ;  /* 0x000000ff36097211 */ /* 0x000fe400008f84ff */
[----:B------:R-:W-:Y:S02]  /*ece0*/  LEA R6, P1, R39, RZ, 0x10 ;  /* 0x000000ff27067211 */ /* 0x000fe400078280ff */
[----:B------:R-:W-:Y:S02]  /*ecf0*/  LEA.HI.X R5, R45, RZ, RZ, 0x10, P0 ;  /* 0x000000ff2d057211 */ /* 0x000fe400000f84ff */
[----:B------:R-:W-:Y:S02]  /*ed00*/  LOP3.LUT R55, R8, 0xffff, R55, 0xf8, !PT ;  /* 0x0000ffff08377812 */ /* 0x000fe400078ef837 */
[----:B------:R-:W-:Y:S02]  /*ed10*/  LOP3.LUT R115, R115, 0xffff, RZ, 0xc0, !PT ;  /* 0x0000ffff73737812 */ /* 0x000fe400078ec0ff */
[----:B------:R-:W-:Y:S02]  /*ed20*/  LEA R8, P0, R105, RZ, 0x10 ;  /* 0x000000ff69087211 */ /* 0x000fe400078080ff */
[----:B------:R-:W-:Y:S02]  /*ed30*/  LOP3.LUT R49, R49, 0xffff, RZ, 0xc0, !PT ;  /* 0x0000ffff31317812 */ /* 0x000fe400078ec0ff */
[----:B------:R-:W-:Y:S02]  /*ed40*/  LEA.HI.X R7, R39, RZ, RZ, 0x10, P1 ;  /* 0x000000ff27077211 */ /* 0x000fe400008f84ff */
[----:B------:R-:W-:Y:S02]  /*ed50*/  LOP3.LUT R2, R4, 0xffff, R2, 0xf8, !PT ;  /* 0x0000ffff04027812 */ /* 0x000fe400078ef802 */
[----:B------:R-:W-:Y:S02]  /*ed60*/  LOP3.LUT R57, R9, 0xffff, R57, 0xf8, !PT ;  /* 0x0000ffff09397812 */ /* 0x000fe400078ef839 */
[----:B------:R-:W-:Y:S02]  /*ed70*/  LEA R4, P1, R115, RZ, 0x10 ;  /* 0x000000ff73047211 */ /* 0x000fe400078280ff */
[----:B------:R-:W-:Y:S02]  /*ed80*/  LEA.HI.X R9, R105, RZ, RZ, 0x10, P0 ;  /* 0x000000ff69097211 */ /* 0x000fe400000f84ff */
[----:B------:R-:W-:Y:S02]  /*ed90*/  LOP3.LUT R97, R97, 0xffff, RZ, 0xc0, !PT ;  /* 0x0000ffff61617812 */ /* 0x000fe400078ec0ff */
[----:B------:R-:W-:Y:S02]  /*eda0*/  LEA R10, P0, R49, RZ, 0x10 ;  /* 0x000000ff310a7211 */ /* 0x000fe400078080ff */
[----:B------:R-:W-:Y:S02]  /*edb0*/  LOP3.LUT R44, R5, 0xffff, R44, 0xf8, !PT ;  /* 0x0000ffff052c7812 */ /* 0x000fe400078ef82c */
[----:B------:R-:W-:Y:S02]  /*edc0*/  LOP3.LUT R38, R7, 0xffff, R38, 0xf8, !PT ;  /* 0x0000ffff07267812 */ /* 0x000fe400078ef826 */
[----:B------:R-:W-:Y:S02]  /*edd0*/  LOP3.LUT R95, R95, 0xffff, RZ, 0xc0, !PT ;  /* 0x0000ffff5f5f7812 */ /* 0x000fe400078ec0ff */
[----:B------:R-:W-:Y:S02]  /*ede0*/  LEA.HI.X R5, R115, RZ, RZ, 0x10, P1 ;  /* 0x000000ff73057211 */ /* 0x000fe400008f84ff */
[----:B------:R-:W-:Y:S02]  /*edf0*/  LOP3.LUT R7, R8, 0xffff, R112, 0xf8, !PT ;  /* 0x0000ffff08077812 */ /* 0x000fe400078ef870 */
[----:B------:R-:W-:Y:S02]  /*ee00*/  LEA R8, P1, R97, RZ, 0x10 ;  /* 0x000000ff61087211 */ /* 0x000fe400078280ff */
[----:B------:R-:W-:Y:S02]  /*ee10*/  LEA.HI.X R11, R49, RZ, RZ, 0x10, P0 ;  /* 0x000000ff310b7211 */ /* 0x000fe400000f84ff */
[----:B------:R-:W-:Y:S02]  /*ee20*/  LOP3.LUT R86, R86, 0xffff, RZ, 0xc0, !PT ;  /* 0x0000ffff56567812 */ /* 0x000fe400078ec0ff */
[----:B------:R-:W-:Y:S02]  /*ee30*/  LEA R12, P0, R95, RZ, 0x10 ;  /* 0x000000ff5f0c7211 */ /* 0x000fe400078080ff */
[----:B------:R-:W-:Y:S02]  /*ee40*/  LOP3.LUT R114, R9, 0xffff, R114, 0xf8, !PT ;  /* 0x0000ffff09727812 */ /* 0x000fe400078ef872 */
[----:B------:R-:W-:Y:S02]  /*ee50*/  LOP3.LUT R36, R36, 0xffff, RZ, 0xc0, !PT ;  /* 0x0000ffff24247812 */ /* 0x000fe400078ec0ff */
[----:B------:R-:W-:Y:S02]  /*ee60*/  LEA.HI.X R9, R97, RZ, RZ, 0x10, P1 ;  /* 0x000000ff61097211 */ /* 0x000fe400008f84ff */
[----:B------:R-:W-:Y:S02]  /*ee70*/  LEA R14, P1, R86, RZ, 0x10 ;  /* 0x000000ff560e7211 */ /* 0x000fe400078280ff */
[----:B------:R-:W-:Y:S02]  /*ee80*/  LEA.HI.X R13, R95, RZ, RZ, 0x10, P0 ;  /* 0x000000ff5f0d7211 */ /* 0x000fe400000f84ff */
[----:B------:R-:W-:Y:S02]  /*ee90*/  LOP3.LUT R32, R32, 0xffff, RZ, 0xc0, !PT ;  /* 0x0000ffff20207812 */ /* 0x000fe400078ec0ff */
[----:B------:R-:W-:Y:S02]  /*eea0*/  LEA R20, P0, R36, RZ, 0x10 ;  /* 0x000000ff24147211 */ /* 0x000fe400078080ff */
[----:B------:R-:W-:Y:S02]  /*eeb0*/  LOP3.LUT R23, R23, 0xffff, RZ, 0xc0, !PT ;  /* 0x0000ffff17177812 */ /* 0x000fe400078ec0ff */
[----:B------:R-:W-:Y:S02]  /*eec0*/  LEA.HI.X R15, R86, RZ, RZ, 0x10, P1 ;  /* 0x000000ff560f7211 */ /* 0x000fe400008f84ff */
[----:B------:R-:W-:Y:S02]  /*eed0*/  LEA R60, P1, R32, RZ, 0x10 ;  /* 0x000000ff203c7211 */ /* 0x000fe400078280ff */
[----:B------:R-:W-:Y:S02]  /*eee0*/  LEA.HI.X R21, R36, RZ, RZ, 0x10, P0 ;  /* 0x000000ff24157211 */ /* 0x000fe400000f84ff */
[----:B------:R-:W-:Y:S02]  /*eef0*/  LOP3.LUT R42, R42, 0xffff, RZ, 0xc0, !PT ;  /* 0x0000ffff2a2a7812 */ /* 0x000fe400078ec0ff */
[----:B------:R-:W-:Y:S02]  /*ef00*/  LOP3.LUT R48, R11, 0xffff, R48, 0xf8, !PT ;  /* 0x0000ffff0b307812 */ /* 0x000fe400078ef830 */
[----:B------:R-:W-:Y:S02]  /*ef10*/  LEA R36, P0, R23, RZ, 0x10 ;  /* 0x000000ff17247211 */ /* 0x000fe400078080ff */
        /* <DEDUP_REMOVED lines=10> */
[----:B------:R-:W-:Y:S02]  /*efc0*/  LOP3.LUT R85, R15, 0xffff, R85, 0xf8, !PT ;  /* 0x0000ffff0f557812 */ /* 0x000fe400078ef855 */
[----:B------:R-:W-:Y:S02]  /*efd0*/  LEA.HI.X R21, R42, RZ, RZ, 0x10, P1 ;  /* 0x000000ff2a157211 */ /* 0x000fe400008f84ff */
[----:B------:R-:W-:Y:S02]  /*efe0*/  LOP3.LUT R22, R36, 0xffff, R22, 0xf8, !PT ;  /* 0x0000ffff24167812 */ /* 0x000fe400078ef816 */
[----:B------:R-:W-:Y:S02]  /*eff0*/  LOP3.LUT R15, R60, 0xffff, R33, 0xf8, !PT ;  /* 0x0000ffff3c0f7812 */ /* 0x000fe400078ef821 */
[----:B------:R-:W-:Y:S02]  /*f000*/  LEA R36, P1, R24, RZ, 0x10 ;  /* 0x000000ff18247211 */ /* 0x000fe400078280ff */
[----:B------:R-:W-:Y:S02]  /*f010*/  LEA.HI.X R33, R28, RZ, RZ, 0x10, P0 ;  /* 0x000000ff1c217211 */ /* 0x000fe400000f84ff */
[----:B------:R-:W-:Y:S02]  /*f020*/  LEA R28, P0, R19, RZ, 0x10 ;  /* 0x000000ff131c7211 */ /* 0x000fe400078080ff */
[----:B------:R-:W-:Y:S02]  /*f030*/  LOP3.LUT R41, R37, 0xffff, R41, 0xf8, !PT ;  /* 0x0000ffff25297812 */ /* 0x000fe400078ef829 */
[----:B------:R-:W-:Y:S02]  /*f040*/  LEA.HI.X R37, R24, RZ, RZ, 0x10, P1 ;  /* 0x000000ff18257211 */ /* 0x000fe400008f84ff */
[----:B------:R-:W-:Y:S02]  /*f050*/  LOP3.LUT R24, R32, 0xffff, R29, 0xf8, !PT ;  /* 0x0000ffff20187812 */ /* 0x000fe400078ef81d */
[----:B------:R-:W-:Y:S01]  /*f060*/  LEA.HI.X R29, R19, RZ, RZ, 0x10, P0 ;  /* 0x000000ff131d7211 */ /* 0x000fe200000f84ff */
[----:B------:R-:W-:Y:S01]  /*f070*/  IMAD.U32 R19, R74, 0x10000, RZ ;  /* 0x000100004a137824 */ /* 0x000fe200078e00ff */
[----:B------:R-:W-:Y:S02]  /*f080*/  LOP3.LUT R23, R33, 0xffff, R31, 0xf8, !PT ;  /* 0x0000ffff21177812 */ /* 0x000fe400078ef81f */
[----:B------:R-:W-:Y:S01]  /*f090*/  LOP3.LUT R18, R29, 0xffff, R18, 0xf8, !PT ;  /* 0x0000ffff1d127812 */ /* 0x000fe200078ef812 */
[----:B------:R-:W-:Y:S01]  /*f0a0*/  IMAD.U32 R29, R17, 0x10000, RZ ;  /* 0x00010000111d7824 */ /* 0x000fe200078e00ff */
[----:B------:R-:W-:Y:S01]  /*f0b0*/  LOP3.LUT R31, R37, 0xffff, R26, 0xf8, !PT ;  /* 0x0000ffff251f7812 */ /* 0x000fe200078ef81a */
[----:B------:R-:W-:Y:S01]  /*f0c0*/  IMAD.U32 R17, R27, 0x10000, RZ ;  /* 0x000100001b117824 */ /* 0x000fe200078e00ff */
[----:B------:R-:W-:Y:S01]  /*f0d0*/  LOP3.LUT R26, R28, 0xffff, R16, 0xf8, !PT ;  /* 0x0000ffff1c1a7812 */ /* 0x000fe200078ef810 */
[----:B------:R-:W-:Y:S01]  /*f0e0*/  IMAD.U32 R28, R40, 0x10000, RZ ;  /* 0x00010000281c7824 */ /* 0x000fe200078e00ff */
[----:B------:R-:W-:Y:S02]  /*f0f0*/  LOP3.LUT R16, R57, R56, RZ, 0xfc, !PT ;  /* 0x0000003839107212 */ /* 0x000fe400078efcff */
[----:B------:R-:W-:Y:S02]  /*f100*/  LOP3.LUT R27, R31, R29, RZ, 0xfc, !PT ;  /* 0x0000001d1f1b7212 */ /* 0x000fe400078efcff */
[----:B------:R-:W-:Y:S02]  /*f110*/  LEA R29, R0, UR37, 0x1 ;  /* 0x00000025001d7c11 */ /* 0x000fe4000f8e08ff */
[----:B------:R-:W-:Y:S01]  /*f120*/  LOP3.LUT R0, R18, R17, RZ, 0xfc, !PT ;  /* 0x0000001112007212 */ /* 0x000fe200078efcff */
[----:B------:R-:W-:Y:S01]  /*f130*/  IMAD.MOV.U32 R17, RZ, RZ, R16 ;  /* 0x000000ffff117224 */ /* 0x000fe200078e0010 */
[----:B------:R-:W-:Y:S01]  /*f140*/  LOP3.LUT R19, R44, R19, RZ, 0xfc, !PT ;  /* 0x000000132c137212 */ /* 0x000fe200078efcff */
[----:B------:R-:W-:Y:S01]  /*f150*/  IMAD.MOV.U32 R16, RZ, RZ, R55 ;  /* 0x000000ffff107224 */ /* 0x000fe200078e0037 */
[----:B------:R-:W-:Y:S01]  /*f160*/  LOP3.LUT R23, R23, R30, RZ, 0xfc, !PT ;  /* 0x0000001e17177212 */ /* 0x000fe200078efcff */
[----:B------:R-:W-:Y:S01]  /*f170*/  IMAD.MOV.U32 R18, RZ, RZ, R2 ;  /* 0x000000ffff127224 */ /* 0x000fe200078e0002 */
[----:B------:R-:W-:Y:S01]  /*f180*/  LOP3.LUT R4, R4, 0xffff, R116, 0xf8, !PT ;  /* 0x0000ffff04047812 */ /* 0x000fe200078ef874 */
[----:B------:R-:W-:Y:S01]  /*f190*/  VIADD R31, R29, 0x19000 ;  /* 0x000190001d1f7836 */ /* 0x000fe20000000000 */
[----:B------:R-:W-:Y:S02]  /*f1a0*/  LOP3.LUT R8, R8, 0xffff, R106, 0xf8, !PT ;  /* 0x0000ffff08087812 */ /* 0x000fe400078ef86a */
[----:B------:R1:W-:Y:S01]  /*f1b0*/  STS.128 [R29+0x19000], R16 ;  /* 0x019000101d007388 */ /* 0x0003e20000000c00 */
[----:B------:R-:W-:Y:S02]  /*f1c0*/  LOP3.LUT R6, R6, 0xffff, R75, 0xf8, !PT ;  /* 0x0000ffff06067812 */ /* 0x000fe400078ef84b */
[----:B------:R-:W-:Y:S02]  /*f1d0*/  LOP3.LUT R38, R38, R98, RZ, 0xfc, !PT ;  /* 0x0000006226267212 */ /* 0x000fe400078efcff */
[----:B------:R-:W-:Y:S02]  /*f1e0*/  LOP3.LUT R114, R114, R113, RZ, 0xfc, !PT ;  /* 0x0000007172727212 */ /* 0x000fe400078efcff */
[----:B------:R-:W-:Y:S02]  /*f1f0*/  LOP3.LUT P0, RZ, R46, 0x4, RZ, 0xc0, !PT ;  /* 0x000000042eff7812 */ /* 0x000fe4000780c0ff */
[----:B------:R-:W-:Y:S01]  /*f200*/  SEL R30, R3, 0xfffffff0, P2 ;  /* 0xfffffff0031e7807 */ /* 0x000fe20001000000 */
[----:B------:R-:W-:Y:S01]  /*f210*/  VIADD R3, R29, 0x19040 ;  /* 0x000190401d037836 */ /* 0x000fe20000000000 */
[----:B------:R-:W-:Y:S01]  /*f220*/  LOP3.LUT R118, R5, 0xffff, R118, 0xf8, !PT ;  /* 0x0000ffff05767812 */ /* 0x000fe200078ef876 */
[----:B------:R-:W-:Y:S01]  /*f230*/  IMAD.U32 R5, R117, 0x10000, RZ ;  /* 0x0001000075057824 */ /* 0x000fe200078e00ff */
[----:B------:R-:W-:Y:S01]  /*f240*/  LOP3.LUT R10, R10, 0xffff, R119, 0xf8, !PT ;  /* 0x0000ffff0a0a7812 */ /* 0x000fe200078ef877 */
[----:B------:R-:W-:Y:S01]  /*f250*/  IMAD.IADD R2, R29, 0x1, R30 ;  /* 0x000000011d027824 */ /* 0x000fe200078e021e */
[----:B------:R-:W-:Y:S02]  /*f260*/  LOP3.LUT R48, R48, R96, RZ, 0xfc, !PT ;  /* 0x0000006030307212 */ /* 0x000fe400078efcff */
[----:B------:R-:W-:Y:S02]  /*f270*/  LOP3.LUT R5, R118, R5, RZ, 0xfc, !PT ;  /* 0x0000000576057212 */ /* 0x000fe400078efcff */
[----:B------:R-:W-:Y:S01]  /*f280*/  LOP3.LUT R93, R9, 0xffff, R93, 0xf8, !PT ;  /* 0x0000ffff095d7812 */ /* 0x000fe200078ef85d */
[----:B------:R-:W-:Y:S01]  /*f290*/  @P0 VIADD R3, R31, 0xffffffc0 ;  /* 0xffffffc01f030836 */ /* 0x000fe20000000000 */
[----:B------:R-:W-:Y:S01]  /*f2a0*/  LOP3.LUT R12, R12, 0xffff, R94, 0xf8, !PT ;  /* 0x0000ffff0c0c7812 */ /* 0x000fe200078ef85e */
[----:B------:R-:W-:Y:S01]  /*f2b0*/  IMAD.U32 R9, R92, 0x10000, RZ ;  /* 0x000100005c097824 */ /* 0x000fe200078e00ff */
[----:B------:R-:W-:Y:S02]  /*f2c0*/  LOP3.LUT R11, R11, R107, RZ, 0xfc, !PT ;  /* 0x0000006b0b0b7212 */ /* 0x000fe400078efcff */
[----:B------:R-:W-:Y:S02]  /*f2d0*/  LOP3.LUT R14, R14, 0xffff, R87, 0xf8, !PT ;  /* 0x0000ffff0e0e7812 */ /* 0x000fe400078ef857 */
[----:B------:R-:W-:Y:S02]  /*f2e0*/  LOP3.LUT R9, R93, R9, RZ, 0xfc, !PT ;  /* 0x000000095d097212 */ /* 0x000fe400078efcff */
[----:B------:R-:W-:Y:S01]  /*f2f0*/  LOP3.LUT R85, R85, R84, RZ, 0xfc, !PT ;  /* 0x0000005455557212 */ /* 0x000fe200078efcff */
[----:B-1----:R-:W-:Y:S01]  /*f300*/  IMAD.MOV.U32 R16, RZ, RZ, R6 ;  /* 0x000000ffff107224 */ /* 0x002fe200078e0006 */
[----:B------:R-:W-:Y:S01]  /*f310*/  LOP3.LUT R51, R51, R50, RZ, 0xfc, !PT ;  /* 0x0000003233337212 */ /* 0x000fe200078efcff */
[----:B------:R-:W-:Y:S01]  /*f320*/  IMAD.MOV.U32 R17, RZ, RZ, R38 ;  /* 0x000000ffff117224 */ /* 0x000fe200078e0026 */
[----:B------:R-:W-:Y:S01]  /*f330*/  LOP3.LUT R35, R61, 0xffff, R35, 0xf8, !PT ;  /* 0x0000ffff3d237812 */ /* 0x000fe200078ef823 */
[----:B------:R-:W-:Y:S01]  /*f340*/  IMAD.MOV.U32 R18, RZ, RZ, R7 ;  /* 0x000000ffff127224 */ /* 0x000fe200078e0007 */
[----:B------:R-:W-:Y:S01]  /*f350*/  LOP3.LUT R20, R20, 0xffff, R43, 0xf8, !PT ;  /* 0x0000ffff14147812 */ /* 0x000fe200078ef82b */
[----:B------:R-:W-:Y:S01]  /*f360*/  IMAD.MOV.U32 R19, RZ, RZ, R114 ;  /* 0x000000ffff137224 */ /* 0x000fe200078e0072 */
[----:B------:R-:W-:Y:S01]  /*f370*/  LOP3.LUT R35, R35, R34, RZ, 0xfc, !PT ;  /* 0x0000002223237212 */ /* 0x000fe200078efcff */
[----:B------:R-:W-:Y:S01]  /*f380*/  IMAD.MOV.U32 R6, RZ, RZ, R10 ;  /* 0x000000ffff067224 */ /* 0x000fe200078e000a */
[----:B------:R-:W-:Y:S01]  /*f390*/  LOP3.LUT R28, R41, R28, RZ, 0xfc, !PT ;  /* 0x0000001c291c7212 */ /* 0x000fe200078efcff */
[----:B------:R-:W-:Y:S01]  /*f3a0*/  IMAD.MOV.U32 R7, RZ, RZ, R48 ;  /* 0x000000ffff077224 */ /* 0x000fe200078e0030 */
[----:B------:R1:W-:Y:S01]  /*f3b0*/  STS.128 [R2+0x19000], R16 ;  /* 0x0190001002007388 */ /* 0x0003e20000000c00 */
[----:B------:R-:W-:Y:S01]  /*f3c0*/  IMAD.MOV.U32 R10, RZ, RZ, R12 ;  /* 0x000000ffff0a7224 */ /* 0x000fe200078e000c */
[----:B------:R-:W-:Y:S02]  /*f3d0*/  LOP3.LUT R21, R21, 0xffff, R58, 0xf8, !PT ;  /* 0x0000ffff15157812 */ /* 0x000fe400078ef83a */
[----:B------:R-:W-:Y:S02]  /*f3e0*/  LOP3.LUT R25, R36, 0xffff, R25, 0xf8, !PT ;  /* 0x0000ffff24197812 */ /* 0x000fe400078ef819 */
[----:B------:R-:W-:Y:S02]  /*f3f0*/  LOP3.LUT R21, R21, R53, RZ, 0xfc, !PT ;  /* 0x0000003515157212 */ /* 0x000fe400078efcff */
[----:B------:R2:W-:Y:S01]  /*f400*/  STS.128 [R3], R4 ;  /* 0x0000000403007388 */ /* 0x0005e20000000c00 */
[----:B-1----:R-:W-:Y:S07]  /*f410*/  IMAD.IADD R16, R30, 0x1, R3 ;  /* 0x000000011e107824 */ /* 0x002fee00078e0203 */
[----:B------:R-:W-:Y:S01]  /*f420*/  STS.128 [R16], R8 ;  /* 0x0000000810007388 */ /* 0x000fe20000000c00 */
[----:B--2---:R-:W-:Y:S02]  /*f430*/  IMAD.MOV.U32 R4, RZ, RZ, R14 ;  /* 0x000000ffff047224 */ /* 0x004fe400078e000e */
[----:B------:R-:W-:Y:S02]  /*f440*/  IMAD.MOV.U32 R5, RZ, RZ, R85 ;  /* 0x000000ffff057224 */ /* 0x000fe400078e0055 */
[----:B------:R-:W-:Y:S02]  /*f450*/  IMAD.MOV.U32 R6, RZ, RZ, R13 ;  /* 0x000000ffff067224 */ /* 0x000fe400078e000d */
[----:B------:R-:W-:Y:S05]  /*f460*/  IMAD.MOV.U32 R7, RZ, RZ, R51 ;  /* 0x000000ffff077224 */ /* 0x000fea00078e0033 */
[----:B------:R1:W-:Y:S02]  /*f470*/  STS.128 [R29+0x1d000], R4 ;  /* 0x01d000041d007388 */ /* 0x0003e40000000c00 */
[----:B-1----:R-:W-:Y:S02]  /*f480*/  IMAD.MOV.U32 R4, RZ, RZ, R15 ;  /* 0x000000ffff047224 */ /* 0x002fe400078e000f */
[----:B------:R-:W-:Y:S02]  /*f490*/  IMAD.MOV.U32 R5, RZ, RZ, R35 ;  /* 0x000000ffff057224 */ /* 0x000fe400078e0023 */
[----:B------:R-:W-:Y:S02]  /*f4a0*/  IMAD.MOV.U32 R6, RZ, RZ, R22 ;  /* 0x000000ffff067224 */ /* 0x000fe400078e0016 */
[----:B------:R-:W-:Y:S02]  /*f4b0*/  IMAD.MOV.U32 R7, RZ, RZ, R28 ;  /* 0x000000ffff077224 */ /* 0x000fe400078e001c */
[----:B------:R-:W-:Y:S02]  /*f4c0*/  IMAD.MOV.U32 R22, RZ, RZ, R24 ;  /* 0x000000ffff167224 */ /* 0x000fe400078e0018 */
[----:B------:R-:W-:Y:S01]  /*f4d0*/  IMAD.MOV.U32 R24, RZ, RZ, R25 ;  /* 0x000000ffff187224 */ /* 0x000fe200078e0019 */
[----:B------:R1:W-:Y:S01]  /*f4e0*/  STS.128 [R2+0x1d000], R4 ;  /* 0x01d0000402007388 */ /* 0x0003e20000000c00 */
[----:B------:R-:W-:Y:S02]  /*f4f0*/  IMAD.MOV.U32 R25, RZ, RZ, R27 ;  /* 0x000000ffff197224 */ /* 0x000fe400078e001b */
[----:B------:R-:W-:Y:S02]  /*f500*/  IMAD.MOV.U32 R27, RZ, RZ, R0 ;  /* 0x000000ffff1b7224 */ /* 0x000fe400078e0000 */
[----:B------:R-:W-:Y:S03]  /*f510*/  IMAD.U32 R0, RZ, RZ, UR38 ;  /* 0x00000026ff007e24 */ /* 0x000fe6000f8e00ff */
[----:B------:R1:W-:Y:S02]  /*f520*/  STS.128 [R3+0x4000], R20 ;  /* 0x0040001403007388 */ /* 0x0003e40000000c00 */
[----:B------:R-:W-:Y:S06]  /*f530*/  ISETP.NE.AND P0, PT, R0, 0x3, PT ;  /* 0x000000030000780c */ /* 0x000fec0003f05270 */
[----:B------:R1:W-:Y:S01]  /*f540*/  STS.128 [R16+0x4000], R24 ;  /* 0x0040001810007388 */ /* 0x0003e20000000c00 */
[----:B------:R-:W-:Y:S01]  /*f550*/  @!PT LDS RZ, [RZ] ;  /* 0x00000000fffff984 */ /* 0x000fe20000000800 */
[----:B------:R-:W-:Y:S01]  /*f560*/  @!PT LDS RZ, [RZ] ;  /* 0x00000000fffff984 */ /* 0x000fe20000000800 */
[----:B------:R-:W-:Y:S01]  /*f570*/  @!PT LDS RZ, [RZ] ;  /* 0x00000000fffff984 */ /* 0x000fe20000000800 */
[----:B------:R-:W-:Y:S01]  /*f580*/  @!PT LDS RZ, [RZ] ;  /* 0x00000000fffff984 */ /* 0x000fe20000000800 */
[----:B------:R2:W-:Y:S07]  /*f590*/  MEMBAR.ALL.CTA ;  /* 0x0000000000007992 */ /* 0x0005ee0000008000 */
[----:B--2---:R-:W2:Y:S01]  /*f5a0*/  FENCE.VIEW.ASYNC.S ;  /* 0x00000000000073c6 */ /* 0x004ea20000000000 */
[----:B------:R-:W-:Y:S05]  /*f5b0*/  @!P0 BRA `(.L_x_210) ;  /* 0x0000000000048947 */ /* 0x000fea0003800000 */
[----:B------:R-:W-:Y:S05]  /*f5c0*/  BPT.TRAP 0x1 ;  /* 0x000000040000795c */ /* 0x000fea0000300000 */
.L_x_210:
[----:B--2---:R-:W-:Y:S01]  /*f5d0*/  SYNCS.ARRIVE.TRANS64.A1T0 RZ, [UR37+0x29890], RZ ;  /* 0x029890ffffff79a7 */ /* 0x004fe20008100025 */
[----:B------:R-:W-:Y:S05]  /*f5e0*/  @!P0 BRA `(.L_x_211) ;  /* 0x0000000000048947 */ /* 0x000fea0003800000 */
[----:B------:R-:W-:Y:S05]  /*f5f0*/  BPT.TRAP 0x1 ;  /* 0x000000040000795c */ /* 0x000fea0000300000 */
.L_x_211:
[----:B------:R-:W2:Y:S01]  /*f600*/  LDL.LU R0, [R1+0x4] ;  /* 0x0000040001007983 */ /* 0x000ea20000300800 */
[----:B------:R-:W-:Y:S01]  /*f610*/  LOP3.LUT R100, R100, 0x1, RZ, 0x3c, !PT ;  /* 0x0000000164647812 */ /* 0x000fe200078e3cff */
[----:B------:R-:W-:Y:S01]  /*f620*/  UIADD3 UR4, UPT, UPT, UR37, 0x29848, URZ ;  /* 0x0002984825047890 */ /* 0x000fe2000fffe0ff */
[----:B------:R-:W-:Y:S01]  /*f630*/  LOP3.LUT R102, R102, 0x1, RZ, 0x3c, !PT ;  /* 0x0000000166667812 */ /* 0x000fe200078e3cff */
[----:B-1----:R-:W3:Y:S01]  /*f640*/  LDL.LU R3, [R1] ;  /* 0x0000000001037983 */ /* 0x002ee20000300800 */
[----:B------:R-:W-:Y:S01]  /*f650*/  LOP3.LUT R101, R101, 0x1, RZ, 0x3c, !PT ;  /* 0x0000000165657812 */ /* 0x000fe200078e3cff */
[----:B------:R-:W-:Y:S01]  /*f660*/  UPRMT UR4, UR40, 0x654, UR4 ;  /* 0x0000065428047896 */ /* 0x000fe20008000004 */
[----:B------:R-:W-:Y:S01]  /*f670*/  LOP3.LUT R99, R99, 0x1, RZ, 0x3c, !PT ;  /* 0x0000000163637812 */ /* 0x000fe200078e3cff */
[----:B------:R-:W1:Y:S01]  /*f680*/  S2R R2, SR_CTAID.X ;  /* 0x0000000000027919 */ /* 0x000e620000002500 */
[----:B------:R-:W-:Y:S02]  /*f690*/  LOP3.LUT R104, R104, 0x1, RZ, 0x3c, !PT ;  /* 0x0000000168687812 */ /* 0x000fe400078e3cff */
[----:B------:R-:W-:Y:S04]  /*f6a0*/  LOP3.LUT R103, R103, 0x1, RZ, 0x3c, !PT ;  /* 0x0000000167677812 */ /* 0x000fe800078e3cff */
[----:B------:R-:W-:Y:S01]  /*f6b0*/  SYNCS.ARRIVE.TRANS64.RED.A1T0 RZ, [UR4], RZ ;  /* 0x000000ffffff79a7 */ /* 0x000fe20008100404 */
[----:B---3--:R-:W-:Y:S01]  /*f6c0*/  VIADD R3, R3, 0x1 ;  /* 0x0000000103037836 */ /* 0x008fe20000000000 */
[C---:B--2---:R-:W-:Y:S01]  /*f6d0*/  ISETP.GT.U32.AND P1, PT, R0.reuse, 0x1, PT ;  /* 0x000000010000780c */ /* 0x044fe20003f24070 */
[----:B------:R-:W-:Y:S03]  /*f6e0*/  VIADD R0, R0, 0xffffffff ;  /* 0xffffffff00007836 */ /* 0x000fe60000000000 */
[----:B------:R-:W-:Y:S02]  /*f6f0*/  ISETP.NE.AND P2, PT, R3, UR39, PT ;  /* 0x0000002703007c0c */ /* 0x000fe4000bf45270 */
[----:B------:R3:W-:Y:S11]  /*f700*/  STL [R1+0x4], R0 ;  /* 0x0000040001007387 */ /* 0x0007f60000100800 */
[----:B-1----:R-:W-:Y:S05]  /*f710*/  @!P2 LOP3.LUT R3, R2, 0x1ffffff, RZ, 0xc0, !PT ;  /* 0x01ffffff0203a812 */ /* 0x002fea00078ec0ff */
[----:B------:R3:W-:Y:S01]  /*f720*/  STL [R1], R3 ;  /* 0x0000000301007387 */ /* 0x0007e20000100800 */
[----:B------:R-:W-:Y:S05]  /*f730*/  @P1 BRA `(.L_x_212) ;  /* 0xffffff9000c41947 */ /* 0x000fea000383ffff */
[----:B------:R-:W1:Y:S01]  /*f740*/  S2R R22, SR_TID.X ;  /* 0x0000000000167919 */ /* 0x000e620000002100 */
[----:B------:R-:W2:Y:S01]  /*f750*/  S2UR UR5, SR_CTAID.Y ;  /* 0x00000000000579c3 */ /* 0x000ea20000002600 */
[----:B------:R-:W-:Y:S01]  /*f760*/  SHF.L.U32 R2, R2, 0x7, RZ ;  /* 0x0000000702027819 */ /* 0x000fe200000006ff */
[----:B------:R-:W-:Y:S01]  /*f770*/  BSSY.RECONVERGENT B0, `(.L_x_213) ;  /* 0x0000018000007945 */ /* 0x000fe20003800200 */
[----:B------:R-:W-:Y:S02]  /*f780*/  LOP3.LUT R49, R52, 0x600000, RZ, 0xc0, !PT ;  /* 0x0060000034317812 */ /* 0x000fe400078ec0ff */
[----:B---3--:R-:W-:Y:S02]  /*f790*/  LOP3.LUT R3, R46, 0x7f, RZ, 0xc0, !PT ;  /* 0x0000007f2e037812 */ /* 0x008fe400078ec0ff */
[----:B------:R-:W-:Y:S01]  /*f7a0*/  LOP3.LUT R49, R49, 0x10, R47, 0xf8, !PT ;  /* 0x0000001031317812 */ /* 0x000fe200078ef82f */
[----:B------:R-:W2:Y:S08]  /*f7b0*/  LDC.64 R40, c[0x0][0x988] ;  /* 0x00026200ff287b82 */ /* 0x000eb00000000a00 */
[----:B------:R-:W3:Y:S08]  /*f7c0*/  LDC.64 R42, c[0x0][0x9a0] ;  /* 0x00026800ff2a7b82 */ /* 0x000ef00000000a00 */
[----:B------:R-:W4:Y:S01]  /*f7d0*/  S2UR UR4, SR_CTAID.Z ;  /* 0x00000000000479c3 */ /* 0x000f220000002700 */
[----:B-1----:R-:W-:-:S07]  /*f7e0*/  SHF.L.U32 R4, R22, 0x10, RZ ;  /* 0x0000001016047819 */ /* 0x002fce00000006ff */
[----:B------:R-:W4:Y:S01]  /*f7f0*/  LDC R23, c[0x0][0x990] ;  /* 0x00026400ff177b82 */ /* 0x000f220000000800 */
[----:B------:R-:W-:Y:S01]  /*f800*/  SHF.R.U32.HI R22, RZ, 0x3, R22 ;  /* 0x00000003ff167819 */ /* 0x000fe20000011616 */
[----:B--2---:R-:W-:-:S03]  /*f810*/  IMAD R5, R41, UR5, RZ ;  /* 0x0000000529057c24 */ /* 0x004fc6000f8e02ff */
[----:B------:R-:W-:Y:S01]  /*f820*/  LOP3.LUT R4, R4, 0x600010, R22, 0xc8, !PT ;  /* 0x0060001004047812 */ /* 0x000fe200078ec816 */
[-C--:B------:R-:W-:Y:S02]  /*f830*/  IMAD R5, R2, R40.reuse, R5 ;  /* 0x0000002802057224 */ /* 0x080fe400078e0205 */
[----:B------:R-:W1:Y:S01]  /*f840*/  LDC R0, c[0x0][0x9a8] ;  /* 0x00026a00ff007b82 */ /* 0x000e620000000800 */
[----:B---3--:R-:W-:Y:S01]  /*f850*/  IMAD R43, R43, UR5, RZ ;  /* 0x000000052b2b7c24 */ /* 0x008fe2000f8e02ff */
[----:B------:R-:W-:Y:S01]  /*f860*/  LOP3.LUT R47, R4, 0x120, RZ, 0xfc, !PT ;  /* 0x00000120042f7812 */ /* 0x000fe200078efcff */
[C---:B------:R-:W-:Y:S02]  /*f870*/  IMAD R40, R3.reuse, R40, RZ ;  /* 0x0000002803287224 */ /* 0x040fe400078e02ff */
[-C--:B------:R-:W-:Y:S02]  /*f880*/  IMAD R41, R2, R42.reuse, R43 ;  /* 0x0000002a02297224 */ /* 0x080fe400078e022b */
[----:B------:R-:W-:-:S02]  /*f890*/  IMAD R42, R3, R42, RZ ;  /* 0x0000002a032a7224 */ /* 0x000fc400078e02ff */
[----:B----4-:R-:W-:Y:S02]  /*f8a0*/  IMAD R23, R23, UR4, R5 ;  /* 0x0000000417177c24 */ /* 0x010fe4000f8e0205 */
[----:B-1----:R-:W-:Y:S01]  /*f8b0*/  IMAD R41, R0, UR4, R41 ;  /* 0x0000000400297c24 */ /* 0x002fe2000f8e0229 */
[----:B------:R-:W-:Y:S01]  /*f8c0*/  IADD3 R0, PT, PT, R47, -0xd0, RZ ;  /* 0xffffff302f007810 */ /* 0x000fe20007ffe0ff */
[----:B------:R-:W-:Y:S05]  /*f8d0*/  @!P0 BRA `(.L_x_214) ;  /* 0x0000000000048947 */ /* 0x000fea0003800000 */
[----:B------:R-:W-:Y:S05]  /*f8e0*/  BPT.TRAP 0x1 ;  /* 0x000000040000795c */ /* 0x000fea0000300000 */
.L_x_214:
[----:B------:R-:W-:Y:S05]  /*f8f0*/  BSYNC.RECONVERGENT B0 ;  /* 0x0000000000007941 */ /* 0x000fea0003800200 */
.L_x_213:
[----:B------:R-:W-:Y:S02]  /*f900*/  SHF.L.U32 R3, RZ, 0x1f, RZ ;  /* 0x0000001fff037819 */ /* 0x000fe400000006ff */
[----:B------:R-:W-:Y:S02]  /*f910*/  SHF.R.U32.HI R48, RZ, 0x5, R46 ;  /* 0x00000005ff307819 */ /* 0x000fe4000001162e */
[----:B------:R-:W1:Y:S01]  /*f920*/  SYNCS.PHASECHK.TRANS64.TRYWAIT P1, [UR37+0x298a0], R3 ;  /* 0x0298a003ff0075a7 */ /* 0x000e620008021125 */
[----:B------:R-:W-:Y:S02]  /*f930*/  SHF.R.U32.HI R0, RZ, 0x15, R0 ;  /* 0x00000015ff007819 */ /* 0x000fe40000011600 */
[----:B------:R-:W-:-:S04]  /*f940*/  LOP3.LUT R48, R48, 0x3, RZ, 0xc0, !PT ;  /* 0x0000000330307812 */ /* 0x000fc800078ec0ff */
[----:B------:R-:W-:Y:S01]  /*f950*/  ISETP.NE.AND P0, PT, R48, R0, PT ;  /* 0x000000003000720c */ /* 0x000fe20003f05270 */
[----:B-1----:R-:W-:-:S12]  /*f960*/  @!P1 BRA `(.L_x_215) ;  /* 0x0000002800389947 */ /* 0x002fd80003800000 */
.L_x_302:
[----:B------:R-:W-:Y:S05]  /*f970*/  @!P0 BRA `(.L_x_216) ;  /* 0x0000000000408947 */ /* 0x000fea0003800000 */
[----:B------:R-:W-:Y:S01]  /*f980*/  MOV R14, 0x0 ;  /* 0x00000000000e7802 */ /* 0x000fe20000000f00 */
[----:B------:R-:W2:Y:S01]  /*f990*/  LDCU.64 UR8, c[0x4][0x80] ;  /* 0x01001000ff0877ac */ /* 0x000ea20008000a00 */
[----:B------:R-:W-:Y:S02]  /*f9a0*/  HFMA2 R12, -RZ, RZ, 0, 5.9604644775390625e-08 ;  /* 0x00000001ff0c7431 */ /* 0x000fe400000001ff */
[----:B------:R-:W-:Y:S01]  /*f9b0*/  IMAD.MOV.U32 R8, RZ, RZ, 0x192 ;  /* 0x00000192ff087424 */ /* 0x000fe200078e00ff */
[----:B------:R-:W3:Y:S01]  /*f9c0*/  LDCU.64 UR6, c[0x4][0x88] ;  /* 0x01001100ff0677ac */ /* 0x000ee20008000a00 */
[----:B------:R-:W4:Y:S01]  /*f9d0*/  LDC.64 R14, c[0x4][R14] ;  /* 0x010000000e0e7b82 */ /* 0x000f220000000a00 */
[----:B------:R-:W-:Y:S01]  /*f9e0*/  IMAD.MOV.U32 R13, RZ, RZ, RZ ;  /* 0x000000ffff0d7224 */ /* 0x000fe200078e00ff */
[----:B------:R-:W5:Y:S01]  /*f9f0*/  LDCU.64 UR4, c[0x4][0x8] ;  /* 0x01000100ff0477ac */ /* 0x000f620008000a00 */
[----:B--2---:R-:W-:Y:S01]  /*fa00*/  IMAD.U32 R4, RZ, RZ, UR8 ;  /* 0x00000008ff047e24 */ /* 0x004fe2000f8e00ff */
[----:B------:R-:W-:Y:S01]  /*fa10*/  MOV R5, UR9 ;  /* 0x0000000900057c02 */ /* 0x000fe20008000f00 */
[----:B---3--:R-:W-:Y:S01]  /*fa20*/  IMAD.U32 R6, RZ, RZ, UR6 ;  /* 0x00000006ff067e24 */ /* 0x008fe2000f8e00ff */
[----:B------:R-:W-:Y:S01]  /*fa30*/  MOV R7, UR7 ;  /* 0x0000000700077c02 */ /* 0x000fe20008000f00 */
[----:B-----5:R-:W-:Y:S01]  /*fa40*/  IMAD.U32 R10, RZ, RZ, UR4 ;  /* 0x00000004ff0a7e24 */ /* 0x020fe2000f8e00ff */
[----:B------:R-:W-:-:S02]  /*fa50*/  MOV R11, UR5 ;  /* 0x00000005000b7c02 */ /* 0x000fc40008000f00 */
[----:B------:R-:W-:-:S07]  /*fa60*/  LEPC R20, `(.L_x_216) ;  /* 0x000000001014794e */ /* 0x000fce0000000000 */
[----:B-1--4-:R-:W-:Y:S05]  /*fa70*/  CALL.ABS.NOINC R14 ;  /* 0x000000000e007343 */ /* 0x012fea0003c00000 */
.L_x_216:
[C---:B-1----:R-:W-:Y:S01]  /*fa80*/  VIADD R0, R47.reuse, 0xffffff50 ;  /* 0xffffff502f007836 */ /* 0x042fe20000000000 */
[----:B------:R-:W-:Y:S05]  /*fa90*/  WARPSYNC.ALL ;  /* 0x0000000000007948 */ /* 0x000fea0003800000 */
[----:B------:R-:W-:Y:S02]  /*faa0*/  SHF.R.U32.HI R0, RZ, 0x15, R0 ;  /* 0x00000015ff007819 */ /* 0x000fe40000011600 */
[----:B------:R-:W-:Y:S02]  /*fab0*/  R2UR UR4, R47 ;  /* 0x000000002f0472ca */ /* 0x000fe400000e0000 */
[----:B------:R-:W-:-:S11]  /*fac0*/  ISETP.NE.AND P0, PT, R48, R0, PT ;  /* 0x000000003000720c */ /* 0x000fd60003f05270 */
[----:B------:R-:W1:Y:S02]  /*fad0*/  LDTM.x16 R24, tmem[UR4+-0xd0] ;  /* 0xffff3004001879ee */ /* 0x000e64000824ff00 */
[----:B-1----:R-:W-:Y:S05]  /*fae0*/  @!P0 BRA `(.L_x_217) ;  /* 0x0000000000408947 */ /* 0x002fea0003800000 */
[----:B------:R-:W-:Y:S01]  /*faf0*/  MOV R14, 0x0 ;  /* 0x00000000000e7802 */ /* 0x000fe20000000f00 */
[----:B------:R-:W1:Y:S01]  /*fb00*/  LDCU.64 UR8, c[0x4][0x80] ;  /* 0x01001000ff0877ac */ /* 0x000e620008000a00 */
[----:B------:R-:W-:Y:S02]  /*fb10*/  HFMA2 R12, -RZ, RZ, 0, 5.9604644775390625e-08 ;  /* 0x00000001ff0c7431 */ /* 0x000fe400000001ff */
[----:B------:R-:W-:Y:S01]  /*fb20*/  IMAD.MOV.U32 R8, RZ, RZ, 0x192 ;  /* 0x00000192ff087424 */ /* 0x000fe200078e00ff */
[----:B------:R-:W2:Y:S01]  /*fb30*/  LDCU.64 UR6, c[0x4][0x88] ;  /* 0x01001100ff0677ac */ /* 0x000ea20008000a00 */
[----:B------:R-:W3:Y:S01]  /*fb40*/  LDC.64 R14, c[0x4][R14] ;  /* 0x010000000e0e7b82 */ /* 0x000ee20000000a00 */
[----:B------:R-:W-:Y:S01]  /*fb50*/  IMAD.MOV.U32 R13, RZ, RZ, RZ ;  /* 0x000000ffff0d7224 */ /* 0x000fe200078e00ff */
[----:B------:R-:W4:Y:S01]  /*fb60*/  LDCU.64 UR4, c[0x4][0x8] ;  /* 0x01000100ff0477ac */ /* 0x000f220008000a00 */
[----:B-1----:R-:W-:Y:S01]  /*fb70*/  IMAD.U32 R4, RZ, RZ, UR8 ;  /* 0x00000008ff047e24 */ /* 0x002fe2000f8e00ff */
[----:B------:R-:W-:Y:S01]  /*fb80*/  MOV R5, UR9 ;  /* 0x0000000900057c02 */ /* 0x000fe20008000f00 */
[----:B--2---:R-:W-:Y:S01]  /*fb90*/  IMAD.U32 R6, RZ, RZ, UR6 ;  /* 0x00000006ff067e24 */ /* 0x004fe2000f8e00ff */
[----:B------:R-:W-:Y:S01]  /*fba0*/  MOV R7, UR7 ;  /* 0x0000000700077c02 */ /* 0x000fe20008000f00 */
[----:B----4-:R-:W-:Y:S01]  /*fbb0*/  IMAD.U32 R10, RZ, RZ, UR4 ;  /* 0x00000004ff0a7e24 */ /* 0x010fe2000f8e00ff */
[----:B------:R-:W-:-:S02]  /*fbc0*/  MOV R11, UR5 ;  /* 0x00000005000b7c02 */ /* 0x000fc40008000f00 */
[----:B------:R-:W-:-:S07]  /*fbd0*/  LEPC R20, `(.L_x_217) ;  /* 0x000000001014794e */ /* 0x000fce0000000000 */
[----:B---3--:R-:W-:Y:S05]  /*fbe0*/  CALL.ABS.NOINC R14 ;  /* 0x000000000e007343 */ /* 0x008fea0003c00000 */
.L_x_217:
[----:B------:R-:W1:Y:S01]  /*fbf0*/  LDC.64 R44, c[0x0][0x358] ;  /* 0x0000d600ff2c7b82 */ /* 0x000e620000000a00 */
[----:B------:R-:W-:Y:S05]  /*fc00*/  WARPSYNC.ALL ;  /* 0x0000000000007948 */ /* 0x000fea0003800000 */
[----:B------:R-:W-:Y:S02]  /*fc10*/  LOP3.LUT R22, R22, 0x10, RZ, 0xc0, !PT ;  /* 0x0000001016167812 */ /* 0x000fe400078ec0ff */
[----:B------:R-:W-:Y:S01]  /*fc20*/  R2UR UR4, R47 ;  /* 0x000000002f0472ca */ /* 0x000fe200000e0000 */
[----:B------:R-:W2:Y:S01]  /*fc30*/  LDCU UR9, c[0x0][0x38c] ;  /* 0x00007180ff0977ac */ /* 0x000ea20008000800 */
[----:B------:R-:W-:Y:S01]  /*fc40*/  LOP3.LUT R46, R2, 0x7f, R46, 0xf8, !PT ;  /* 0x0000007f022e7812 */ /* 0x000fe200078ef82e */
[C---:B------:R-:W-:Y:S01]  /*fc50*/  VIADD R43, R22.reuse, 0x8 ;  /* 0x00000008162b7836 */ /* 0x040fe20000000000 */
[----:B------:R-:W-:Y:S01]  /*fc60*/  IADD3 R0, P1, P0, R41, R42, R22 ;  /* 0x0000002a29007210 */ /* 0x000fe2000783e016 */
[----:B------:R-:W3:Y:S01]  /*fc70*/  LDCU UR8, c[0x0][0x384] ;  /* 0x00007080ff0877ac */ /* 0x000ee20008000800 */
[----:B------:R-:W-:Y:S01]  /*fc80*/  SHF.R.S32.HI R2, RZ, 0x1f, R42 ;  /* 0x0000001fff027819 */ /* 0x000fe2000001142a */
[C---:B------:R-:W-:Y:S01]  /*fc90*/  VIADD R42, R22.reuse, 0x20 ;  /* 0x00000020162a7836 */ /* 0x040fe20000000000 */
[----:B------:R-:W4:Y:S01]  /*fca0*/  S2UR UR36, SR_CgaCtaId ;  /* 0x00000000002479c3 */ /* 0x000f220000008800 */
[----:B------:R-:W5:Y:S01]  /*fcb0*/  LDCU.64 UR6, c[0x0][0x998] ;  /* 0x00013300ff0677ac */ /* 0x000f620008000a00 */
[C---:B------:R-:W-:Y:S01]  /*fcc0*/  VIADD R41, R22.reuse, 0x28 ;  /* 0x0000002816297836 */ /* 0x040fe20000000000 */
[----:B------:R-:W-:Y:S01]  /*fcd0*/  IADD3.X R2, PT, PT, RZ, R2, RZ, P1, P0 ;  /* 0x00000002ff027210 */ /* 0x000fe20000fe04ff */
[----:B------:R-:W-:Y:S01]  /*fce0*/  BSSY.RECONVERGENT B0, `(.L_x_218) ;  /* 0x000002a000007945 */ /* 0x000fe20003800200 */
[----:B------:R-:W4:Y:S01]  /*fcf0*/  LDTM.x16 R4, tmem[UR4+-0xb0] ;  /* 0xffff5004000479ee */ /* 0x000f22000824ff00 */
[----:B------:R-:W-:Y:S01]  /*fd00*/  UISETP.NE.AND UP0, UPT, UR38, 0x3, UPT ;  /* 0x000000032600788c */ /* 0x000fe2000bf05270 */
[----:B--2---:R-:W-:-:S02]  /*fd10*/  ISETP.GE.AND P4, PT, R22, UR9, PT ;  /* 0x0000000916007c0c */ /* 0x004fc4000bf86270 */
[----:B------:R-:W-:Y:S02]  /*fd20*/  ISETP.GE.AND P3, PT, R43, UR9, PT ;  /* 0x000000092b007c0c */ /* 0x000fe4000bf66270 */
[----:B---3--:R-:W-:Y:S02]  /*fd30*/  ISETP.GE.U32.OR P4, PT, R46, UR8, P4 ;  /* 0x000000082e007c0c */ /* 0x008fe4000a786470 */
[----:B------:R-:W-:Y:S02]  /*fd40*/  ISETP.GE.AND P2, PT, R42, UR9, PT ;  /* 0x000000092a007c0c */ /* 0x000fe4000bf46270 */
[C---:B-----5:R-:W-:Y:S02]  /*fd50*/  LEA R20, P0, R0.reuse, UR6, 0x1 ;  /* 0x0000000600147c11 */ /* 0x060fe4000f8008ff */
[----:B------:R-:W-:Y:S02]  /*fd60*/  ISETP.GE.AND P1, PT, R41, UR9, PT ;  /* 0x0000000929007c0c */ /* 0x000fe4000bf26270 */
[----:B------:R-:W-:-:S02]  /*fd70*/  LEA.HI.X R21, R0, UR7, R2, 0x1, P0 ;  /* 0x0000000700157c11 */ /* 0x000fc400080f0c02 */
[C---:B------:R-:W-:Y:S02]  /*fd80*/  ISETP.GE.U32.OR P3, PT, R46.reuse, UR8, P3 ;  /* 0x000000082e007c0c */ /* 0x040fe40009f66470 */
[C---:B------:R-:W-:Y:S02]  /*fd90*/  ISETP.GE.U32.OR P2, PT, R46.reuse, UR8, P2 ;  /* 0x000000082e007c0c */ /* 0x040fe40009746470 */
[----:B------:R-:W-:Y:S02]  /*fda0*/  ISETP.GE.U32.OR P1, PT, R46, UR8, P1 ;  /* 0x000000082e007c0c */ /* 0x000fe40008f26470 */
[----:B----4-:R-:W-:Y:S02]  /*fdb0*/  F2FP.BF16.F32.PACK_AB R0, R5, R4 ;  /* 0x000000040500723e */ /* 0x010fe400000010ff */
[----:B------:R-:W-:Y:S01]  /*fdc0*/  F2FP.BF16.F32.PACK_AB R2, R7, R6 ;  /* 0x000000060702723e */ /* 0x000fe200000010ff */
[----:B-1----:R-:W-:Y:S08]  /*fdd0*/  @P4 BRA `(.L_x_219) ;  /* 0x0000000000684947 */ /* 0x002ff00003800000 */
[----:B------:R-:W-:Y:S02]  /*fde0*/  F2FP.BF16.F32.PACK_AB R28, R29, R28 ;  /* 0x0000001c1d1c723e */ /* 0x000fe400000010ff */
[----:B------:R-:W-:Y:S02]  /*fdf0*/  F2FP.BF16.F32.PACK_AB R30, R31, R30 ;  /* 0x0000001e1f1e723e */ /* 0x000fe400000010ff */
[----:B------:R-:W-:Y:S02]  /*fe00*/  PRMT R4, R28, 0x7632, R4 ;  /* 0x000076321c047816 */ /* 0x000fe40000000004 */
[----:B------:R-:W-:Y:S02]  /*fe10*/  F2FP.BF16.F32.PACK_AB R24, R25, R24 ;  /* 0x000000181918723e */ /* 0x000fe400000010ff */
[----:B------:R-:W-:Y:S02]  /*fe20*/  LOP3.LUT R4, R4, 0xffff, RZ, 0xc0, !PT ;  /* 0x0000ffff04047812 */ /* 0x000fe400078ec0ff */
[----:B------:R-:W-:-:S02]  /*fe30*/  PRMT R6, R30, 0x7632, R6 ;  /* 0x000076321e067816 */ /* 0x000fc40000000006 */
[----:B------:R-:W-:Y:S01]  /*fe40*/  PRMT R3, R24, 0x7632, R3 ;  /* 0x0000763218037816 */ /* 0x000fe20000000003 */
[----:B------:R-:W-:Y:S01]  /*fe50*/  IMAD.WIDE.U32 R52, R4, 0x10000, RZ ;  /* 0x0001000004347825 */ /* 0x000fe200078e00ff */
[----:B------:R-:W-:Y:S02]  /*fe60*/  F2FP.BF16.F32.PACK_AB R26, R27, R26 ;  /* 0x0000001a1b1a723e */ /* 0x000fe400000010ff */
[----:B------:R-:W-:Y:S01]  /*fe70*/  LOP3.LUT R3, R3, 0xffff, RZ, 0xc0, !PT ;  /* 0x0000ffff03037812 */ /* 0x000fe200078ec0ff */
[----:B------:R-:W-:Y:S01]  /*fe80*/  IMAD.U32 R6, R6, 0x10000, RZ ;  /* 0x0001000006067824 */ /* 0x000fe200078e00ff */
[----:B------:R-:W-:Y:S02]  /*fe90*/  LOP3.LUT R30, R53, 0xffff, R30, 0xf8, !PT ;  /* 0x0000ffff351e7812 */ /* 0x000fe400078ef81e */
[----:B------:R-:W-:Y:S01]  /*fea0*/  LOP3.LUT R7, R52, 0xffff, R28, 0xf8, !PT ;  /* 0x0000ffff34077812 */ /* 0x000fe200078ef81c */
[----:B------:R-:W-:Y:S01]  /*feb0*/  IMAD.WIDE.U32 R50, R3, 0x10000, RZ ;  /* 0x0001000003327825 */ /* 0x000fe200078e00ff */
[----:B------:R-:W-:-:S02]  /*fec0*/  LOP3.LUT R6, R30, R6, RZ, 0xfc, !PT ;  /* 0x000000061e067212 */ /* 0x000fc400078efcff */
[----:B------:R-:W-:Y:S02]  /*fed0*/  PRMT R5, R26, 0x7632, R5 ;  /* 0x000076321a057816 */ /* 0x000fe40000000005 */
[----:B------:R-:W-:Y:S02]  /*fee0*/  R2UR UR4, R44 ;  /* 0x000000002c0472ca */ /* 0x000fe400000e0000 */
[----:B------:R-:W-:Y:S01]  /*fef0*/  R2UR UR5, R45 ;  /* 0x000000002d0572ca */ /* 0x000fe200000e0000 */
[----:B------:R-:W-:Y:S01]  /*ff00*/  IMAD.U32 R5, R5, 0x10000, RZ ;  /* 0x0001000005057824 */ /* 0x000fe200078e00ff */
[-C--:B------:R-:W-:Y:S02]  /*ff10*/  LOP3.LUT R7, R7, R6.reuse, RZ, 0x3c, !PT ;  /* 0x0000000607077212 */ /* 0x080fe400078e3cff */
[----:B------:R-:W-:Y:S02]  /*ff20*/  LOP3.LUT R26, R51, 0xffff, R26, 0xf8, !PT ;  /* 0x0000ffff331a7812 */ /* 0x000fe400078ef81a */
[----:B------:R-:W-:-:S02]  /*ff30*/  LOP3.LUT R6, R7, R6, RZ, 0x3c, !PT ;  /* 0x0000000607067212 */ /* 0x000fc400078e3cff */
[----:B------:R-:W-:Y:S02]  /*ff40*/  LOP3.LUT R4, R50, 0xffff, R24, 0xf8, !PT ;  /* 0x0000ffff32047812 */ /* 0x000fe400078ef818 */
[----:B------:R-:W-:Y:S02]  /*ff50*/  LOP3.LUT R5, R26, R5, RZ, 0xfc, !PT ;  /* 0x000000051a057212 */ /* 0x000fe400078efcff */
[----:B------:R-:W-:-:S05]  /*ff60*/  LOP3.LUT R7, R7, R6, RZ, 0x3c, !PT ;  /* 0x0000000607077212 */ /* 0x000fca00078e3cff */
[----:B------:R1:W-:Y:S02]  /*ff70*/  STG.E.128 desc[UR4][R20.64], R4 ;  /* 0x0000000414007986 */ /* 0x0003e4000c101d04 */
.L_x_219:
[----:B------:R-:W-:Y:S05]  /*ff80*/  BSYNC.RECONVERGENT B0 ;  /* 0x0000000000007941 */ /* 0x000fea0003800200 */
.L_x_218:
[----:B------:R-:W-:Y:S04]  /*ff90*/  BSSY.RECONVERGENT B0, `(.L_x_220) ;  /* 0x000001c000007945 */ /* 0x000fe80003800200 */
[----:B------:R-:W-:Y:S05]  /*ffa0*/  @P3 BRA `(.L_x_221) ;  /* 0x0000000000683947 */ /* 0x000fea0003800000 */
[----:B------:R-:W-:Y:S02]  /*ffb0*/  F2FP.BF16.F32.PACK_AB R36, R37, R36 ;  /* 0x000000242524723e */ /* 0x000fe400000010ff */
[----:B------:R-:W-:Y:S02]  /*ffc0*/  F2FP.BF16.F32.PACK_AB R38, R39, R38 ;  /* 0x000000262726723e */ /* 0x000fe400000010ff */
[----:B-1----:R-:W-:Y:S02]  /*ffd0*/  PRMT R4, R36, 0x7632, R4 ;  /* 0x0000763224047816 */ /* 0x002fe40000000004 */
        /* <DEDUP_REMOVED lines=23> */
.L_x_221:
[----:B------:R-:W-:Y:S05]  /*10150*/  BSYNC.RECONVERGENT B0 ;  /* 0x0000000000007941 */ /* 0x000fea0003800200 */
.L_x_220:
[----:B------:R-:W-:Y:S01]  /*10160*/  BSSY.RECONVERGENT B0, `(.L_x_222) ;  /* 0x000001a000007945 */ /* 0x000fe20003800200 */
[----:B------:R-:W-:Y:S02]  /*10170*/  PRMT R3, R0, 0x7632, R3 ;  /* 0x0000763200037816 */ /* 0x000fe40000000003 */
[----:B-12---:R-:W-:Y:S01]  /*10180*/  PRMT R4, R2, 0x7632, R4 ;  /* 0x0000763202047816 */ /* 0x006fe20000000004 */
[----:B------:R-:W-:Y:S06]  /*10190*/  @P2 BRA `(.L_x_223) ;  /* 0x0000000000582947 */ /* 0x000fec0003800000 */
[----:B------:R-:W-:Y:S01]  /*101a0*/  F2FP.BF16.F32.PACK_AB R8, R9, R8 ;  /* 0x000000080908723e */ /* 0x000fe200000010ff */
[----:B------:R-:W-:Y:S01]  /*101b0*/  IMAD.U32 R4, R4, 0x10000, RZ ;  /* 0x0001000004047824 */ /* 0x000fe200078e00ff */
[----:B------:R-:W-:Y:S02]  /*101c0*/  LOP3.LUT R3, R3, 0xffff, RZ, 0xc0, !PT ;  /* 0x0000ffff03037812 */ /* 0x000fe400078ec0ff */
[----:B------:R-:W-:Y:S02]  /*101d0*/  PRMT R5, R8, 0x7632, R5 ;  /* 0x0000763208057816 */ /* 0x000fe40000000005 */
[----:B------:R-:W-:Y:S01]  /*101e0*/  F2FP.BF16.F32.PACK_AB R10, R11, R10 ;  /* 0x0000000a0b0a723e */ /* 0x000fe200000010ff */
[----:B------:R-:W-:Y:S01]  /*101f0*/  IMAD.WIDE.U32 R6, R3, 0x10000, RZ ;  /* 0x0001000003067825 */ /* 0x000fe200078e00ff */
[----:B------:R-:W-:Y:S02]  /*10200*/  LOP3.LUT R5, R5, 0xffff, RZ, 0xc0, !PT ;  /* 0x0000ffff05057812 */ /* 0x000fe400078ec0ff */
[----:B------:R-:W-:-:S02]  /*10210*/  PRMT R3, R10, 0x7632, R3 ;  /* 0x000076320a037816 */ /* 0x000fc40000000003 */
[----:B------:R-:W-:Y:S01]  /*10220*/  LOP3.LUT R2, R7, 0xffff, R2, 0xf8, !PT ;  /* 0x0000ffff07027812 */ /* 0x000fe200078ef802 */
[----:B------:R-:W-:Y:S01]  /*10230*/  IMAD.WIDE.U32 R24, R5, 0x10000, RZ ;  /* 0x0001000005187825 */ /* 0x000fe200078e00ff */
[----:B------:R-:W-:Y:S02]  /*10240*/  R2UR UR4, R44 ;  /* 0x000000002c0472ca */ /* 0x000fe400000e0000 */
[----:B------:R-:W-:Y:S01]  /*10250*/  R2UR UR5, R45 ;  /* 0x000000002d0572ca */ /* 0x000fe200000e0000 */
[----:B------:R-:W-:Y:S01]  /*10260*/  IMAD.U32 R3, R3, 0x10000, RZ ;  /* 0x0001000003037824 */ /* 0x000fe200078e00ff */
[----:B------:R-:W-:Y:S02]  /*10270*/  LOP3.LUT R10, R25, 0xffff, R10, 0xf8, !PT ;  /* 0x0000ffff190a7812 */ /* 0x000fe400078ef80a */
[----:B------:R-:W-:Y:S02]  /*10280*/  LOP3.LUT R4, R2, R4, RZ, 0xfc, !PT ;  /* 0x0000000402047212 */ /* 0x000fe400078efcff */
[----:B------:R-:W-:-:S02]  /*10290*/  LOP3.LUT R0, R6, 0xffff, R0, 0xf8, !PT ;  /* 0x0000ffff06007812 */ /* 0x000fc400078ef800 */
[----:B------:R-:W-:Y:S01]  /*102a0*/  LOP3.LUT R3, R10, R3, RZ, 0xfc, !PT ;  /* 0x000000030a037212 */ /* 0x000fe200078efcff */
[----:B------:R-:W-:Y:S01]  /*102b0*/  IMAD.MOV.U32 R5, RZ, RZ, R4 ;  /* 0x000000ffff057224 */ /* 0x000fe200078e0004 */
[----:B------:R-:W-:Y:S01]  /*102c0*/  LOP3.LUT R6, R24, 0xffff, R8, 0xf8, !PT ;  /* 0x0000ffff18067812 */ /* 0x000fe200078ef808 */
[----:B------:R-:W-:Y:S02]  /*102d0*/  IMAD.MOV.U32 R4, RZ, RZ, R0 ;  /* 0x000000ffff047224 */ /* 0x000fe400078e0000 */
[----:B------:R-:W-:-:S05]  /*102e0*/  IMAD.MOV.U32 R7, RZ, RZ, R3 ;  /* 0x000000ffff077224 */ /* 0x000fca00078e0003 */
[----:B------:R1:W-:Y:S02]  /*102f0*/  STG.E.128 desc[UR4][R20.64+0x40], R4 ;  /* 0x0000400414007986 */ /* 0x0003e4000c101d04 */
.L_x_223:
[----:B------:R-:W-:Y:S05]  /*10300*/  BSYNC.RECONVERGENT B0 ;  /* 0x0000000000007941 */ /* 0x000fea0003800200 */
.L_x_222:
[----:B------:R-:W-:Y:S04]  /*10310*/  BSSY.RECONVERGENT B0, `(.L_x_224) ;  /* 0x000001b000007945 */ /* 0x000fe80003800200 */
[----:B------:R-:W-:Y:S05]  /*10320*/  @P1 BRA `(.L_x_225) ;  /* 0x0000000000641947 */ /* 0x000fea0003800000 */
[----:B------:R-:W-:Y:S02]  /*10330*/  F2FP.BF16.F32.PACK_AB R12, R13, R12 ;  /* 0x0000000c0d0c723e */ /* 0x000fe400000010ff */
[----:B------:R-:W-:Y:S02]  /*10340*/  F2FP.BF16.F32.PACK_AB R16, R17, R16 ;  /* 0x000000101110723e */ /* 0x000fe400000010ff */
[----:B------:R-:W-:Y:S02]  /*10350*/  PRMT R0, R12, 0x7632, R0 ;  /* 0x000076320c007816 */ /* 0x000fe40000000000 */
[----:B------:R-:W-:Y:S02]  /*10360*/  PRMT R2, R16, 0x7632, R2 ;  /* 0x0000763210027816 */ /* 0x000fe40000000002 */
[----:B------:R-:W-:Y:S02]  /*10370*/  F2FP.BF16.F32.PACK_AB R14, R15, R14 ;  /* 0x0000000e0f0e723e */ /* 0x000fe400000010ff */
[----:B------:R-:W-:-:S02]  /*10380*/  LOP3.LUT R0, R0, 0xffff, RZ, 0xc0, !PT ;  /* 0x0000ffff00007812 */ /* 0x000fc400078ec0ff */
[----:B------:R-:W-:Y:S02]  /*10390*/  F2FP.BF16.F32.PACK_AB R18, R19, R18 ;  /* 0x000000121312723e */ /* 0x000fe400000010ff */
[----:B------:R-:W-:Y:S01]  /*103a0*/  LOP3.LUT R2, R2, 0xffff, RZ, 0xc0, !PT ;  /* 0x0000ffff02027812 */ /* 0x000fe200078ec0ff */
[----:B-1----:R-:W-:Y:S01]  /*103b0*/  IMAD.WIDE.U32 R6, R0, 0x10000, RZ ;  /* 0x0001000000067825 */ /* 0x002fe200078e00ff */
[----:B------:R-:W-:Y:S02]  /*103c0*/  PRMT R3, R14, 0x7632, R3 ;  /* 0x000076320e037816 */ /* 0x000fe40000000003 */
[----:B------:R-:W-:Y:S01]  /*103d0*/  PRMT R4, R18, 0x7632, R4 ;  /* 0x0000763212047816 */ /* 0x000fe20000000004 */
[----:B------:R-:W-:Y:S01]  /*103e0*/  IMAD.WIDE.U32 R8, R2, 0x10000, RZ ;  /* 0x0001000002087825 */ /* 0x000fe200078e00ff */
[----:B------:R-:W-:Y:S02]  /*103f0*/  LOP3.LUT R14, R7, 0xffff, R14, 0xf8, !PT ;  /* 0x0000ffff070e7812 */ /* 0x000fe400078ef80e */
[----:B------:R-:W-:Y:S01]  /*10400*/  R2UR UR4, R44 ;  /* 0x000000002c0472ca */ /* 0x000fe200000e0000 */
[----:B------:R-:W-:Y:S01]  /*10410*/  IMAD.U32 R3, R3, 0x10000, RZ ;  /* 0x0001000003037824 */ /* 0x000fe200078e00ff */
[----:B------:R-:W-:Y:S01]  /*10420*/  R2UR UR5, R45 ;  /* 0x000000002d0572ca */ /* 0x000fe200000e0000 */
[----:B------:R-:W-:Y:S01]  /*10430*/  IMAD.U32 R4, R4, 0x10000, RZ ;  /* 0x0001000004047824 */ /* 0x000fe200078e00ff */
[----:B------:R-:W-:-:S02]  /*10440*/  LOP3.LUT R18, R9, 0xffff, R18, 0xf8, !PT ;  /* 0x0000ffff09127812 */ /* 0x000fc400078ef812 */
[----:B------:R-:W-:Y:S02]  /*10450*/  LOP3.LUT R5, R6, 0xffff, R12, 0xf8, !PT ;  /* 0x0000ffff06057812 */ /* 0x000fe400078ef80c */
[----:B------:R-:W-:Y:S02]  /*10460*/  LOP3.LUT R3, R14, R3, RZ, 0xfc, !PT ;  /* 0x000000030e037212 */ /* 0x000fe400078efcff */
[----:B------:R-:W-:Y:S01]  /*10470*/  LOP3.LUT R7, R18, R4, RZ, 0xfc, !PT ;  /* 0x0000000412077212 */ /* 0x000fe200078efcff */
[----:B------:R-:W-:Y:S01]  /*10480*/  IMAD.MOV.U32 R4, RZ, RZ, R5 ;  /* 0x000000ffff047224 */ /* 0x000fe200078e0005 */
[----:B------:R-:W-:Y:S01]  /*10490*/  LOP3.LUT R6, R8, 0xffff, R16, 0xf8, !PT ;  /* 0x0000ffff08067812 */ /* 0x000fe200078ef810 */
[----:B------:R-:W-:-:S05]  /*104a0*/  IMAD.MOV.U32 R5, RZ, RZ, R3 ;  /* 0x000000ffff057224 */ /* 0x000fca00078e0003 */
[----:B------:R2:W-:Y:S02]  /*104b0*/  STG.E.128 desc[UR4][R20.64+0x50], R4 ;  /* 0x0000500414007986 */ /* 0x0005e4000c101d04 */
.L_x_225:
[----:B------:R-:W-:Y:S05]  /*104c0*/  BSYNC.RECONVERGENT B0 ;  /* 0x0000000000007941 */ /* 0x000fea0003800200 */
.L_x_224:
[----:B------:R-:W-:Y:S01]  /*104d0*/  NOP ;  /* 0x0000000000007918 */ /* 0x000fe20000000000 */
[----:B------:R-:W-:Y:S05]  /*104e0*/  BRA.U !UP0, `(.L_x_226) ;  /* 0x0000000108087547 */ /* 0x000fea000b800000 */
[----:B------:R-:W-:Y:S05]  /*104f0*/  BPT.TRAP 0x1 ;  /* 0x000000040000795c */ /* 0x000fea0000300000 */
[----:B------:R-:W-:Y:S05]  /*10500*/  BPT.TRAP 0x1 ;  /* 0x000000040000795c */ /* 0x000fea0000300000 */
.L_x_226:
[----:B------:R-:W-:-:S04]  /*10510*/  UIADD3 UR4, UPT, UPT, UR37, 0x298b0, URZ ;  /* 0x000298b025047890 */ /* 0x000fc8000fffe0ff */
[----:B------:R-:W-:-:S09]  /*10520*/  UPRMT UR4, UR36, 0x654, UR4 ;  /* 0x0000065424047896 */ /* 0x000fd20008000004 */
[----:B------:R-:W-:Y:S01]  /*10530*/  SYNCS.ARRIVE.TRANS64.RED.A1T0 RZ, [UR4], RZ ;  /* 0x000000ffffff79a7 */ /* 0x000fe20008100404 */
[----:B------:R-:W-:Y:S05]  /*10540*/  BRA.U !UP0, `(.L_x_227) ;  /* 0x0000000108047547 */ /* 0x000fea000b800000 */
[----:B------:R-:W-:Y:S05]  /*10550*/  BPT.TRAP 0x1 ;  /* 0x000000040000795c */ /* 0x000fea0000300000 */
.L_x_227:
[----:B------:R-:W-:Y:S02]  /*10560*/  SHF.L.U32 R2, RZ, 0x1f, RZ ;  /* 0x0000001fff027819 */ /* 0x000fe400000006ff */
[----:B------:R-:W-:Y:S02]  /*10570*/  SHF.R.U32.HI R0, RZ, 0x15, R49 ;  /* 0x00000015ff007819 */ /* 0x000fe40000011631 */
[----:B------:R-:W3:Y:S02]  /*10580*/  SYNCS.PHASECHK.TRANS64.TRYWAIT P1, [UR37+0x298a8], R2 ;  /* 0x0298a802ff0075a7 */ /* 0x000ee40008021125 */
[----:B------:R-:W-:Y:S01]  /*10590*/  ISETP.NE.AND P0, PT, R48, R0, PT ;  /* 0x000000003000720c */ /* 0x000fe20003f05270 */
[----:B---3--:R-:W-:-:S12]  /*105a0*/  @!P1 BRA `(.L_x_228) ;  /* 0x0000001c00409947 */ /* 0x008fd80003800000 */
.L_x_304:
[----:B------:R-:W-:Y:S05]  /*105b0*/  @!P0 BRA `(.L_x_229) ;  /* 0x0000000000408947 */ /* 0x000fea0003800000 */
[----:B---3--:R-:W-:Y:S01]  /*105c0*/  MOV R2, 0x0 ;  /* 0x0000000000027802 */ /* 0x008fe20000000f00 */
[----:B------:R-:W1:Y:S01]  /*105d0*/  LDCU.64 UR8, c[0x4][0x80] ;  /* 0x01001000ff0877ac */ /* 0x000e620008000a00 */
[----:B------:R-:W-:Y:S02]  /*105e0*/  HFMA2 R12, -RZ, RZ, 0, 5.9604644775390625e-08 ;  /* 0x00000001ff0c7431 */ /* 0x000fe400000001ff */
[----:B------:R-:W-:Y:S01]  /*105f0*/  IMAD.MOV.U32 R8, RZ, RZ, 0x192 ;  /* 0x00000192ff087424 */ /* 0x000fe200078e00ff */
[----:B------:R-:W3:Y:S01]  /*10600*/  LDCU.64 UR6, c[0x4][0x88] ;  /* 0x01001100ff0677ac */ /* 0x000ee20008000a00 */
[----:B------:R-:W4:Y:S01]  /*10610*/  LDC.64 R2, c[0x4][R2] ;  /* 0x0100000002027b82 */ /* 0x000f220000000a00 */
[----:B------:R-:W-:Y:S01]  /*10620*/  IMAD.MOV.U32 R13, RZ, RZ, RZ ;  /* 0x000000ffff0d7224 */ /* 0x000fe200078e00ff */
[----:B------:R-:W5:Y:S01]  /*10630*/  LDCU.64 UR4, c[0x4][0x8] ;  /* 0x01000100ff0477ac */ /* 0x000f620008000a00 */
[----:B-12---:R-:W-:Y:S01]  /*10640*/  IMAD.U32 R4, RZ, RZ, UR8 ;  /* 0x00000008ff047e24 */ /* 0x006fe2000f8e00ff */
[----:B------:R-:W-:Y:S01]  /*10650*/  MOV R5, UR9 ;  /* 0x0000000900057c02 */ /* 0x000fe20008000f00 */
[----:B---3--:R-:W-:Y:S01]  /*10660*/  IMAD.U32 R6, RZ, RZ, UR6 ;  /* 0x00000006ff067e24 */ /* 0x008fe2000f8e00ff */
[----:B------:R-:W-:Y:S01]  /*10670*/  MOV R7, UR7 ;  /* 0x0000000700077c02 */ /* 0x000fe20008000f00 */
[----:B-----5:R-:W-:Y:S01]  /*10680*/  IMAD.U32 R10, RZ, RZ, UR4 ;  /* 0x00000004ff0a7e24 */ /* 0x020fe2000f8e00ff */
[----:B------:R-:W-:-:S02]  /*10690*/  MOV R11, UR5 ;  /* 0x00000005000b7c02 */ /* 0x000fc40008000f00 */
[----:B------:R-:W-:-:S07]  /*106a0*/  LEPC R20, `(.L_x_229) ;  /* 0x000000001014794e */ /* 0x000fce0000000000 */
[----:B----4-:R-:W-:Y:S05]  /*106b0*/  CALL.ABS.NOINC R2 ;  /* 0x0000000002007343 */ /* 0x010fea0003c00000 */
.L_x_229:
[----:B---3--:R-:W-:Y:S01]  /*106c0*/  VIADD R0, R47, 0xffffff00 ;  /* 0xffffff002f007836 */ /* 0x008fe20000000000 */
[----:B------:R-:W-:Y:S05]  /*106d0*/  WARPSYNC.ALL ;  /* 0x0000000000007948 */ /* 0x000fea0003800000 */
[----:B------:R-:W-:Y:S02]  /*106e0*/  SHF.R.U32.HI R0, RZ, 0x15, R0 ;  /* 0x00000015ff007819 */ /* 0x000fe40000011600 */
[----:B------:R-:W-:Y:S02]  /*106f0*/  R2UR UR4, R49 ;  /* 0x00000000310472ca */ /* 0x000fe400000e0000 */
[----:B------:R-:W-:-:S11]  /*10700*/  ISETP.NE.AND P0, PT, R48, R0, PT ;  /* 0x000000003000720c */ /* 0x000fd60003f05270 */
[----:B------:R-:W3:Y:S02]  /*10710*/  LDTM.x16 R24, tmem[UR4] ;  /* 0x00000004001879ee */ /* 0x000ee40008240000 */
[----:B---3--:R-:W-:Y:S05]  /*10720*/  @!P0 BRA `(.L_x_230) ;  /* 0x0000000000408947 */ /* 0x008fea0003800000 */
[----:B------:R-:W-:Y:S01]  /*10730*/  MOV R2, 0x0 ;  /* 0x0000000000027802 */ /* 0x000fe20000000f00 */
        /* <DEDUP_REMOVED lines=15> */
.L_x_230:
[----:B------:R-:W-:Y:S05]  /*10830*/  WARPSYNC.ALL ;  /* 0x0000000000007948 */ /* 0x000fea0003800000 */
[----:B------:R-:W-:Y:S01]  /*10840*/  R2UR UR4, R47 ;  /* 0x000000002f0472ca */ /* 0x000fe200000e0000 */
[----:B------:R-:W3:Y:S01]  /*10850*/  LDCU UR8, c[0x0][0x388] ;  /* 0x00007100ff0877ac */ /* 0x000ee20008000800 */
[----:B------:R-:W-:Y:S01]  /*10860*/  IADD3 R23, P1, P0, R23, R40, R22 ;  /* 0x0000002817177210 */ /* 0x000fe2000783e016 */
[----:B------:R-:W-:Y:S01]  /*10870*/  BSSY.RECONVERGENT B0, `(.L_x_231) ;  /* 0x0000037000007945 */ /* 0x000fe20003800200 */
[----:B------:R-:W-:Y:S01]  /*10880*/  SHF.R.S32.HI R40, RZ, 0x1f, R40 ;  /* 0x0000001fff287819 */ /* 0x000fe20000011428 */
[----:B------:R-:W4:Y:S03]  /*10890*/  LDCU UR5, c[0x0][0x384] ;  /* 0x00007080ff0577ac */ /* 0x000f260008000800 */
[----:B------:R-:W-:Y:S01]  /*108a0*/  IADD3.X R0, PT, PT, RZ, R40, RZ, P1, P0 ;  /* 0x00000028ff007210 */ /* 0x000fe20000fe04ff */
[----:B------:R-:W5:Y:S04]  /*108b0*/  LDCU.64 UR6, c[0x0][0x980] ;  /* 0x00013000ff0677ac */ /* 0x000f680008000a00 */
[----:B-12---:R-:W1:Y:S01]  /*108c0*/  LDTM.x16 R4, tmem[UR4+-0x100] ;  /* 0xffff0004000479ee */ /* 0x006e62000824ff00 */
[----:B------:R-:W1:Y:S01]  /*108d0*/  LDCU UR4, c[0x0][0x448] ;  /* 0x00008900ff0477ac */ /* 0x000e620008000800 */
[----:B---3--:R-:W-:-:S02]  /*108e0*/  ISETP.GE.AND P5, PT, R22, UR8, PT ;  /* 0x0000000816007c0c */ /* 0x008fc4000bfa6270 */
[----:B------:R-:W-:Y:S02]  /*108f0*/  ISETP.GE.AND P4, PT, R43, UR8, PT ;  /* 0x000000082b007c0c */ /* 0x000fe4000bf86270 */
[----:B----4-:R-:W-:Y:S02]  /*10900*/  ISETP.GE.U32.OR P5, PT, R46, UR5, P5 ;  /* 0x000000052e007c0c */ /* 0x010fe4000afa6470 */
[----:B------:R-:W-:Y:S02]  /*10910*/  ISETP.GE.AND P3, PT, R42, UR8, PT ;  /* 0x000000082a007c0c */ /* 0x000fe4000bf66270 */
[----:B-----5:R-:W-:Y:S02]  /*10920*/  LEA R40, P0, R23, UR6, 0x1 ;  /* 0x0000000617287c11 */ /* 0x020fe4000f8008ff */
[----:B------:R-:W-:Y:S02]  /*10930*/  ISETP.GE.AND P2, PT, R41, UR8, PT ;  /* 0x0000000829007c0c */ /* 0x000fe4000bf46270 */
[----:B------:R-:W-:-:S02]  /*10940*/  LEA.HI.X R41, R23, UR7, R0, 0x1, P0 ;  /* 0x0000000717297c11 */ /* 0x000fc400080f0c00 */
[C---:B------:R-:W-:Y:S02]  /*10950*/  ISETP.GE.U32.OR P4, PT, R46.reuse, UR5, P4 ;  /* 0x000000052e007c0c */ /* 0x040fe4000a786470 */
[C---:B------:R-:W-:Y:S02]  /*10960*/  ISETP.GE.U32.OR P3, PT, R46.reuse, UR5, P3 ;  /* 0x000000052e007c0c */ /* 0x040fe40009f66470 */
[----:B------:R-:W-:Y:S01]  /*10970*/  ISETP.GE.U32.OR P2, PT, R46, UR5, P2 ;  /* 0x000000052e007c0c */ /* 0x000fe20009746470 */
[----:B-1----:R-:W-:Y:S01]  /*10980*/  FMUL R4, R4, UR4 ;  /* 0x0000000404047c20 */ /* 0x002fe20008400000 */
[----:B------:R-:W-:Y:S01]  /*10990*/  FMUL R5, R5, UR4 ;  /* 0x0000000405057c20 */ /* 0x000fe20008400000 */
[----:B------:R-:W-:Y:S10]  /*109a0*/  @P5 BRA `(.L_x_232) ;  /* 0x00000000008c5947 */ /* 0x000ff40003800000 */
[----:B------:R-:W-:Y:S01]  /*109b0*/  FMUL R0, R28, UR4 ;  /* 0x000000041c007c20 */ /* 0x000fe20008400000 */
[----:B------:R-:W-:Y:S01]  /*109c0*/  FMUL R29, R29, UR4 ;  /* 0x000000041d1d7c20 */ /* 0x000fe20008400000 */
[----:B------:R-:W-:Y:S01]  /*109d0*/  FMUL R2, R26, UR4 ;  /* 0x000000041a027c20 */ /* 0x000fe20008400000 */
[----:B------:R-:W-:Y:S01]  /*109e0*/  FMUL R27, R27, UR4 ;  /* 0x000000041b1b7c20 */ /* 0x000fe20008400000 */
[----:B------:R-:W-:Y:S01]  /*109f0*/  FMUL R3, R24, UR4 ;  /* 0x0000000418037c20 */ /* 0x000fe20008400000 */
[----:B------:R-:W-:Y:S01]  /*10a00*/  FMUL R25, R25, UR4 ;  /* 0x0000000419197c20 */ /* 0x000fe20008400000 */
[----:B------:R-:W-:Y:S01]  /*10a10*/  F2FP.BF16.F32.PACK_AB R0, R29, R0 ;  /* 0x000000001d00723e */ /* 0x000fe200000010ff */
[----:B------:R-:W-:Y:S01]  /*10a20*/  FMUL R30, R30, UR4 ;  /* 0x000000041e1e7c20 */ /* 0x000fe20008400000 */
[----:B------:R-:W-:Y:S01]  /*10a30*/  F2FP.BF16.F32.PACK_AB R2, R27, R2 ;  /* 0x000000021b02723e */ /* 0x000fe200000010ff */
[----:B------:R-:W-:Y:S01]  /*10a40*/  FMUL R31, R31, UR4 ;  /* 0x000000041f1f7c20 */ /* 0x000fe20008400000 */
[----:B------:R-:W-:-:S02]  /*10a50*/  F2FP.BF16.F32.PACK_AB R3, R25, R3 ;  /* 0x000000031903723e */ /* 0x000fc400000010ff */
[----:B------:R-:W-:Y:S02]  /*10a60*/  PRMT R22, R0, 0x7632, R22 ;  /* 0x0000763200167816 */ /* 0x000fe40000000016 */
[C---:B------:R-:W-:Y:S02]  /*10a70*/  PRMT R21, R2.reuse, 0x7610, R21 ;  /* 0x0000761002157816 */ /* 0x040fe40000000015 */
[----:B------:R-:W-:Y:S02]  /*10a80*/  PRMT R23, R2, 0x7632, R23 ;  /* 0x0000763202177816 */ /* 0x000fe40000000017 */
[----:B------:R-:W-:Y:S02]  /*10a90*/  PRMT R20, R3, 0x7632, R20 ;  /* 0x0000763203147816 */ /* 0x000fe40000000014 */
[----:B------:R-:W-:Y:S01]  /*10aa0*/  F2FP.BF16.F32.PACK_AB R2, R31, R30 ;  /* 0x0000001e1f02723e */ /* 0x000fe200000010ff */
[----:B------:R-:W-:Y:S01]  /*10ab0*/  IMAD.U32 R23, R23, 0x10000, RZ ;  /* 0x0001000017177824 */ /* 0x000fe200078e00ff */
[----:B------:R-:W-:-:S02]  /*10ac0*/  LOP3.LUT R22, R22, 0xffff, RZ, 0xc0, !PT ;  /* 0x0000ffff16167812 */ /* 0x000fc400078ec0ff */
[----:B------:R-:W-:Y:S02]  /*10ad0*/  LOP3.LUT R20, R20, 0xffff, RZ, 0xc0, !PT ;  /* 0x0000ffff14147812 */ /* 0x000fe400078ec0ff */
[----:B------:R-:W-:Y:S01]  /*10ae0*/  PRMT R24, R2, 0x7632, R24 ;  /* 0x0000763202187816 */ /* 0x000fe20000000018 */
[----:B------:R-:W-:Y:S01]  /*10af0*/  IMAD.WIDE.U32 R28, R22, 0x10000, RZ ;  /* 0x00010000161c7825 */ /* 0x000fe200078e00ff */
[----:B------:R-:W-:Y:S02]  /*10b00*/  R2UR UR6, R44 ;  /* 0x000000002c0672ca */ /* 0x000fe400000e0000 */
[----:B------:R-:W-:Y:S01]  /*10b10*/  R2UR UR7, R45 ;  /* 0x000000002d0772ca */ /* 0x000fe200000e0000 */
[----:B------:R-:W-:Y:S01]  /*10b20*/  IMAD.WIDE.U32 R26, R20, 0x10000, RZ ;  /* 0x00010000141a7825 */ /* 0x000fe200078e00ff */
[----:B------:R-:W-:Y:S02]  /*10b30*/  LOP3.LUT R2, R29, 0xffff, R2, 0xf8, !PT ;  /* 0x0000ffff1d027812 */ /* 0x000fe400078ef802 */
[----:B------:R-:W-:Y:S01]  /*10b40*/  LOP3.LUT R0, R28, 0xffff, R0, 0xf8, !PT ;  /* 0x0000ffff1c007812 */ /* 0x000fe200078ef800 */
[----:B------:R-:W-:Y:S01]  /*10b50*/  IMAD.U32 R24, R24, 0x10000, RZ ;  /* 0x0001000018187824 */ /* 0x000fe200078e00ff */
[----:B------:R-:W-:-:S02]  /*10b60*/  LOP3.LUT R21, R27, 0xffff, R21, 0xf8, !PT ;  /* 0x0000ffff1b157812 */ /* 0x000fc400078ef815 */
[----:B------:R-:W-:Y:S01]  /*10b70*/  LOP3.LUT R3, R26, 0xffff, R3, 0xf8, !PT ;  /* 0x0000ffff1a037812 */ /* 0x000fe200078ef803 */
[----:B------:R-:W-:Y:S01]  /*10b80*/  IMAD.MOV.U32 R22, RZ, RZ, R0 ;  /* 0x000000ffff167224 */ /* 0x000fe200078e0000 */
[----:B------:R-:W-:Y:S02]  /*10b90*/  LOP3.LUT R2, R2, R24, RZ, 0xfc, !PT ;  /* 0x0000001802027212 */ /* 0x000fe400078efcff */
[----:B------:R-:W-:Y:S01]  /*10ba0*/  LOP3.LUT R21, R21, R23, RZ, 0xfc, !PT ;  /* 0x0000001715157212 */ /* 0x000fe200078efcff */
[----:B------:R-:W-:Y:S02]  /*10bb0*/  IMAD.MOV.U32 R20, RZ, RZ, R3 ;  /* 0x000000ffff147224 */ /* 0x000fe400078e0003 */
[----:B------:R-:W-:-:S05]  /*10bc0*/  IMAD.MOV.U32 R23, RZ, RZ, R2 ;  /* 0x000000ffff177224 */ /* 0x000fca00078e0002 */
[----:B------:R1:W-:Y:S02]  /*10bd0*/  STG.E.128 desc[UR6][R40.64], R20 ;  /* 0x0000001428007986 */ /* 0x0003e4000c101d06 */
.L_x_232:
[----:B------:R-:W-:Y:S05]  /*10be0*/  BSYNC.RECONVERGENT B0 ;  /* 0x0000000000007941 */ /* 0x000fea0003800200 */
.L_x_231:
[----:B------:R-:W-:Y:S01]  /*10bf0*/  BSSY.RECONVERGENT B0, `(.L_x_233) ;  /* 0x0000028000007945 */ /* 0x000fe20003800200 */
[----:B------:R-:W-:Y:S01]  /*10c00*/  F2FP.BF16.F32.PACK_AB R0, R5, R4 ;  /* 0x000000040500723e */ /* 0x000fe200000010ff */
[----:B-1----:R-:W-:Y:S01]  /*10c10*/  FMUL R20, R6, UR4 ;  /* 0x0000000406147c20 */ /* 0x002fe20008400000 */
[----:B------:R-:W-:Y:S01]  /*10c20*/  FMUL R21, R7, UR4 ;  /* 0x0000000407157c20 */ /* 0x000fe20008400000 */
[----:B------:R-:W-:Y:S06]  /*10c30*/  @P4 BRA `(.L_x_234) ;  /* 0x00000000008c4947 */ /* 0x000fec0003800000 */
        /* <DEDUP_REMOVED lines=10> */
[----:B------:R-:W-:-:S02]  /*10ce0*/  PRMT R5, R2, 0x7632, R5 ;  /* 0x0000763202057816 */ /* 0x000fc40000000005 */
[----:B------:R-:W-:Y:S02]  /*10cf0*/  PRMT R7, R4, 0x7632, R7 ;  /* 0x0000763204077816 */ /* 0x000fe40000000007 */
[----:B------:R-:W-:Y:S02]  /*10d00*/  PRMT R6, R2, 0x7610, R6 ;  /* 0x0000761002067816 */ /* 0x000fe40000000006 */
[----:B------:R-:W-:Y:S02]  /*10d10*/  F2FP.BF16.F32.PACK_AB R3, R35, R3 ;  /* 0x000000032303723e */ /* 0x000fe400000010ff */
[----:B------:R-:W-:Y:S02]  /*10d20*/  F2FP.BF16.F32.PACK_AB R2, R39, R38 ;  /* 0x000000262702723e */ /* 0x000fe400000010ff */
[----:B------:R-:W-:Y:S02]  /*10d30*/  LOP3.LUT R5, R5, 0xffff, RZ, 0xc0, !PT ;  /* 0x0000ffff05057812 */ /* 0x000fe400078ec0ff */
[----:B------:R-:W-:-:S02]  /*10d40*/  LOP3.LUT R7, R7, 0xffff, RZ, 0xc0, !PT ;  /* 0x0000ffff07077812 */ /* 0x000fc400078ec0ff */
[----:B------:R-:W-:Y:S01]  /*10d50*/  PRMT R22, R3, 0x7632, R22 ;  /* 0x0000763203167816 */ /* 0x000fe20000000016 */
[----:B------:R-:W-:Y:S01]  /*10d60*/  IMAD.WIDE.U32 R24, R5, 0x10000, RZ ;  /* 0x0001000005187825 */ /* 0x000fe200078e00ff */
[----:B------:R-:W-:Y:S02]  /*10d70*/  PRMT R23, R2, 0x7632, R23 ;  /* 0x0000763202177816 */ /* 0x000fe40000000017 */
[----:B------:R-:W-:Y:S01]  /*10d80*/  R2UR UR6, R44 ;  /* 0x000000002c0672ca */ /* 0x000fe200000e0000 */
[----:B------:R-:W-:Y:S01]  /*10d90*/  IMAD.WIDE.U32 R26, R7, 0x10000, RZ ;  /* 0x00010000071a7825 */ /* 0x000fe200078e00ff */
[----:B------:R-:W-:Y:S02]  /*10da0*/  LOP3.LUT R3, R25, 0xffff, R3, 0xf8, !PT ;  /* 0x0000ffff19037812 */ /* 0x000fe400078ef803 */
[----:B------:R-:W-:Y:S01]  /*10db0*/  R2UR UR7, R45 ;  /* 0x000000002d0772ca */ /* 0x000fe200000e0000 */
[----:B------:R-:W-:Y:S01]  /*10dc0*/  IMAD.U32 R22, R22, 0x10000, RZ ;  /* 0x0001000016167824 */ /* 0x000fe200078e00ff */
[----:B------:R-:W-:Y:S01]  /*10dd0*/  LOP3.LUT R2, R27, 0xffff, R2, 0xf8, !PT ;  /* 0x0000ffff1b027812 */ /* 0x000fe200078ef802 */
[----:B------:R-:W-:Y:S01]  /*10de0*/  IMAD.U32 R23, R23, 0x10000, RZ ;  /* 0x0001000017177824 */ /* 0x000fe200078e00ff */
[----:B------:R-:W-:-:S02]  /*10df0*/  LOP3.LUT R5, R24, 0xffff, R6, 0xf8, !PT ;  /* 0x0000ffff18057812 */ /* 0x000fc400078ef806 */
[----:B------:R-:W-:Y:S02]  /*10e00*/  LOP3.LUT R3, R3, R22, RZ, 0xfc, !PT ;  /* 0x0000001603037212 */ /* 0x000fe400078efcff */
[----:B------:R-:W-:Y:S02]  /*10e10*/  LOP3.LUT R2, R2, R23, RZ, 0xfc, !PT ;  /* 0x0000001702027212 */ /* 0x000fe400078efcff */
[----:B------:R-:W-:Y:S01]  /*10e20*/  LOP3.LUT R6, R26, 0xffff, R4, 0xf8, !PT ;  /* 0x0000ffff1a067812 */ /* 0x000fe200078ef804 */
[----:B------:R-:W-:Y:S02]  /*10e30*/  IMAD.MOV.U32 R4, RZ, RZ, R5 ;  /* 0x000000ffff047224 */ /* 0x000fe400078e0005 */
[----:B------:R-:W-:Y:S02]  /*10e40*/  IMAD.MOV.U32 R5, RZ, RZ, R3 ;  /* 0x000000ffff057224 */ /* 0x000fe400078e0003 */
[----:B------:R-:W-:-:S05]  /*10e50*/  IMAD.MOV.U32 R7, RZ, RZ, R2 ;  /* 0x000000ffff077224 */ /* 0x000fca00078e0002 */
[----:B------:R1:W-:Y:S02]  /*10e60*/  STG.E.128 desc[UR6][R40.64+0x10], R4 ;  /* 0x0000100428007986 */ /* 0x0003e4000c101d06 */
.L_x_234:
[----:B------:R-:W-:Y:S05]  /*10e70*/  BSYNC.RECONVERGENT B0 ;  /* 0x0000000000007941 */ /* 0x000fea0003800200 */
.L_x_233:
[C---:B------:R-:W-:Y:S01]  /*10e80*/  PRMT R2, R0.reuse, 0x7632, R2 ;  /* 0x0000763200027816 */ /* 0x040fe20000000002 */
[----:B------:R-:W-:Y:S01]  /*10e90*/  BSSY.RECONVERGENT B0, `(.L_x_235) ;  /* 0x0000027000007945 */ /* 0x000fe20003800200 */
[----:B-1----:R-:W-:Y:S01]  /*10ea0*/  PRMT R4, R0, 0x7610, R4 ;  /* 0x0000761000047816 */ /* 0x002fe20000000004 */
[----:B------:R-:W-:Y:S01]  /*10eb0*/  FMUL R18, R18, UR4 ;  /* 0x0000000412127c20 */ /* 0x000fe20008400000 */
[----:B------:R-:W-:Y:S01]  /*10ec0*/  F2FP.BF16.F32.PACK_AB R0, R21, R20 ;  /* 0x000000141500723e */ /* 0x000fe200000010ff */
[----:B------:R-:W-:Y:S01]  /*10ed0*/  FMUL R19, R19, UR4 ;  /* 0x0000000413137c20 */ /* 0x000fe20008400000 */
[----:B------:R-:W-:Y:S01]  /*10ee0*/  FMUL R3, R14, UR4 ;  /* 0x000000040e037c20 */ /* 0x000fe20008400000 */
[----:B------:R-:W-:Y:S01]  /*10ef0*/  FMUL R15, R15, UR4 ;  /* 0x000000040f0f7c20 */ /* 0x000fe20008400000 */
[----:B------:R-:W-:Y:S01]  /*10f00*/  FMUL R16, R16, UR4 ;  /* 0x0000000410107c20 */ /* 0x000fe20008400000 */
[----:B------:R-:W-:Y:S01]  /*10f10*/  FMUL R17, R17, UR4 ;  /* 0x0000000411117c20 */ /* 0x000fe20008400000 */
[----:B------:R-:W-:Y:S01]  /*10f20*/  FMUL R12, R12, UR4 ;  /* 0x000000040c0c7c20 */ /* 0x000fe20008400000 */
[----:B------:R-:W-:Y:S01]  /*10f30*/  FMUL R13, R13, UR4 ;  /* 0x000000040d0d7c20 */ /* 0x000fe20008400000 */
[----:B------:R-:W-:-:S02]  /*10f40*/  PRMT R5, R0, 0x7632, R5 ;  /* 0x0000763200057816 */ /* 0x000fc40000000005 */
[----:B------:R-:W-:Y:S01]  /*10f50*/  PRMT R6, R0, 0x7610, R6 ;  /* 0x0000761000067816 */ /* 0x000fe20000000006 */
[----:B------:R-:W-:Y:S06]  /*10f60*/  @P3 BRA `(.L_x_236) ;  /* 0x0000000000643947 */ /* 0x000fec0003800000 */
[----:B------:R-:W-:Y:S01]  /*10f70*/  FMUL R0, R8, UR4 ;  /* 0x0000000408007c20 */ /* 0x000fe20008400000 */
[----:B------:R-:W-:Y:S01]  /*10f80*/  FMUL R9, R9, UR4 ;  /* 0x0000000409097c20 */ /* 0x000fe20008400000 */
[----:B------:R-:W-:Y:S01]  /*10f90*/  FMUL R10, R10, UR4 ;  /* 0x000000040a0a7c20 */ /* 0x000fe20008400000 */
[----:B------:R-:W-:Y:S01]  /*10fa0*/  FMUL R11, R11, UR4 ;  /* 0x000000040b0b7c20 */ /* 0x000fe20008400000 */
[----:B------:R-:W-:Y:S01]  /*10fb0*/  LOP3.LUT R8, R2, 0xffff, RZ, 0xc0, !PT ;  /* 0x0000ffff02087812 */ /* 0x000fe200078ec0ff */
[----:B------:R-:W-:Y:S01]  /*10fc0*/  IMAD.U32 R5, R5, 0x10000, RZ ;  /* 0x0001000005057824 */ /* 0x000fe200078e00ff */
[----:B------:R-:W-:Y:S02]  /*10fd0*/  F2FP.BF16.F32.PACK_AB R0, R9, R0 ;  /* 0x000000000900723e */ /* 0x000fe400000010ff */
[----:B------:R-:W-:Y:S01]  /*10fe0*/  F2FP.BF16.F32.PACK_AB R2, R11, R10 ;  /* 0x0000000a0b02723e */ /* 0x000fe200000010ff */
[----:B------:R-:W-:Y:S01]  /*10ff0*/  IMAD.WIDE.U32 R10, R8, 0x10000, RZ ;  /* 0x00010000080a7825 */ /* 0x000fe200078e00ff */
[----:B------:R-:W-:-:S02]  /*11000*/  PRMT R7, R0, 0x7632, R7 ;  /* 0x0000763200077816 */ /* 0x000fc40000000007 */
[----:B------:R-:W-:Y:S02]  /*11010*/  PRMT R8, R2, 0x7632, R8 ;  /* 0x0000763202087816 */ /* 0x000fe40000000008 */
[----:B------:R-:W-:Y:S02]  /*11020*/  LOP3.LUT R7, R7, 0xffff, RZ, 0xc0, !PT ;  /* 0x0000ffff07077812 */ /* 0x000fe400078ec0ff */
[----:B------:R-:W-:Y:S01]  /*11030*/  R2UR UR6, R44 ;  /* 0x000000002c0672ca */ /* 0x000fe200000e0000 */
[----:B------:R-:W-:Y:S01]  /*11040*/  IMAD.U32 R8, R8, 0x10000, RZ ;  /* 0x0001000008087824 */ /* 0x000fe200078e00ff */
[----:B------:R-:W-:Y:S01]  /*11050*/  R2UR UR7, R45 ;  /* 0x000000002d0772ca */ /* 0x000fe200000e0000 */
[----:B------:R-:W-:Y:S01]  /*11060*/  IMAD.WIDE.U32 R20, R7, 0x10000, RZ ;  /* 0x0001000007147825 */ /* 0x000fe200078e00ff */
[----:B------:R-:W-:Y:S02]  /*11070*/  LOP3.LUT R6, R11, 0xffff, R6, 0xf8, !PT ;  /* 0x0000ffff0b067812 */ /* 0x000fe400078ef806 */
[----:B------:R-:W-:-:S02]  /*11080*/  LOP3.LUT R4, R10, 0xffff, R4, 0xf8, !PT ;  /* 0x0000ffff0a047812 */ /* 0x000fc400078ef804 */
[----:B------:R-:W-:Y:S02]  /*11090*/  LOP3.LUT R2, R21, 0xffff, R2, 0xf8, !PT ;  /* 0x0000ffff15027812 */ /* 0x000fe400078ef802 */
[----:B------:R-:W-:Y:S02]  /*110a0*/  LOP3.LUT R0, R20, 0xffff, R0, 0xf8, !PT ;  /* 0x0000ffff14007812 */ /* 0x000fe400078ef800 */
[----:B------:R-:W-:Y:S02]  /*110b0*/  LOP3.LUT R2, R2, R8, RZ, 0xfc, !PT ;  /* 0x0000000802027212 */ /* 0x000fe400078efcff */
[----:B------:R-:W-:Y:S01]  /*110c0*/  LOP3.LUT R5, R6, R5, RZ, 0xfc, !PT ;  /* 0x0000000506057212 */ /* 0x000fe200078efcff */
[----:B------:R-:W-:Y:S02]  /*110d0*/  IMAD.MOV.U32 R6, RZ, RZ, R0 ;  /* 0x000000ffff067224 */ /* 0x000fe400078e0000 */
[----:B------:R-:W-:-:S05]  /*110e0*/  IMAD.MOV.U32 R7, RZ, RZ, R2 ;  /* 0x000000ffff077224 */ /* 0x000fca00078e0002 */
[----:B------:R1:W-:Y:S02]  /*110f0*/  STG.E.128 desc[UR6][R40.64+0x40], R4 ;  /* 0x0000400428007986 */ /* 0x0003e4000c101d06 */
.L_x_236:
[----:B------:R-:W-:Y:S05]  /*11100*/  BSYNC.RECONVERGENT B0 ;  /* 0x0000000000007941 */ /* 0x000fea0003800200 */
.L_x_235:
[----:B------:R-:W-:Y:S04]  /*11110*/  BSSY.RECONVERGENT B0, `(.L_x_237) ;  /* 0x000001e000007945 */ /* 0x000fe80003800200 */
[----:B------:R-:W-:Y:S05]  /*11120*/  @P2 BRA `(.L_x_238) ;  /* 0x0000000000702947 */ /* 0x000fea0003800000 */
[----:B------:R-:W-:Y:S02]  /*11130*/  F2FP.BF16.F32.PACK_AB R0, R13, R12 ;  /* 0x0000000c0d00723e */ /* 0x000fe400000010ff */
[----:B------:R-:W-:Y:S02]  /*11140*/  F2FP.BF16.F32.PACK_AB R2, R17, R16 ;  /* 0x000000101102723e */ /* 0x000fe400000010ff */
[----:B-1----:R-:W-:Y:S02]  /*11150*/  PRMT R4, R0, 0x7632, R4 ;  /* 0x0000763200047816 */ /* 0x002fe40000000004 */
[----:B------:R-:W-:Y:S02]  /*11160*/  PRMT R6, R2, 0x7632, R6 ;  /* 0x0000763202067816 */ /* 0x000fe40000000006 */
[----:B------:R-:W-:Y:S02]  /*11170*/  PRMT R5, R0, 0x7610, R5 ;  /* 0x0000761000057816 */ /* 0x000fe40000000005 */
[----:B------:R-:W-:-:S02]  /*11180*/  F2FP.BF16.F32.PACK_AB R3, R15, R3 ;  /* 0x000000030f03723e */ /* 0x000fc400000010ff */
[----:B------:R-:W-:Y:S02]  /*11190*/  F2FP.BF16.F32.PACK_AB R0, R19, R18 ;  /* 0x000000121300723e */ /* 0x000fe400000010ff */
[----:B------:R-:W-:Y:S02]  /*111a0*/  LOP3.LUT R4, R4, 0xffff, RZ, 0xc0, !PT ;  /* 0x0000ffff04047812 */ /* 0x000fe400078ec0ff */
[----:B------:R-:W-:Y:S02]  /*111b0*/  LOP3.LUT R6, R6, 0xffff, RZ, 0xc0, !PT ;  /* 0x0000ffff06067812 */ /* 0x000fe400078ec0ff */
[----:B------:R-:W-:Y:S01]  /*111c0*/  PRMT R7, R3, 0x7632, R7 ;  /* 0x0000763203077816 */ /* 0x000fe20000000007 */
[----:B------:R-:W-:Y:S01]  /*111d0*/  IMAD.WIDE.U32 R10, R4, 0x10000, RZ ;  /* 0x00010000040a7825 */ /* 0x000fe200078e00ff */
[----:B------:R-:W-:Y:S02]  /*111e0*/  PRMT R8, R0, 0x7632, R8 ;  /* 0x0000763200087816 */ /* 0x000fe40000000008 */
[----:B------:R-:W-:Y:S01]  /*111f0*/  R2UR UR4, R44 ;  /* 0x000000002c0472ca */ /* 0x000fe200000e0000 */
[----:B------:R-:W-:Y:S01]  /*11200*/  IMAD.WIDE.U32 R12, R6, 0x10000, RZ ;  /* 0x00010000060c7825 */ /* 0x000fe200078e00ff */
[----:B------:R-:W-:-:S02]  /*11210*/  LOP3.LUT R3, R11, 0xffff, R3, 0xf8, !PT ;  /* 0x0000ffff0b037812 */ /* 0x000fc400078ef803 */
[----:B------:R-:W-:Y:S01]  /*11220*/  R2UR UR5, R45 ;  /* 0x000000002d0572ca */ /* 0x000fe200000e0000 */
[----:B------:R-:W-:Y:S01]  /*11230*/  IMAD.U32 R7, R7, 0x10000, RZ ;  /* 0x0001000007077824 */ /* 0x000fe200078e00ff */
[----:B------:R-:W-:Y:S01]  /*11240*/  LOP3.LUT R0, R13, 0xffff, R0, 0xf8, !PT ;  /* 0x0000ffff0d007812 */ /* 0x000fe200078ef800 */
[----:B------:R-:W-:Y:S01]  /*11250*/  IMAD.U32 R8, R8, 0x10000, RZ ;  /* 0x0001000008087824 */ /* 0x000fe200078e00ff */
[----:B------:R-:W-:Y:S02]  /*11260*/  LOP3.LUT R5, R10, 0xffff, R5, 0xf8, !PT ;  /* 0x0000ffff0a057812 */ /* 0x000fe400078ef805 */
[----:B------:R-:W-:Y:S02]  /*11270*/  LOP3.LUT R2, R12, 0xffff, R2, 0xf8, !PT ;  /* 0x0000ffff0c027812 */ /* 0x000fe400078ef802 */
[----:B------:R-:W-:Y:S01]  /*11280*/  LOP3.LUT R3, R3, R7, RZ, 0xfc, !PT ;  /* 0x0000000703037212 */ /* 0x000fe200078efcff */
[----:B------:R-:W-:Y:S01]  /*11290*/  IMAD.MOV.U32 R4, RZ, RZ, R5 ;  /* 0x000000ffff047224 */ /* 0x000fe200078e0005 */
[----:B------:R-:W-:Y:S01]  /*112a0*/  LOP3.LUT R0, R0, R8, RZ, 0xfc, !PT ;  /* 0x0000000800007212 */ /* 0x000fe200078efcff */
[----:B------:R-:W-:-:S02]  /*112b0*/  IMAD.MOV.U32 R6, RZ, RZ, R2 ;  /* 0x000000ffff067224 */ /* 0x000fc400078e0002 */
[----:B------:R-:W-:Y:S02]  /*112c0*/  IMAD.MOV.U32 R5, RZ, RZ, R3 ;  /* 0x000000ffff057224 */ /* 0x000fe400078e0003 */
[----:B------:R-:W-:-:S05]  /*112d0*/  IMAD.MOV.U32 R7, RZ, RZ, R0 ;  /* 0x000000ffff077224 */ /* 0x000fca00078e0000 */
[----:B------:R2:W-:Y:S02]  /*112e0*/  STG.E.128 desc[UR4][R40.64+0x50], R4 ;  /* 0x0000500428007986 */ /* 0x0005e4000c101d04 */
.L_x_238:
[----:B------:R-:W-:Y:S05]  /*112f0*/  BSYNC.RECONVERGENT B0 ;  /* 0x0000000000007941 */ /* 0x000fea0003800200 */
.L_x_237:
[----:B------:R-:W-:Y:S01]  /*11300*/  UISETP.NE.AND UP0, UPT, UR38, 0x3, UPT ;  /* 0x000000032600788c */ /* 0x000fe2000bf05270 */
[----:B------:R-:W-:-:S08]  /*11310*/  NOP ;  /* 0x0000000000007918 */ /* 0x000fd00000000000 */
[----:B------:R-:W-:Y:S05]  /*11320*/  BRA.U !UP0, `(.L_x_239) ;  /* 0x0000000108087547 */ /* 0x000fea000b800000 */
[----:B------:R-:W-:Y:S05]  /*11330*/  BPT.TRAP 0x1 ;  /* 0x000000040000795c */ /* 0x000fea0000300000 */
[----:B------:R-:W-:Y:S05]  /*11340*/  BPT.TRAP 0x1 ;  /* 0x000000040000795c */ /* 0x000fea0000300000 */
.L_x_239:
[----:B------:R-:W-:Y:S02]  /*11350*/  UIADD3 UR4, UPT, UPT, UR37, 0x298b8, URZ ;  /* 0x000298b825047890 */ /* 0x000fe4000fffe0ff */
[----:B------:R-:W-:Y:S02]  /*11360*/  ULOP3.LUT UP0, URZ, UR41, 0x7, URZ, 0xc0, !UPT ;  /* 0x0000000729ff7892 */ /* 0x000fe4000f80c0ff */
[----:B------:R-:W-:-:S09]  /*11370*/  UPRMT UR4, UR36, 0x654, UR4 ;  /* 0x0000065424047896 */ /* 0x000fd20008000004 */
[----:B------:R-:W-:Y:S01]  /*11380*/  SYNCS.ARRIVE.TRANS64.RED.A1T0 RZ, [UR4], RZ ;  /* 0x000000ffffff79a7 */ /* 0x000fe20008100404 */
[----:B------:R-:W-:Y:S01]  /*11390*/  BAR.SYNC.DEFER_BLOCKING 0x1, 0x100 ;  /* 0x0044000000007b1d */ /* 0x000fe20000010000 */
[----:B------:R-:W-:-:S13]  /*113a0*/  PLOP3.LUT P0, PT, PT, PT, UP0, 0x80, 0x8 ;  /* 0x000000000008781c */ /* 0x000fda0003f0f008 */
[----:B------:R-:W-:Y:S05]  /*113b0*/  @P0 EXIT ;  /* 0x000000000000094d */ /* 0x000fea0003800000 */
[----:B------:R-:W3:Y:S01]  /*113c0*/  S2UR UR5, SR_CgaCtaId ;  /* 0x00000000000579c3 */ /* 0x000ee20000008800 */
[----:B------:R-:W-:Y:S01]  /*113d0*/  UMOV UR4, 0x400 ;  /* 0x0000040000047882 */ /* 0x000fe20000000000 */
[----:B------:R-:W-:Y:S01]  /*113e0*/  IMAD.MOV.U32 R2, RZ, RZ, 0xffff ;  /* 0x0000ffffff027424 */ /* 0x000fe200078e00ff */
[----:B---3--:R-:W-:-:S09]  /*113f0*/  ULEA UR4, UR5, UR4, 0x18 ;  /* 0x0000000405047291 */ /* 0x008fd2000f8ec0ff */
[----:B------:R-:W3:Y:S01]  /*11400*/  LDS R3, [UR4+0x298c0] ;  /* 0x0298c004ff037984 */ /* 0x000ee20008000800 */
[----:B------:R-:W-:Y:S02]  /*11410*/  UMOV UR4, 0x40 ;  /* 0x0000004000047882 */ /* 0x000fe40000000000 */
[----:B------:R-:W-:Y:S01]  /*11420*/  ULEA UR5, UR5, UR4, 0x18 ;  /* 0x0000000405057291 */ /* 0x000fe2000f8ec0ff */
[----:B------:R-:W-:-:S08]  /*11430*/  NOP ;  /* 0x0000000000007918 */ /* 0x000fd00000000000 */
[----:B------:R-:W4:Y:S01]  /*11440*/  LDS R0, [UR5+0x14] ;  /* 0x00001405ff007984 */ /* 0x000f220008000800 */
[----:B---3--:R-:W-:-:S04]  /*11450*/  LOP3.LUT R3, R3, 0xffff, RZ, 0xc0, !PT ;  /* 0x0000ffff03037812 */ /* 0x008fc800078ec0ff */
[----:B------:R-:W-:-:S04]  /*11460*/  SHF.R.U32.HI R3, RZ, 0x5, R3 ;  /* 0x00000005ff037819 */ /* 0x000fc80000011603 */
[----:B------:R-:W-:-:S04]  /*11470*/  SHF.L.U32 R2, R2, R3, RZ ;  /* 0x0000000302027219 */ /* 0x000fc800000006ff */
[----:B----4-:R-:W-:-:S04]  /*11480*/  LOP3.LUT R0, R0, R2, RZ, 0xc0, !PT ;  /* 0x0000000200007212 */ /* 0x010fc800078ec0ff */
[----:B------:R-:W-:Y:S01]  /*11490*/  ISETP.NE.AND P0, PT, R0, R2, PT ;  /* 0x000000020000720c */ /* 0x000fe20003f05270 */
[----:B------:R-:W-:-:S05]  /*114a0*/  IMAD.MOV.U32 R0, RZ, RZ, 0x1 ;  /* 0x00000001ff007424 */ /* 0x000fca00078e00ff */
[----:B------:R-:W-:-:S07]  /*114b0*/  SHF.L.U32 R0, R0, R3, RZ ;  /* 0x0000000300007219 */ /* 0x000fce00000006ff */
[----:B------:R-:W-:Y:S05]  /*114c0*/  @P0 BRA `(.L_x_240) ;  /* 0x00000000005c0947 */ /* 0x000fea0003800000 */
[----:B------:R-:W3:Y:S02]  /*114d0*/  LDS R3, [UR5+0x18] ;  /* 0x00001805ff037984 */ /* 0x000ee40008000800 */
[----:B---3--:R-:W-:-:S04]  /*114e0*/  LOP3.LUT R3, R3, R0, RZ, 0xc0, !PT ;  /* 0x0000000003037212 */ /* 0x008fc800078ec0ff */
[----:B------:R-:W-:-:S13]  /*114f0*/  ISETP.NE.AND P0, PT, R3, R0, PT ;  /* 0x000000000300720c */ /* 0x000fda0003f05270 */
[----:B------:R-:W-:Y:S05]  /*11500*/  @P0 BRA `(.L_x_241) ;  /* 0x0000000000400947 */ /* 0x000fea0003800000 */
[----:B------:R-:W-:Y:S01]  /*11510*/  R2UR UR4, R2 ;  /* 0x00000000020472ca */ /* 0x000fe200000e0000 */
[----:B------:R-:W3:Y:S01]  /*11520*/  S2R R3, SR_LANEID ;  /* 0x0000000000037919 */ /* 0x000ee20000000000 */
[----:B------:R-:W-:-:S04]  /*11530*/  LOP3.LUT R0, RZ, R0, RZ, 0x33, !PT ;  /* 0x00000000ff007212 */ /* 0x000fc800078e33ff */
[----:B------:R-:W4:Y:S07]  /*11540*/  REDUX UR7, R0 ;  /* 0x00000000000773c4 */ /* 0x000f2e0000000000 */
[----:B------:R-:W-:-:S03]  /*11550*/  ULOP3.LUT UR6, URZ, UR4, URZ, 0x33, !UPT ;  /* 0x00000004ff067292 */ /* 0x000fc6000f8e33ff */
[----:B------:R-:W-:Y:S02]  /*11560*/  VOTEU.ANY UR4, UPT, PT ;  /* 0x0000000000047886 */ /* 0x000fe400038e0100 */
[----:B------:R-:W-:Y:S01]  /*11570*/  UFLO.U32 UR4, UR4 ;  /* 0x00000004000472bd */ /* 0x000fe200080e0000 */
[----:B------:R-:W-:-:S04]  /*11580*/  IMAD.U32 R2, RZ, RZ, UR6 ;  /* 0x00000006ff027e24 */ /* 0x000fc8000f8e00ff */
[----:B------:R-:W5:Y:S02]  /*11590*/  REDUX UR8, R2 ;  /* 0x00000000020873c4 */ /* 0x000f640000000000 */
[----:B------:R1:W-:Y:S01]  /*115a0*/  UTCATOMSWS.AND URZ, UR6 ;  /* 0x0000000600ff79e3 */ /* 0x0003e20008000000 */
[----:B----4-:R-:W-:Y:S01]  /*115b0*/  IMAD.U32 R0, RZ, RZ, UR7 ;  /* 0x00000007ff007e24 */ /* 0x010fe2000f8e00ff */
[----:B---3--:R-:W-:Y:S01]  /*115c0*/  ISETP.EQ.U32.AND P0, PT, R3, UR4, PT ;  /* 0x0000000403007c0c */ /* 0x008fe2000bf02070 */
[----:B-----5:R-:W-:-:S12]  /*115d0*/  IMAD.U32 R2, RZ, RZ, UR8 ;  /* 0x00000008ff027e24 */ /* 0x020fd8000f8e00ff */
[----:B------:R1:W-:Y:S04]  /*115e0*/  @P0 ATOMS.AND RZ, [UR5+0x14], R2 ;  /* 0x00001402ffff098c */ /* 0x0003e8000a800005 */
[----:B------:R1:W-:Y:S01]  /*115f0*/  @P0 ATOMS.AND RZ, [UR5+0x18], R0 ;  /* 0x00001800ffff098c */ /* 0x0003e2000a800005 */
[----:B------:R-:W-:Y:S05]  /*11600*/  BRA `(.L_x_242) ;  /* 0x0000000000147947 */ /* 0x000fea0003800000 */
.L_x_241:
[----:B------:R-:W-:Y:S02]  /*11610*/  MOV R2, 0x11630 ;  /* 0x0001163000027802 */ /* 0x000fe40000000f00 */
[----:B-12---:R-:W-:Y:S05]  /*11620*/  CALL.REL.NOINC `($__internal_0_$__cuda_sm10x_tcgen05_guardrail_trap_col_being_dealloced_not_returned_by_alloc) ;  /* 0x0000000c00387944 */ /* 0x006fea0003c00000 */
[----:B------:R-:W-:Y:S05]  /*11630*/  BRA `(.L_x_242) ;  /* 0x0000000000087947 */ /* 0x000fea0003800000 */
.L_x_240:
[----:B------:R-:W-:Y:S02]  /*11640*/  MOV R2, 0x11660 ;  /* 0x0001166000027802 */ /* 0x000fe40000000f00 */
[----:B-12---:R-:W-:Y:S05]  /*11650*/  CALL.REL.NOINC `($__internal_2_$__cuda_sm10x_tcgen05_guardrail_trap_unallocated_columns_being_dealloced) ;  /* 0x0000000c00447944 */ /* 0x006fea0003c00000 */
.L_x_242:
[----:B------:R-:W-:Y:S01]  /*11660*/  NOP ;  /* 0x0000000000007918 */ /* 0x000fe20000000000 */
[----:B-1----:R-:W-:Y:S05]  /*11670*/  EXIT ;  /* 0x000000000000794d */ /* 0x002fea0003800000 */
.L_x_51:
[----:B------:R-:W-:-:S07]  /*11680*/  MOV R5, UR48 ;  /* 0x0000003000057c02 */ /* 0x000fce0008000f00 */
.L_x_243:
[----:B-1----:R1:W2:Y:S02]  /*11690*/  SYNCS.PHASECHK.TRANS64.TRYWAIT P0, [R5+URZ+0x29810], R7 ;  /* 0x02981007050075a7 */ /* 0x0022a400080011ff */
[----:B--2---:R-:W-:Y:S05]  /*116a0*/  @!P0 NANOSLEEP.SYNCS 0x989680 ;  /* 0x009896800000895d */ /* 0x004fea0003900000 */
[----:B------:R-:W2:Y:S02]  /*116b0*/  @!P0 SYNCS.PHASECHK.TRANS64 P0, [R5+URZ+0x29810], R7 ;  /* 0x02981007050085a7 */ /* 0x000ea400080010ff */
[----:B--2---:R-:W-:Y:S05]  /*116c0*/  @!P0 BRA `(.L_x_243) ;  /* 0xfffffffc00f08947 */ /* 0x004fea000383ffff */
[----:B------:R-:W-:Y:S05]  /*116d0*/  BRA `(.L_x_244) ;  /* 0xffffff0c00287947 */ /* 0x000fea000383ffff */
.L_x_59:
[----:B------:R-:W-:-:S07]  /*116e0*/  MOV R2, UR48 ;  /* 0x0000003000027c02 */ /* 0x000fce0008000f00 */
.L_x_245:
[----:B-1----:R1:W2:Y:S02]  /*116f0*/  SYNCS.PHASECHK.TRANS64.TRYWAIT P0, [R2+URZ+0x29838], R7 ;  /* 0x02983807020075a7 */ /* 0x0022a400080011ff */
[----:B--2---:R-:W-:Y:S05]  /*11700*/  @!P0 NANOSLEEP.SYNCS 0x989680 ;  /* 0x009896800000895d */ /* 0x004fea0003900000 */
[----:B------:R-:W2:Y:S02]  /*11710*/  @!P0 SYNCS.PHASECHK.TRANS64 P0, [R2+URZ+0x29838], R7 ;  /* 0x02983807020085a7 */ /* 0x000ea400080010ff */
[----:B--2---:R-:W-:Y:S05]  /*11720*/  @!P0 BRA `(.L_x_245) ;  /* 0xfffffffc00f08947 */ /* 0x004fea000383ffff */
[----:B------:R-:W-:Y:S05]  /*11730*/  BRA `(.L_x_246) ;  /* 0xffffff1000ac7947 */ /* 0x000fea000383ffff */
.L_x_62:
[----:B------:R-:W-:-:S07]  /*11740*/  MOV R8, UR48 ;  /* 0x0000003000087c02 */ /* 0x000fce0008000f00 */
.L_x_247:
[----:B-1----:R1:W2:Y:S02]  /*11750*/  SYNCS.PHASECHK.TRANS64.TRYWAIT P5, [R8+URZ+0x29828], R7 ;  /* 0x02982807080075a7 */ /* 0x0022a400080a11ff */
[----:B--2---:R-:W-:Y:S05]  /*11760*/  @!P5 NANOSLEEP.SYNCS 0x989680 ;  /* 0x009896800000d95d */ /* 0x004fea0003900000 */
[----:B------:R-:W2:Y:S02]  /*11770*/  @!P5 SYNCS.PHASECHK.TRANS64 P5, [R8+URZ+0x29828], R7 ;  /* 0x029828070800d5a7 */ /* 0x000ea400080a10ff */
[----:B--2---:R-:W-:Y:S05]  /*11780*/  @!P5 BRA `(.L_x_247) ;  /* 0xfffffffc00f0d947 */ /* 0x004fea000383ffff */
[----:B------:R-:W-:Y:S05]  /*11790*/  BRA `(.L_x_248) ;  /* 0xffffff14004c7947 */ /* 0x000fea000383ffff */
.L_x_68:
[----:B------:R-:W-:-:S07]  /*117a0*/  MOV R8, UR48 ;  /* 0x0000003000087c02 */ /* 0x000fce0008000f00 */
.L_x_249:
[----:B-1----:R1:W3:Y:S02]  /*117b0*/  SYNCS.PHASECHK.TRANS64.TRYWAIT P5, [R8+URZ+0x29848], R7 ;  /* 0x02984807080075a7 */ /* 0x0022e400080a11ff */
[----:B---3--:R-:W-:Y:S05]  /*117c0*/  @!P5 NANOSLEEP.SYNCS 0x989680 ;  /* 0x009896800000d95d */ /* 0x008fea0003900000 */
[----:B------:R-:W3:Y:S02]  /*117d0*/  @!P5 SYNCS.PHASECHK.TRANS64 P5, [R8+URZ+0x29848], R7 ;  /* 0x029848070800d5a7 */ /* 0x000ee400080a10ff */
[----:B---3--:R-:W-:Y:S05]  /*117e0*/  @!P5 BRA `(.L_x_249) ;  /* 0xfffffffc00f0d947 */ /* 0x008fea000383ffff */
[----:B------:R-:W-:Y:S05]  /*117f0*/  BRA `(.L_x_250) ;  /* 0xffffff1800ac7947 */ /* 0x000fea000383ffff */
.L_x_72:
[----:B------:R-:W-:Y:S07]  /*11800*/  MOV R2, UR41 ;  /* 0x0000002900027c02 */ /* 0x000fee0008000f00 */
.L_x_251:
[----:B-1----:R1:W2:Y:S02]  /*11810*/  SYNCS.PHASECHK.TRANS64.TRYWAIT P0, [R2+URZ+0x29810], R8 ;  /* 0x02981008020075a7 */ /* 0x0022a400080011ff */
[----:B--2---:R-:W-:Y:S05]  /*11820*/  @!P0 NANOSLEEP.SYNCS 0x989680 ;  /* 0x009896800000895d */ /* 0x004fea0003900000 */
[----:B------:R-:W2:Y:S02]  /*11830*/  @!P0 SYNCS.PHASECHK.TRANS64 P0, [R2+URZ+0x29810], R8 ;  /* 0x02981008020085a7 */ /* 0x000ea400080010ff */
[----:B--2---:R-:W-:Y:S05]  /*11840*/  @!P0 BRA `(.L_x_251) ;  /* 0xfffffffc00f08947 */ /* 0x004fea000383ffff */
[----:B------:R-:W-:Y:S05]  /*11850*/  BRA `(.L_x_252) ;  /* 0xffffff1c00907947 */ /* 0x000fea000383ffff */
.L_x_78:
[----:B-1----:R-:W-:Y:S07]  /*11860*/  MOV R2, UR48 ;  /* 0x0000003000027c02 */ /* 0x002fee0008000f00 */
.L_x_253:
[----:B-1----:R1:W2:Y:S02]  /*11870*/  SYNCS.PHASECHK.TRANS64.TRYWAIT P0, [R2+URZ+0x29838], R7 ;  /* 0x02983807020075a7 */ /* 0x0022a400080011ff */
[----:B--2---:R-:W-:Y:S05]  /*11880*/  @!P0 NANOSLEEP.SYNCS 0x989680 ;  /* 0x009896800000895d */ /* 0x004fea0003900000 */
[----:B------:R-:W2:Y:S02]  /*11890*/  @!P0 SYNCS.PHASECHK.TRANS64 P0, [R2+URZ+0x29838], R7 ;  /* 0x02983807020085a7 */ /* 0x000ea400080010ff */
[----:B--2---:R-:W-:Y:S05]  /*118a0*/  @!P0 BRA `(.L_x_253) ;  /* 0xfffffffc00f08947 */ /* 0x004fea000383ffff */
[----:B------:R-:W-:Y:S05]  /*118b0*/  BRA `(.L_x_254) ;  /* 0xffffff2000747947 */ /* 0x000fea000383ffff */
.L_x_81:
[----:B------:R-:W-:Y:S07]  /*118c0*/  MOV R7, UR48 ;  /* 0x0000003000077c02 */ /* 0x000fee0008000f00 */
.L_x_255:
[----:B--2---:R2:W3:Y:S02]  /*118d0*/  SYNCS.PHASECHK.TRANS64.TRYWAIT P5, [R7+URZ+0x29828], R9 ;  /* 0x02982809070075a7 */ /* 0x0044e400080a11ff */
[----:B---3--:R-:W-:Y:S05]  /*118e0*/  @!P5 NANOSLEEP.SYNCS 0x989680 ;  /* 0x009896800000d95d */ /* 0x008fea0003900000 */
[----:B------:R-:W3:Y:S02]  /*118f0*/  @!P5 SYNCS.PHASECHK.TRANS64 P5, [R7+URZ+0x29828], R9 ;  /* 0x029828090700d5a7 */ /* 0x000ee400080a10ff */
[----:B---3--:R-:W-:Y:S05]  /*11900*/  @!P5 BRA `(.L_x_255) ;  /* 0xfffffffc00f0d947 */ /* 0x008fea000383ffff */
[----:B------:R-:W-:Y:S05]  /*11910*/  BRA `(.L_x_256) ;  /* 0xffffff2400087947 */ /* 0x000fea000383ffff */
.L_x_86:
[----:B--2---:R-:W-:Y:S07]  /*11920*/  MOV R7, UR48 ;  /* 0x0000003000077c02 */ /* 0x004fee0008000f00 */
.L_x_257:
[----:B-1----:R1:W2:Y:S02]  /*11930*/  SYNCS.PHASECHK.TRANS64.TRYWAIT P5, [R7+URZ+0x29848], R8 ;  /* 0x02984808070075a7 */ /* 0x0022a400080a11ff */
[----:B--2---:R-:W-:Y:S05]  /*11940*/  @!P5 NANOSLEEP.SYNCS 0x989680 ;  /* 0x009896800000d95d */ /* 0x004fea0003900000 */
[----:B------:R-:W2:Y:S02]  /*11950*/  @!P5 SYNCS.PHASECHK.TRANS64 P5, [R7+URZ+0x29848], R8 ;  /* 0x029848080700d5a7 */ /* 0x000ea400080a10ff */
[----:B--2---:R-:W-:Y:S05]  /*11960*/  @!P5 BRA `(.L_x_257) ;  /* 0xfffffffc00f0d947 */ /* 0x004fea000383ffff */
[----:B------:R-:W-:Y:S05]  /*11970*/  BRA `(.L_x_258) ;  /* 0xffffff2400c07947 */ /* 0x000fea000383ffff */
.L_x_95:
[----:B-1----:R-:W-:-:S07]  /*11980*/  MOV R2, UR20 ;  /* 0x0000001400027c02 */ /* 0x002fce0008000f00 */
.L_x_259:
[----:B-1----:R1:W2:Y:S02]  /*11990*/  SYNCS.PHASECHK.TRANS64.TRYWAIT P0, [R2+URZ+0x29800], R8 ;  /* 0x02980008020075a7 */ /* 0x0022a400080011ff */
[----:B--2---:R-:W-:Y:S05]  /*119a0*/  @!P0 NANOSLEEP.SYNCS 0x989680 ;  /* 0x009896800000895d */ /* 0x004fea0003900000 */
[----:B------:R-:W2:Y:S02]  /*119b0*/  @!P0 SYNCS.PHASECHK.TRANS64 P0, [R2+URZ+0x29800], R8 ;  /* 0x02980008020085a7 */ /* 0x000ea400080010ff */
[----:B--2---:R-:W-:Y:S05]  /*119c0*/  @!P0 BRA `(.L_x_259) ;  /* 0xfffffffc00f08947 */ /* 0x004fea000383ffff */
[----:B------:R-:W-:Y:S05]  /*119d0*/  BRA `(.L_x_260) ;  /* 0xffffff2c007c7947 */ /* 0x000fea000383ffff */
.L_x_96:
[----:B------:R-:W-:-:S07]  /*119e0*/  MOV R6, UR20 ;  /* 0x0000001400067c02 */ /* 0x000fce0008000f00 */
.L_x_261:
[----:B-1----:R1:W2:Y:S02]  /*119f0*/  SYNCS.PHASECHK.TRANS64.TRYWAIT P0, [R6+URZ+0x29858], R7 ;  /* 0x02985807060075a7 */ /* 0x0022a400080011ff */
[----:B--2---:R-:W-:Y:S05]  /*11a00*/  @!P0 NANOSLEEP.SYNCS 0x989680 ;  /* 0x009896800000895d */ /* 0x004fea0003900000 */
[----:B------:R-:W2:Y:S02]  /*11a10*/  @!P0 SYNCS.PHASECHK.TRANS64 P0, [R6+URZ+0x29858], R7 ;  /* 0x02985807060085a7 */ /* 0x000ea400080010ff */
[----:B--2---:R-:W-:Y:S05]  /*11a20*/  @!P0 BRA `(.L_x_261) ;  /* 0xfffffffc00f08947 */ /* 0x004fea000383ffff */
[----:B------:R-:W-:Y:S05]  /*11a30*/  BRA `(.L_x_262) ;  /* 0xffffff2c00787947 */ /* 0x000fea000383ffff */
.L_x_99:
[----:B------:R-:W-:-:S07]  /*11a40*/  MOV R2, UR20 ;  /* 0x0000001400027c02 */ /* 0x000fce0008000f00 */
.L_x_263:
[----:B---3--:R3:W4:Y:S02]  /*11a50*/  SYNCS.PHASECHK.TRANS64.TRYWAIT P0, [R2+URZ+0x29820], R8 ;  /* 0x02982008020075a7 */ /* 0x00872400080011ff */
[----:B----4-:R-:W-:Y:S05]  /*11a60*/  @!P0 NANOSLEEP.SYNCS 0x989680 ;  /* 0x009896800000895d */ /* 0x010fea0003900000 */
[----:B------:R-:W4:Y:S02]  /*11a70*/  @!P0 SYNCS.PHASECHK.TRANS64 P0, [R2+URZ+0x29820], R8 ;  /* 0x02982008020085a7 */ /* 0x000f2400080010ff */
[----:B----4-:R-:W-:Y:S05]  /*11a80*/  @!P0 BRA `(.L_x_263) ;  /* 0xfffffffc00f08947 */ /* 0x010fea000383ffff */
[----:B------:R-:W-:Y:S05]  /*11a90*/  BRA `(.L_x_264) ;  /* 0xffffff3000287947 */ /* 0x000fea000383ffff */
.L_x_101:
[----:B---3--:R-:W-:-:S07]  /*11aa0*/  MOV R2, UR20 ;  /* 0x0000001400027c02 */ /* 0x008fce0008000f00 */
.L_x_265:
[----:B---3--:R3:W4:Y:S02]  /*11ab0*/  SYNCS.PHASECHK.TRANS64.TRYWAIT P0, [R2+URZ+0x29868], R7 ;  /* 0x02986807020075a7 */ /* 0x00872400080011ff */
[----:B----4-:R-:W-:Y:S05]  /*11ac0*/  @!P0 NANOSLEEP.SYNCS 0x989680 ;  /* 0x009896800000895d */ /* 0x010fea0003900000 */
[----:B------:R-:W4:Y:S02]  /*11ad0*/  @!P0 SYNCS.PHASECHK.TRANS64 P0, [R2+URZ+0x29868], R7 ;  /* 0x02986807020085a7 */ /* 0x000f2400080010ff */
[----:B----4-:R-:W-:Y:S05]  /*11ae0*/  @!P0 BRA `(.L_x_265) ;  /* 0xfffffffc00f08947 */ /* 0x010fea000383ffff */
[----:B------:R-:W-:Y:S05]  /*11af0*/  BRA `(.L_x_266) ;  /* 0xffffff3000207947 */ /* 0x000fea000383ffff */
.L_x_103:
[----:B------:R-:W-:-:S07]  /*11b00*/  MOV R4, UR20 ;  /* 0x0000001400047c02 */ /* 0x000fce0008000f00 */
.L_x_267:
[----:B---3--:R3:W4:Y:S02]  /*11b10*/  SYNCS.PHASECHK.TRANS64.TRYWAIT P0, [R4+URZ+0x29878], R7 ;  /* 0x02987807040075a7 */ /* 0x00872400080011ff */
[----:B----4-:R-:W-:Y:S05]  /*11b20*/  @!P0 NANOSLEEP.SYNCS 0x989680 ;  /* 0x009896800000895d */ /* 0x010fea0003900000 */
[----:B------:R-:W4:Y:S02]  /*11b30*/  @!P0 SYNCS.PHASECHK.TRANS64 P0, [R4+URZ+0x29878], R7 ;  /* 0x02987807040085a7 */ /* 0x000f2400080010ff */
[----:B----4-:R-:W-:Y:S05]  /*11b40*/  @!P0 BRA `(.L_x_267) ;  /* 0xfffffffc00f08947 */ /* 0x010fea000383ffff */
[----:B------:R-:W-:Y:S05]  /*11b50*/  BRA `(.L_x_268) ;  /* 0xffffff3000207947 */ /* 0x000fea000383ffff */
.L_x_106:
[----:B---3--:R-:W-:-:S07]  /*11b60*/  MOV R4, UR20 ;  /* 0x0000001400047c02 */ /* 0x008fce0008000f00 */
.L_x_269:
[----:B---3--:R3:W4:Y:S02]  /*11b70*/  SYNCS.PHASECHK.TRANS64.TRYWAIT P0, [R4+URZ+0x29880], R8 ;  /* 0x02988008040075a7 */ /* 0x00872400080011ff */
[----:B----4-:R-:W-:Y:S05]  /*11b80*/  @!P0 NANOSLEEP.SYNCS 0x989680 ;  /* 0x009896800000895d */ /* 0x010fea0003900000 */
[----:B------:R-:W4:Y:S02]  /*11b90*/  @!P0 SYNCS.PHASECHK.TRANS64 P0, [R4+URZ+0x29880], R8 ;  /* 0x02988008040085a7 */ /* 0x000f2400080010ff */
[----:B----4-:R-:W-:Y:S05]  /*11ba0*/  @!P0 BRA `(.L_x_269) ;  /* 0xfffffffc00f08947 */ /* 0x010fea000383ffff */
[----:B------:R-:W-:Y:S05]  /*11bb0*/  BRA `(.L_x_270) ;  /* 0xffffff3000c87947 */ /* 0x000fea000383ffff */
.L_x_112:
[----:B------:R-:W-:Y:S07]  /*11bc0*/  MOV R2, UR6 ;  /* 0x0000000600027c02 */ /* 0x000fee0008000f00 */
.L_x_271:
[----:B-1----:R1:W2:Y:S02]  /*11bd0*/  SYNCS.PHASECHK.TRANS64.TRYWAIT P0, [R2+URZ+0x29800], R3 ;  /* 0x02980003020075a7 */ /* 0x0022a400080011ff */
[----:B--2---:R-:W-:Y:S05]  /*11be0*/  @!P0 NANOSLEEP.SYNCS 0x989680 ;  /* 0x009896800000895d */ /* 0x004fea0003900000 */
[----:B------:R-:W2:Y:S02]  /*11bf0*/  @!P0 SYNCS.PHASECHK.TRANS64 P0, [R2+URZ+0x29800], R3 ;  /* 0x02980003020085a7 */ /* 0x000ea400080010ff */
[----:B--2---:R-:W-:Y:S05]  /*11c00*/  @!P0 BRA `(.L_x_271) ;  /* 0xfffffffc00f08947 */ /* 0x004fea000383ffff */
[----:B------:R-:W-:Y:S05]  /*11c10*/  BRA `(.L_x_272) ;  /* 0xffffff3800f47947 */ /* 0x000fea000383ffff */
.L_x_114:
[----:B------:R-:W-:Y:S07]  /*11c20*/  MOV R3, UR20 ;  /* 0x0000001400037c02 */ /* 0x000fee0008000f00 */
.L_x_273:
[----:B-1----:R1:W2:Y:S02]  /*11c30*/  SYNCS.PHASECHK.TRANS64.TRYWAIT P0, [R3+URZ+0x29858], R4 ;  /* 0x02985804030075a7 */ /* 0x0022a400080011ff */
[----:B--2---:R-:W-:Y:S05]  /*11c40*/  @!P0 NANOSLEEP.SYNCS 0x989680 ;  /* 0x009896800000895d */ /* 0x004fea0003900000 */
[----:B------:R-:W2:Y:S02]  /*11c50*/  @!P0 SYNCS.PHASECHK.TRANS64 P0, [R3+URZ+0x29858], R4 ;  /* 0x02985804030085a7 */ /* 0x000ea400080010ff */
[----:B--2---:R-:W-:Y:S05]  /*11c60*/  @!P0 BRA `(.L_x_273) ;  /* 0xfffffffc00f08947 */ /* 0x004fea000383ffff */
[----:B------:R-:W-:Y:S05]  /*11c70*/  BRA `(.L_x_274) ;  /* 0xffffff3800f47947 */ /* 0x000fea000383ffff */
.L_x_117:
[----:B------:R-:W-:Y:S07]  /*11c80*/  MOV R2, UR20 ;  /* 0x0000001400027c02 */ /* 0x000fee0008000f00 */
.L_x_275:
[----:B-1----:R1:W3:Y:S02]  /*11c90*/  SYNCS.PHASECHK.TRANS64.TRYWAIT P0, [R2+URZ+0x29890], R3 ;  /* 0x02989003020075a7 */ /* 0x0022e400080011ff */
[----:B---3--:R-:W-:Y:S05]  /*11ca0*/  @!P0 NANOSLEEP.SYNCS 0x989680 ;  /* 0x009896800000895d */ /* 0x008fea0003900000 */
[----:B------:R-:W3:Y:S02]  /*11cb0*/  @!P0 SYNCS.PHASECHK.TRANS64 P0, [R2+URZ+0x29890], R3 ;  /* 0x02989003020085a7 */ /* 0x000ee400080010ff */
[----:B---3--:R-:W-:Y:S05]  /*11cc0*/  @!P0 BRA `(.L_x_275) ;  /* 0xfffffffc00f08947 */ /* 0x008fea000383ffff */
[----:B------:R-:W-:Y:S05]  /*11cd0*/  BRA `(.L_x_276) ;  /* 0xffffff3c009c7947 */ /* 0x000fea000383ffff */
.L_x_119:
[----:B------:R-:W-:Y:S07]  /*11ce0*/  MOV R2, UR20 ;  /* 0x0000001400027c02 */ /* 0x000fee0008000f00 */
.L_x_277:
[----:B-1----:R1:W3:Y:S02]  /*11cf0*/  SYNCS.PHASECHK.TRANS64.TRYWAIT P0, [R2+URZ+0x29868], R3 ;  /* 0x02986803020075a7 */ /* 0x0022e400080011ff */
[----:B---3--:R-:W-:Y:S05]  /*11d00*/  @!P0 NANOSLEEP.SYNCS 0x989680 ;  /* 0x009896800000895d */ /* 0x008fea0003900000 */
[----:B------:R-:W3:Y:S02]  /*11d10*/  @!P0 SYNCS.PHASECHK.TRANS64 P0, [R2+URZ+0x29868], R3 ;  /* 0x02986803020085a7 */ /* 0x000ee400080010ff */
[----:B---3--:R-:W-:Y:S05]  /*11d20*/  @!P0 BRA `(.L_x_277) ;  /* 0xfffffffc00f08947 */ /* 0x008fea000383ffff */
[----:B------:R-:W-:Y:S05]  /*11d30*/  BRA `(.L_x_278) ;  /* 0xffffff3c00987947 */ /* 0x000fea000383ffff */
.L_x_125:
[----:B------:R-:W-:Y:S07]  /*11d40*/  MOV R2, UR20 ;  /* 0x0000001400027c02 */ /* 0x000fee0008000f00 */
.L_x_279:
[----:B--2---:R2:W3:Y:S02]  /*11d50*/  SYNCS.PHASECHK.TRANS64.TRYWAIT P0, [R2+URZ+0x29878], R3 ;  /* 0x02987803020075a7 */ /* 0x0044e400080011ff */
[----:B---3--:R-:W-:Y:S05]  /*11d60*/  @!P0 NANOSLEEP.SYNCS 0x989680 ;  /* 0x009896800000895d */ /* 0x008fea0003900000 */
[----:B------:R-:W3:Y:S02]  /*11d70*/  @!P0 SYNCS.PHASECHK.TRANS64 P0, [R2+URZ+0x29878], R3 ;  /* 0x02987803020085a7 */ /* 0x000ee400080010ff */
[----:B---3--:R-:W-:Y:S05]  /*11d80*/  @!P0 BRA `(.L_x_279) ;  /* 0xfffffffc00f08947 */ /* 0x008fea000383ffff */
[----:B------:R-:W-:Y:S05]  /*11d90*/  BRA `(.L_x_280) ;  /* 0xffffff4400347947 */ /* 0x000fea000383ffff */
.L_x_127:
[----:B------:R-:W-:Y:S07]  /*11da0*/  MOV R4, UR20 ;  /* 0x0000001400047c02 */ /* 0x000fee0008000f00 */
.L_x_281:
[----:B--2---:R2:W3:Y:S02]  /*11db0*/  SYNCS.PHASECHK.TRANS64.TRYWAIT P0, [R4+URZ+0x29820], R6 ;  /* 0x02982006040075a7 */ /* 0x0044e400080011ff */
[----:B---3--:R-:W-:Y:S05]  /*11dc0*/  @!P0 NANOSLEEP.SYNCS 0x989680 ;  /* 0x009896800000895d */ /* 0x008fea0003900000 */
[----:B------:R-:W3:Y:S02]  /*11dd0*/  @!P0 SYNCS.PHASECHK.TRANS64 P0, [R4+URZ+0x29820], R6 ;  /* 0x02982006040085a7 */ /* 0x000ee400080010ff */
[----:B---3--:R-:W-:Y:S05]  /*11de0*/  @!P0 BRA `(.L_x_281) ;  /* 0xfffffffc00f08947 */ /* 0x008fea000383ffff */
[----:B------:R-:W-:Y:S05]  /*11df0*/  BRA `(.L_x_282) ;  /* 0xffffff4400387947 */ /* 0x000fea000383ffff */
.L_x_130:
[----:B------:R-:W-:Y:S07]  /*11e00*/  MOV R4, UR20 ;  /* 0x0000001400047c02 */ /* 0x000fee0008000f00 */
.L_x_283:
[----:B--2---:R2:W3:Y:S02]  /*11e10*/  SYNCS.PHASECHK.TRANS64.TRYWAIT P0, [R4+URZ+0x29880], R6 ;  /* 0x02988006040075a7 */ /* 0x0044e400080011ff */
[----:B---3--:R-:W-:Y:S05]  /*11e20*/  @!P0 NANOSLEEP.SYNCS 0x989680 ;  /* 0x009896800000895d */ /* 0x008fea0003900000 */
[----:B------:R-:W3:Y:S02]  /*11e30*/  @!P0 SYNCS.PHASECHK.TRANS64 P0, [R4+URZ+0x29880], R6 ;  /* 0x02988006040085a7 */ /* 0x000ee400080010ff */
[----:B---3--:R-:W-:Y:S05]  /*11e40*/  @!P0 BRA `(.L_x_283) ;  /* 0xfffffffc00f08947 */ /* 0x008fea000383ffff */
[----:B------:R-:W-:Y:S05]  /*11e50*/  BRA `(.L_x_284) ;  /* 0xffffff4400c47947 */ /* 0x000fea000383ffff */
.L_x_135:
[----:B------:R-:W-:-:S07]  /*11e60*/  MOV R0, UR20 ;  /* 0x0000001400007c02 */ /* 0x000fce0008000f00 */
.L_x_285:
[----:B-1----:R1:W2:Y:S02]  /*11e70*/  SYNCS.PHASECHK.TRANS64.TRYWAIT P0, [R0+URZ+0x298b0], R2 ;  /* 0x0298b002000075a7 */ /* 0x0022a400080011ff */
[----:B--2---:R-:W-:Y:S05]  /*11e80*/  @!P0 NANOSLEEP.SYNCS 0x989680 ;  /* 0x009896800000895d */ /* 0x004fea0003900000 */
[----:B------:R-:W2:Y:S02]  /*11e90*/  @!P0 SYNCS.PHASECHK.TRANS64 P0, [R0+URZ+0x298b0], R2 ;  /* 0x0298b002000085a7 */ /* 0x000ea400080010ff */
[----:B--2---:R-:W-:Y:S05]  /*11ea0*/  @!P0 BRA `(.L_x_285) ;  /* 0xfffffffc00f08947 */ /* 0x004fea000383ffff */
[----:B------:R-:W-:Y:S05]  /*11eb0*/  BRA `(.L_x_286) ;  /* 0xffffff4c00087947 */ /* 0x000fea000383ffff */
.L_x_138:
[----:B-1----:R-:W-:-:S07]  /*11ec0*/  MOV R0, UR20 ;  /* 0x0000001400007c02 */ /* 0x002fce0008000f00 */
.L_x_287:
[----:B-1----:R1:W3:Y:S02]  /*11ed0*/  SYNCS.PHASECHK.TRANS64.TRYWAIT P0, [R0+URZ+0x298b8], R2 ;  /* 0x0298b802000075a7 */ /* 0x0022e400080011ff */
[----:B---3--:R-:W-:Y:S05]  /*11ee0*/  @!P0 NANOSLEEP.SYNCS 0x989680 ;  /* 0x009896800000895d */ /* 0x008fea0003900000 */
[----:B------:R-:W3:Y:S02]  /*11ef0*/  @!P0 SYNCS.PHASECHK.TRANS64 P0, [R0+URZ+0x298b8], R2 ;  /* 0x0298b802000085a7 */ /* 0x000ee400080010ff */
[----:B---3--:R-:W-:Y:S05]  /*11f00*/  @!P0 BRA `(.L_x_287) ;  /* 0xfffffffc00f08947 */ /* 0x008fea000383ffff */
[----:B------:R-:W-:Y:S05]  /*11f10*/  BRA `(.L_x_288) ;  /* 0xffffff4c00107947 */ /* 0x000fea000383ffff */
.L_x_140:
[----:B-1----:R-:W-:-:S07]  /*11f20*/  MOV R0, UR20 ;  /* 0x0000001400007c02 */ /* 0x002fce0008000f00 */
.L_x_289:
[----:B-1----:R1:W3:Y:S02]  /*11f30*/  SYNCS.PHASECHK.TRANS64.TRYWAIT P0, [R0+URZ+0x29890], R13 ;  /* 0x0298900d000075a7 */ /* 0x0022e400080011ff */
[----:B---3--:R-:W-:Y:S05]  /*11f40*/  @!P0 NANOSLEEP.SYNCS 0x989680 ;  /* 0x009896800000895d */ /* 0x008fea0003900000 */
[----:B------:R-:W3:Y:S02]  /*11f50*/  @!P0 SYNCS.PHASECHK.TRANS64 P0, [R0+URZ+0x29890], R13 ;  /* 0x0298900d000085a7 */ /* 0x000ee400080010ff */
[----:B---3--:R-:W-:Y:S05]  /*11f60*/  @!P0 BRA `(.L_x_289) ;  /* 0xfffffffc00f08947 */ /* 0x008fea000383ffff */
[----:B------:R-:W-:Y:S05]  /*11f70*/  BRA `(.L_x_290) ;  /* 0xffffff4c00147947 */ /* 0x000fea000383ffff */
.L_x_148:
[----:B------:R-:W-:-:S07]  /*11f80*/  MOV R4, UR16 ;  /* 0x0000001000047c02 */ /* 0x000fce0008000f00 */
.L_x_291:
[----:B-1----:R1:W3:Y:S02]  /*11f90*/  SYNCS.PHASECHK.TRANS64.TRYWAIT P0, [R4+URZ+0x29870], R5 ;  /* 0x02987005040075a7 */ /* 0x0022e400080011ff */
[----:B---3--:R-:W-:Y:S05]  /*11fa0*/  @!P0 NANOSLEEP.SYNCS 0x989680 ;  /* 0x009896800000895d */ /* 0x008fea0003900000 */
[----:B------:R-:W3:Y:S02]  /*11fb0*/  @!P0 SYNCS.PHASECHK.TRANS64 P0, [R4+URZ+0x29870], R5 ;  /* 0x02987005040085a7 */ /* 0x000ee400080010ff */
[----:B---3--:R-:W-:Y:S05]  /*11fc0*/  @!P0 BRA `(.L_x_291) ;  /* 0xfffffffc00f08947 */ /* 0x008fea000383ffff */
[----:B------:R-:W-:Y:S05]  /*11fd0*/  BRA `(.L_x_292) ;  /* 0xffffff5800147947 */ /* 0x000fea000383ffff */
.L_x_170:
[----:B-1----:R1:W3:Y:S02]  /*11fe0*/  SYNCS.PHASECHK.TRANS64.TRYWAIT P1, [R56+URZ+0x29850], R0 ;  /* 0x02985000380075a7 */ /* 0x0022e400080211ff */
[----:B---3--:R-:W-:Y:S05]  /*11ff0*/  @!P1 NANOSLEEP.SYNCS 0x989680 ;  /* 0x009896800000995d */ /* 0x008fea0003900000 */
[----:B------:R-:W3:Y:S02]  /*12000*/  @!P1 SYNCS.PHASECHK.TRANS64 P1, [R56+URZ+0x29850], R0 ;  /* 0x02985000380095a7 */ /* 0x000ee400080210ff */
[----:B---3--:R-:W-:Y:S05]  /*12010*/  @!P1 BRA `(.L_x_170) ;  /* 0xfffffffc00f09947 */ /* 0x008fea000383ffff */
[----:B------:R-:W-:Y:S05]  /*12020*/  BRA `(.L_x_293) ;  /* 0xffffff6800cc7947 */ /* 0x000fea000383ffff */
.L_x_174:
[----:B-1----:R1:W3:Y:S02]  /*12030*/  SYNCS.PHASECHK.TRANS64.TRYWAIT P1, [R56+URZ+0x29888], R0 ;  /* 0x02988800380075a7 */ /* 0x0022e400080211ff */
[----:B---3--:R-:W-:Y:S05]  /*12040*/  @!P1 NANOSLEEP.SYNCS 0x989680 ;  /* 0x009896800000995d */ /* 0x008fea0003900000 */
[----:B------:R-:W3:Y:S02]  /*12050*/  @!P1 SYNCS.PHASECHK.TRANS64 P1, [R56+URZ+0x29888], R0 ;  /* 0x02988800380095a7 */ /* 0x000ee400080210ff */
[----:B---3--:R-:W-:Y:S05]  /*12060*/  @!P1 BRA `(.L_x_174) ;  /* 0xfffffffc00f09947 */ /* 0x008fea000383ffff */
[----:B------:R-:W-:Y:S05]  /*12070*/  BRA `(.L_x_294) ;  /* 0xffffff6800dc7947 */ /* 0x000fea000383ffff */
.L_x_178:
[----:B-1----:R1:W3:Y:S02]  /*12080*/  SYNCS.PHASECHK.TRANS64.TRYWAIT P1, [R56+URZ+0x29830], R0 ;  /* 0x02983000380075a7 */ /* 0x0022e400080211ff */
[----:B---3--:R-:W-:Y:S05]  /*12090*/  @!P1 NANOSLEEP.SYNCS 0x989680 ;  /* 0x009896800000995d */ /* 0x008fea0003900000 */
[----:B------:R-:W3:Y:S02]  /*120a0*/  @!P1 SYNCS.PHASECHK.TRANS64 P1, [R56+URZ+0x29830], R0 ;  /* 0x02983000380095a7 */ /* 0x000ee400080210ff */
[----:B---3--:R-:W-:Y:S05]  /*120b0*/  @!P1 BRA `(.L_x_178) ;  /* 0xfffffffc00f09947 */ /* 0x008fea000383ffff */
[----:B------:R-:W-:Y:S05]  /*120c0*/  BRA `(.L_x_295) ;  /* 0xffffff6c000c7947 */ /* 0x000fea000383ffff */
.L_x_179:
[----:B------:R-:W-:Y:S01]  /*120d0*/  MOV R12, RZ ;  /* 0x000000ff000c7202 */ /* 0x000fe20000000f00 */
[----:B------:R-:W-:Y:S01]  /*120e0*/  HFMA2 R11, -RZ, RZ, 0, 1.847743988037109375e-06 ;  /* 0x0000001fff0b7431 */ /* 0x000fe200000001ff */
[----:B------:R-:W-:Y:S01]  /*120f0*/  MOV R15, 0xffffffff ;  /* 0xffffffff000f7802 */ /* 0x000fe20000000f00 */
[----:B------:R-:W-:Y:S06]  /*12100*/  BSSY B0, `(.L_x_296) ;  /* 0x0000004000007945 */ /* 0x000fec0003800000 */
[----:B-12---:R-:W-:Y:S05]  /*12110*/  WARPSYNC.COLLECTIVE R15, `(.L_x_297) ;  /* 0x000000000f087348 */ /* 0x006fea0003c00000 */
[----:B------:R3:W4:Y:S02]  /*12120*/  SHFL.IDX P6, R14, R13, R12, R11 ;  /* 0x0000000c0d0e7389 */ /* 0x00072400000c000b */
[----:B-1234-:R-:W-:Y:S05]  /*12130*/  ENDCOLLECTIVE ;  /* 0x000000000000791b */ /* 0x01efea0003800000 */
.L_x_297:
[----:B------:R-:W-:Y:S05]  /*12140*/  BSYNC B0 ;  /* 0x0000000000007941 */ /* 0x000fea0003800000 */
.L_x_296:
[----:B------:R-:W-:Y:S05]  /*12150*/  BRA `(.L_x_298) ;  /* 0xffffff6c00147947 */ /* 0x000fea000383ffff */
.L_x_199:
[----:B------:R1:W1:Y:S02]  /*12160*/  SYNCS.PHASECHK.TRANS64.TRYWAIT P1, [R56+URZ+0x29840], R0 ;  /* 0x02984000380075a7 */ /* 0x00026400080211ff */
[----:B-1----:R-:W-:Y:S05]  /*12170*/  @!P1 NANOSLEEP.SYNCS 0x989680 ;  /* 0x009896800000995d */ /* 0x002fea0003900000 */
[----:B------:R-:W1:Y:S02]  /*12180*/  @!P1 SYNCS.PHASECHK.TRANS64 P1, [R56+URZ+0x29840], R0 ;  /* 0x02984000380095a7 */ /* 0x000e6400080210ff */
[----:B-1----:R-:W-:Y:S05]  /*12190*/  @!P1 BRA `(.L_x_199) ;  /* 0xfffffffc00f09947 */ /* 0x002fea000383ffff */
[----:B------:R-:W-:Y:S05]  /*121a0*/  BRA `(.L_x_299) ;  /* 0xffffffb800307947 */ /* 0x000fea000383ffff */
.L_x_203:
[----:B------:R1:W1:Y:S02]  /*121b0*/  SYNCS.PHASECHK.TRANS64.TRYWAIT P1, [R56+URZ+0x29860], R0 ;  /* 0x02986000380075a7 */ /* 0x00026400080211ff */
[----:B-1----:R-:W-:Y:S05]  /*121c0*/  @!P1 NANOSLEEP.SYNCS 0x989680 ;  /* 0x009896800000995d */ /* 0x002fea0003900000 */
[----:B------:R-:W1:Y:S02]  /*121d0*/  @!P1 SYNCS.PHASECHK.TRANS64 P1, [R56+URZ+0x29860], R0 ;  /* 0x02986000380095a7 */ /* 0x000e6400080210ff */
[----:B-1----:R-:W-:Y:S05]  /*121e0*/  @!P1 BRA `(.L_x_203) ;  /* 0xfffffffc00f09947 */ /* 0x002fea000383ffff */
[----:B------:R-:W-:Y:S05]  /*121f0*/  BRA `(.L_x_300) ;  /* 0xffffffb800407947 */ /* 0x000fea000383ffff */
.L_x_206:
[----:B------:R1:W1:Y:S02]  /*12200*/  SYNCS.PHASECHK.TRANS64.TRYWAIT P0, [R56+URZ+0x29898], R3 ;  /* 0x02989803380075a7 */ /* 0x00026400080011ff */
[----:B-1----:R-:W-:Y:S05]  /*12210*/  @!P0 NANOSLEEP.SYNCS 0x989680 ;  /* 0x009896800000895d */ /* 0x002fea0003900000 */
[----:B------:R-:W1:Y:S02]  /*12220*/  @!P0 SYNCS.PHASECHK.TRANS64 P0, [R56+URZ+0x29898], R3 ;  /* 0x02989803380085a7 */ /* 0x000e6400080010ff */
[----:B-1----:R-:W-:Y:S05]  /*12230*/  @!P0 BRA `(.L_x_206) ;  /* 0xfffffffc00f08947 */ /* 0x002fea000383ffff */
[----:B------:R-:W-:Y:S05]  /*12240*/  BRA `(.L_x_301) ;  /* 0xffffffb800587947 */ /* 0x000fea000383ffff */
.L_x_215:
[----:B-1----:R-:W-:-:S04]  /*12250*/  MOV R0, UR37 ;  /* 0x0000002500007c02 */ /* 0x002fc80008000f00 */
[----:B------:R1:W2:Y:S03]  /*12260*/  SYNCS.PHASECHK.TRANS64.TRYWAIT P1, [R0+URZ+0x298a0], R3 ;  /* 0x0298a003000075a7 */ /* 0x0002a600080211ff */
[----:B--2---:R-:W-:Y:S05]  /*12270*/  @!P1 NANOSLEEP.SYNCS 0x989680 ;  /* 0x009896800000995d */ /* 0x004fea0003900000 */
[----:B------:R-:W2:Y:S02]  /*12280*/  @!P1 SYNCS.PHASECHK.TRANS64 P1, [R0+URZ+0x298a0], R3 ;  /* 0x0298a003000095a7 */ /* 0x000ea400080210ff */
[----:B--2---:R-:W-:Y:S05]  /*12290*/  @!P1 BRA `(.L_x_215) ;  /* 0xfffffffc00ec9947 */ /* 0x004fea000383ffff */
[----:B------:R-:W-:Y:S05]  /*122a0*/  BRA `(.L_x_302) ;  /* 0xffffffd400b07947 */ /* 0x000fea000383ffff */
.L_x_228:
[----:B------:R-:W-:-:S07]  /*122b0*/  MOV R0, UR37 ;  /* 0x0000002500007c02 */ /* 0x000fce0008000f00 */
.L_x_303:
[----:B---3--:R3:W4:Y:S02]  /*122c0*/  SYNCS.PHASECHK.TRANS64.TRYWAIT P1, [R0+URZ+0x298a8], R2 ;  /* 0x0298a802000075a7 */ /* 0x00872400080211ff */
[----:B----4-:R-:W-:Y:S05]  /*122d0*/  @!P1 NANOSLEEP.SYNCS 0x989680 ;  /* 0x009896800000995d */ /* 0x010fea0003900000 */
[----:B------:R-:W4:Y:S02]  /*122e0*/  @!P1 SYNCS.PHASECHK.TRANS64 P1, [R0+URZ+0x298a8], R2 ;  /* 0x0298a802000095a7 */ /* 0x000f2400080210ff */
[----:B----4-:R-:W-:Y:S05]  /*122f0*/  @!P1 BRA `(.L_x_303) ;  /* 0xfffffffc00f09947 */ /* 0x010fea000383ffff */
[----:B------:R-:W-:Y:S05]  /*12300*/  BRA `(.L_x_304) ;  /* 0xffffffe000a87947 */ /* 0x000fea000383ffff */
        .weak           $__internal_0_$__cuda_sm10x_tcgen05_guardrail_trap_col_being_dealloced_not_returned_by_alloc
        .type           $__internal_0_$__cuda_sm10x_tcgen05_guardrail_trap_col_being_dealloced_not_returned_by_alloc,@function
        .size           $__internal_0_$__cuda_sm10x_tcgen05_guardrail_trap_col_being_dealloced_not_returned_by_alloc,($__internal_1_$__cuda_sm10x_tcgen05_guardrail_trap_phase_invalid_during_alloc - $__internal_0_$__cuda_sm10x_tcgen05_guardrail_trap_col_being_dealloced_not_returned_by_alloc)
$__internal_0_$__cuda_sm10x_tcgen05_guardrail_trap_col_being_dealloced_not_returned_by_alloc:
[----:B------:R-:W-:Y:S05]  /*12310*/  BPT.TRAP 0x1 ;  /* 0x000000040000795c */ /* 0x000fea0000300000 */
[----:B------:R-:W-:-:S04]  /*12320*/  HFMA2 R3, -RZ, RZ, 0, 0 ;  /* 0x00000000ff037431 */ /* 0x000fc800000001ff */
[----:B------:R-:W-:Y:S05]  /*12330*/  RET.REL.NODEC R2 `(_ZN7cutlass13device_kernelINS_4fmha6kernel36Sm100FmhaBwdKernelTmaWarpSpecializedIN4cute5tupleIJiiiiNS5_IJNS5_IJiiEEEiEEEEEENS_10bfloat16_tEfNS5_IJNS4_1CILi128EEESB_NSA_ILi80EEESC_EEENS1_10collective10CausalMaskILb1EEEEEEEvNT_6ParamsE) ;  /* 0xfffffedc02307950 */ /* 0x000fea0003c3ffff */
        .weak           $__internal_1_$__cuda_sm10x_tcgen05_guardrail_trap_phase_invalid_during_alloc
        .type           $__internal_1_$__cuda_sm10x_tcgen05_guardrail_trap_phase_invalid_during_alloc,@function
        .size           $__internal_1_$__cuda_sm10x_tcgen05_guardrail_trap_phase_invalid_during_alloc,($__internal_2_$__cuda_sm10x_tcgen05_guardrail_trap_unallocated_columns_being_dealloced - $__internal_1_$__cuda_sm10x_tcgen05_guardrail_trap_phase_invalid_during_alloc)
$__internal_1_$__cuda_sm10x_tcgen05_guardrail_trap_phase_invalid_during_alloc:
[----:B------:R-:W-:Y:S05]  /*12340*/  BPT.TRAP 0x1 ;  /* 0x000000040000795c */ /* 0x000fea0000300000 */
[----:B------:R-:W-:-:S04]  /*12350*/  MOV R3, 0x0 ;  /* 0x0000000000037802 */ /* 0x000fc80000000f00 */
[----:B------:R-:W-:Y:S05]  /*12360*/  RET.REL.NODEC R2 `(_ZN7cutlass13device_kernelINS_4fmha6kernel36Sm100FmhaBwdKernelTmaWarpSpecializedIN4cute5tupleIJiiiiNS5_IJNS5_IJiiEEEiEEEEEENS_10bfloat16_tEfNS5_IJNS4_1CILi128EEESB_NSA_ILi80EEESC_EEENS1_10collective10CausalMaskILb1EEEEEEEvNT_6ParamsE) ;  /* 0xfffffedc02247950 */ /* 0x000fea0003c3ffff */
        .weak           $__internal_2_$__cuda_sm10x_tcgen05_guardrail_trap_unallocated_columns_being_dealloced
        .type           $__internal_2_$__cuda_sm10x_tcgen05_guardrail_trap_unallocated_columns_being_dealloced,@function
        .size           $__internal_2_$__cuda_sm10x_tcgen05_guardrail_trap_unallocated_columns_being_dealloced,($__internal_3_$__cuda_sm20_div_u16 - $__internal_2_$__cuda_sm10x_tcgen05_guardrail_trap_unallocated_columns_being_dealloced)
$__internal_2_$__cuda_sm10x_tcgen05_guardrail_trap_unallocated_columns_being_dealloced:
[----:B------:R-:W-:Y:S05]  /*12370*/  BPT.TRAP 0x1 ;  /* 0x000000040000795c */ /* 0x000fea0000300000 */
[----:B------:R-:W-:-:S04]  /*12380*/  HFMA2 R3, -RZ, RZ, 0, 0 ;  /* 0x00000000ff037431 */ /* 0x000fc800000001ff */
[----:B------:R-:W-:Y:S05]  /*12390*/  RET.REL.NODEC R2 `(_ZN7cutlass13device_kernelINS_4fmha6kernel36Sm100FmhaBwdKernelTmaWarpSpecializedIN4cute5tupleIJiiiiNS5_IJNS5_IJiiEEEiEEEEEENS_10bfloat16_tEfNS5_IJNS4_1CILi128EEESB_NSA_ILi80EEESC_EEENS1_10collective10CausalMaskILb1EEEEEEEvNT_6ParamsE) ;  /* 0xfffffedc02187950 */ /* 0x000fea0003c3ffff */
        .weak           $__internal_3_$__cuda_sm20_div_u16
        .type           $__internal_3_$__cuda_sm20_div_u16,@function
        .size           $__internal_3_$__cuda_sm20_div_u16,(.L_x_314 - $__internal_3_$__cuda_sm20_div_u16)
$__internal_3_$__cuda_sm20_div_u16:
[----:B------:R-:W1:Y:S01]  /*123a0*/  I2F.U16 R5, R6 ;  /* 0x0000000600057306 */ /* 0x000e620000101000 */
[----:B------:R-:W-:Y:S01]  /*123b0*/  IMAD.MOV.U32 R3, RZ, RZ, 0x4b800000 ;  /* 0x4b800000ff037424 */ /* 0x000fe200078e00ff */
[----:B------:R-:W-:-:S04]  /*123c0*/  LOP3.LUT R0, R0, 0xffff, RZ, 0xc0, !PT ;  /* 0x0000ffff00007812 */ /* 0x000fc800078ec0ff */
[----:B------:R-:W-:Y:S02]  /*123d0*/  I2FP.F32.U32.RZ R0, R0 ;  /* 0x0000000000007245 */ /* 0x000fe4000020d000 */
[C---:B-1----:R-:W-:Y:S02]  /*123e0*/  FSETP.GEU.AND P0, PT, |R5|.reuse, 1.175494350822287508e-38, PT ;  /* 0x008000000500780b */ /* 0x042fe40003f0e200 */
[----:B------:R-:W-:Y:S02]  /*123f0*/  FSETP.GT.AND P1, PT, |R5|, 8.50705917302346158658e+37, PT ;  /* 0x7e8000000500780b */ /* 0x000fe40003f24200 */
[----:B------:R-:W-:Y:S02]  /*12400*/  FSEL R3, R3, 1, !P0 ;  /* 0x3f80000003037808 */ /* 0x000fe40004000000 */
[----:B------:R-:W-:Y:S02]  /*12410*/  ISETP.NE.U32.AND P0, PT, R6, RZ, PT ;  /* 0x000000ff0600720c */ /* 0x000fe40003f05070 */
[----:B------:R-:W-:-:S05]  /*12420*/  FSEL R3, R3, 0.25, !P1 ;  /* 0x3e80000003037808 */ /* 0x000fca0004800000 */
[----:B------:R-:W-:-:S06]  /*12430*/  FMUL R5, R5, R3 ;  /* 0x0000000305057220 */ /* 0x000fcc0000400000 */
[----:B------:R-:W1:Y:S02]  /*12440*/  MUFU.RCP R5, R5 ;  /* 0x0000000500057308 */ /* 0x000e640000001000 */
[----:B-1----:R-:W-:-:S04]  /*12450*/  FMUL R5, R3, R5 ;  /* 0x0000000503057220 */ /* 0x002fc80000400000 */
[----:B------:R-:W-:-:S04]  /*12460*/  VIADD R5, R5, 0x2 ;  /* 0x0000000205057836 */ /* 0x000fc80000000000 */
[----:B------:R-:W-:Y:S01]  /*12470*/  FMUL.RZ R0, R0, R5 ;  /* 0x0000000500007220 */ /* 0x000fe2000040c000 */
[----:B------:R-:W-:-:S05]  /*12480*/  IMAD.MOV.U32 R5, RZ, RZ, 0x0 ;  /* 0x00000000ff057424 */ /* 0x000fca00078e00ff */
[----:B------:R-:W1:Y:S02]  /*12490*/  F2I.U32.TRUNC.NTZ R0, R0 ;  /* 0x0000000000007305 */ /* 0x000e64000020f000 */
[----:B-1----:R-:W-:Y:S01]  /*124a0*/  LOP3.LUT R16, R0, 0xffff, RZ, 0xc0, !PT ;  /* 0x0000ffff00107812 */ /* 0x002fe200078ec0ff */
[----:B------:R-:W-:Y:S01]  /*124b0*/  @!P0 IMAD.MOV.U32 R16, RZ, RZ, -0x1 ;  /* 0xffffffffff108424 */ /* 0x000fe200078e00ff */
[----:B------:R-:W-:Y:S06]  /*124c0*/  RET.REL.NODEC R4 `(_ZN7cutlass13device_kernelINS_4fmha6kernel36Sm100FmhaBwdKernelTmaWarpSpecializedIN4cute5tupleIJiiiiNS5_IJNS5_IJiiEEEiEEEEEENS_10bfloat16_tEfNS5_IJNS4_1CILi128EEESB_NSA_ILi80EEESC_EEENS1_10collective10CausalMaskILb1EEEEEEEvNT_6ParamsE) ;  /* 0xfffffed804cc7950 */ /* 0x000fec0003c3ffff */
.L_x_305:
[----:B------:R-:W-:-:S00]  /*124d0*/  BRA `(.L_x_305) ;  /* 0xfffffffc00fc7947 */ /* 0x000fc0000383ffff */
[----:B------:R-:W-:-:S00]  /*124e0*/  NOP ;  /* 0x0000000000007918 */ /* 0x000fc00000000000 */
        /* <DEDUP_REMOVED lines=9> */
.L_x_314:


//--------------------- .nv.global.init           --------------------------
	.section	.nv.global.init,"aw",@progbits
.nv.global.init:
	.type		$str$25,@object
	.size		$str$25,($str$26 - $str$25)
$str$25:
        /*0000*/ 	.byte	0x28, 0x61, 0x64, 0x64, 0x72, 0x65, 0x73, 0x73, 0x20, 0x26, 0x20, 0x6d, 0x61, 0x73, 0x6b, 0x29
        /*0010*/ 	.byte	0x20, 0x3d, 0x3d, 0x20, 0x30, 0x00
	.type		$str$26,@object
	.size		$str$26,($str$24 - $str$26)
$str$26:
        /*0016*/ 	.byte	0x2f, 0x74, 0x6d, 0x70, 0x2f, 0x63, 0x75, 0x74, 0x6c, 0x61, 0x73, 0x73, 0x5f, 0x73, 0x77, 0x65
        /*0026*/ 	.byte	0x65, 0x70, 0x5f, 0x73, 0x72, 0x63, 0x2f, 0x69, 0x6e, 0x63, 0x6c, 0x75, 0x64, 0x65, 0x2f, 0x63
        /*0036*/ 	.byte	0x75, 0x74, 0x65, 0x2f, 0x70, 0x6f, 0x69, 0x6e, 0x74, 0x65, 0x72, 0x5f, 0x66, 0x6c, 0x61, 0x67
        /*0046*/ 	.byte	0x67, 0x65, 0x64, 0x2e, 0x68, 0x70, 0x70, 0x00
	.type		$str$24,@object
	.size		$str$24,($str$23 - $str$24)
$str$24:
        /*004e*/ 	.byte	0x2f, 0x74, 0x6d, 0x70, 0x2f, 0x63, 0x75, 0x74, 0x6c, 0x61, 0x73, 0x73, 0x5f, 0x73, 0x77, 0x65
        /*005e*/ 	.byte	0x65, 0x70, 0x5f, 0x73, 0x72, 0x63, 0x2f, 0x69, 0x6e, 0x63, 0x6c, 0x75, 0x64, 0x65, 0x2f, 0x63
        /*006e*/ 	.byte	0x75, 0x74, 0x65, 0x2f, 0x61, 0x74, 0x6f, 0x6d, 0x2f, 0x63, 0x6f, 0x70, 0x79, 0x5f, 0x74, 0x72
        /*007e*/ 	.byte	0x61, 0x69, 0x74, 0x73, 0x5f, 0x73, 0x6d, 0x31, 0x30, 0x30, 0x2e, 0x68, 0x70, 0x70, 0x00
	.type		$str$23,@object
	.size		$str$23,(__unnamed_3 - $str$23)
$str$23:
        /*008d*/ 	.byte	0x28, 0x28, 0x75, 0x69, 0x6e, 0x74, 0x33, 0x32, 0x5f, 0x74, 0x28, 0x74, 0x68, 0x72, 0x65, 0x61
        /*009d*/ 	.byte	0x64, 0x49, 0x64, 0x78, 0x2e, 0x78, 0x29, 0x20, 0x2f, 0x20, 0x33, 0x32, 0x29, 0x20, 0x25, 0x20
        /*00ad*/ 	.byte	0x34, 0x29, 0x20, 0x3d, 0x3d, 0x20, 0x28, 0x28, 0x28, 0x74, 0x6d, 0x65, 0x6d, 0x5f, 0x61, 0x64
        /*00bd*/ 	.byte	0x64, 0x72, 0x20, 0x3e, 0x3e, 0x20, 0x31, 0x36, 0x29, 0x20, 0x2f, 0x20, 0x33, 0x32, 0x29, 0x20
        /*00cd*/ 	.byte	0x25, 0x20, 0x34, 0x29, 0x00
	.type		__unnamed_3,@object
	.size		__unnamed_3,(__unnamed_1 - __unnamed_3)
__unnamed_3:
        /* <DEDUP_REMOVED lines=25> */
        /*0262*/ 	.byte	0x3c, 0x31, 0x30, 0x32, 0x34, 0x3e, 0x3e, 0x3e, 0x3e, 0x20, 0x26, 0x5d, 0x00
	.type		__unnamed_1,@object
	.size		__unnamed_1,(__unnamed_2 - __unnamed_1)
__unnamed_1:
        /* <DEDUP_REMOVED lines=31> */
        /*045f*/ 	.byte	0x31, 0x3e, 0x3e, 0x3e, 0x5d, 0x00
	.type		__unnamed_2,@object
	.size		__unnamed_2,(__unnamed_4 - __unnamed_2)
__unnamed_2:
        /* <DEDUP_REMOVED lines=33> */
        /*0675*/ 	.byte	0x3e, 0x3e, 0x3e, 0x5d, 0x00
	.type		__unnamed_4,@object
	.size		__unnamed_4,(.L_4 - __unnamed_4)
__unnamed_4:
        /* <DEDUP_REMOVED lines=37> */
        /*08ca*/ 	.byte	0x3a, 0x43, 0x3c, 0x30, 0x3e, 0x3e, 0x3e, 0x3e, 0x5d, 0x00
.L_4:


//--------------------- .nv.shared._ZN7cutlass13device_kernelINS_4fmha6kernel36Sm100FmhaBwdKernelTmaWarpSpecializedIN4cute5tupleIJiiiiNS5_IJNS5_IJiiEEEiEEEEEENS_10bfloat16_tEfNS5_IJNS4_1CILi128EEESB_NSA_ILi80EEESC_EEENS1_10collective10CausalMaskILb1EEEEEEEvNT_6ParamsE --------------------------
	.section	.nv.shared._ZN7cutlass13device_kernelINS_4fmha6kernel36Sm100FmhaBwdKernelTmaWarpSpecializedIN4cute5tupleIJiiiiNS5_IJNS5_IJiiEEEiEEEEEENS_10bfloat16_tEfNS5_IJNS4_1CILi128EEESB_NSA_ILi80EEESC_EEENS1_10collective10CausalMaskILb1EEEEEEEvNT_6ParamsE,"aw",@nobits
	.sectionflags	@""
	.align	16
	.zero		1024


//--------------------- .nv.shared.reserved.0     --------------------------
	.section	.nv.shared.reserved.0,"aw",@nobits
	.weak		__nv_reservedSMEM_offset_0_alias
	.size		__nv_reservedSMEM_offset_0_alias, 0, 64
	.other		__nv_reservedSMEM_offset_0_alias,@"STO_CUDA_RESERVED_SHARED STV_DEFAULT"
__nv_reservedSMEM_offset_0_alias:
	.zero		0
.nv.shared.reserved.0:
	.zero		64
	.weak		__nv_reservedSMEM_tcgen05_partition
	.type		__nv_reservedSMEM_tcgen05_partition,@object
	.size		__nv_reservedSMEM_tcgen05_partition,(.L_0 - __nv_reservedSMEM_tcgen05_partition)
__nv_reservedSMEM_tcgen05_partition:
	.zero		32
.L_0:


//--------------------- .nv.global                --------------------------
	.section	.nv.global,"aw",@nobits
.nv.global:
	.type		_ZN39_INTERNAL_a4b511ae_4_k_cu_f27063c3_38694cute1_E,@object
	.size		_ZN39_INTERNAL_a4b511ae_4_k_cu_f27063c3_38694cute1_E,(_ZN39_INTERNAL_a4b511ae_4_k_cu_f27063c3_38694cuda3std3__45__cpo6cbeginE - _ZN39_INTERNAL_a4b511ae_4_k_cu_f27063c3_38694cute1_E)
_ZN39_INTERNAL_a4b511ae_4_k_cu_f27063c3_38694cute1_E:
	.zero		1
	.type		_ZN39_INTERNAL_a4b511ae_4_k_cu_f27063c3_38694cuda3std3__45__cpo6cbeginE,@object
	.size		_ZN39_INTERNAL_a4b511ae_4_k_cu_f27063c3_38694cuda3std3__45__cpo6cbeginE,(_ZN39_INTERNAL_a4b511ae_4_k_cu_f27063c3_38694cuda3std3__48in_placeE - _ZN39_INTERNAL_a4b511ae_4_k_cu_f27063c3_38694cuda3std3__45__cpo6cbeginE)
_ZN39_INTERNAL_a4b511ae_4_k_cu_f27063c3_38694cuda3std3__45__cpo6cbeginE:
	.zero		1
	.type		_ZN39_INTERNAL_a4b511ae_4_k_cu_f27063c3_38694cuda3std3__48in_placeE,@object
	.size		_ZN39_INTERNAL_a4b511ae_4_k_cu_f27063c3_38694cuda3std3__48in_placeE,(_ZN39_INTERNAL_a4b511ae_4_k_cu_f27063c3_38694cuda3std6ranges3__45__cpo9iter_moveE - _ZN39_INTERNAL_a4b511ae_4_k_cu_f27063c3_38694cuda3std3__48in_placeE)
_ZN39_INTERNAL_a4b511ae_4_k_cu_f27063c3_38694cuda3std3__48in_placeE:
	.zero		1
	.type		_ZN39_INTERNAL_a4b511ae_4_k_cu_f27063c3_38694cuda3std6ranges3__45__cpo9iter_moveE,@object
	.size		_ZN39_INTERNAL_a4b511ae_4_k_cu_f27063c3_38694cuda3std6ranges3__45__cpo9iter_moveE,(_ZN39_INTERNAL_a4b511ae_4_k_cu_f27063c3_38694cuda3std3__45__cpo5beginE - _ZN39_INTERNAL_a4b511ae_4_k_cu_f27063c3_38694cuda3std6ranges3__45__cpo9iter_moveE)
_ZN39_INTERNAL_a4b511ae_4_k_cu_f27063c3_38694cuda3std6ranges3__45__cpo9iter_moveE:
	.zero		1
	.type		_ZN39_INTERNAL_a4b511ae_4_k_cu_f27063c3_38694cuda3std3__45__cpo5beginE,@object
	.size		_ZN39_INTERNAL_a4b511ae_4_k_cu_f27063c3_38694cuda3std3__45__cpo5beginE,(_ZN39_INTERNAL_a4b511ae_4_k_cu_f27063c3_38694cuda3std3__441_GLOBAL__N__a4b511ae_4_k_cu_f27063c3_38696ignoreE - _ZN39_INTERNAL_a4b511ae_4_k_cu_f27063c3_38694cuda3std3__45__cpo5beginE)
_ZN39_INTERNAL_a4b511ae_4_k_cu_f27063c3_38694cuda3std3__45__cpo5beginE:
	.zero		1
	.type		_ZN39_INTERNAL_a4b511ae_4_k_cu_f27063c3_38694cuda3std3__441_GLOBAL__N__a4b511ae_4_k_cu_f27063c3_38696ignoreE,@object
	.size		_ZN39_INTERNAL_a4b511ae_4_k_cu_f27063c3_38694cuda3std3__441_GLOBAL__N__a4b511ae_4_k_cu_f27063c3_38696ignoreE,(_ZN39_INTERNAL_a4b511ae_4_k_cu_f27063c3_38694cute7productE - _ZN39_INTERNAL_a4b511ae_4_k_cu_f27063c3_38694cuda3std3__441_GLOBAL__N__a4b511ae_4_k_cu_f27063c3_38696ignoreE)
_ZN39_INTERNAL_a4b511ae_4_k_cu_f27063c3_38694cuda3std3__441_GLOBAL__N__a4b511ae_4_k_cu_f27063c3_38696ignoreE:
	.zero		1
	.type		_ZN39_INTERNAL_a4b511ae_4_k_cu_f27063c3_38694cute7productE,@object
	.size		_ZN39_INTERNAL_a4b511ae_4_k_cu_f27063c3_38694cute7productE,(_ZN39_INTERNAL_a4b511ae_4_k_cu_f27063c3_38694cuda3std3__45__cpo3endE - _ZN39_INTERNAL_a4b511ae_4_k_cu_f27063c3_38694cute7productE)
_ZN39_INTERNAL_a4b511ae_4_k_cu_f27063c3_38694cute7productE:
	.zero		1
	.type		_ZN39_INTERNAL_a4b511ae_4_k_cu_f27063c3_38694cuda3std3__45__cpo3endE,@object
	.size		_ZN39_INTERNAL_a4b511ae_4_k_cu_f27063c3_38694cuda3std3__45__cpo3endE,(_ZN39_INTERNAL_a4b511ae_4_k_cu_f27063c3_38694cuda3std3__419piecewise_constructE - _ZN39_INTERNAL_a4b511ae_4_k_cu_f27063c3_38694cuda3std3__45__cpo3endE)
_ZN39_INTERNAL_a4b511ae_4_k_cu_f27063c3_38694cuda3std3__45__cpo3endE:
	.zero		1
	.type		_ZN39_INTERNAL_a4b511ae_4_k_cu_f27063c3_38694cuda3std3__419piecewise_constructE,@object
	.size		_ZN39_INTERNAL_a4b511ae_4_k_cu_f27063c3_38694cuda3std3__419piecewise_constructE,(_ZN39_INTERNAL_a4b511ae_4_k_cu_f27063c3_38694cuda3std3__45__cpo4cendE - _ZN39_INTERNAL_a4b511ae_4_k_cu_f27063c3_38694cuda3std3__419piecewise_constructE)
_ZN39_INTERNAL_a4b511ae_4_k_cu_f27063c3_38694cuda3std3__419piecewise_constructE:
	.zero		1
	.type		_ZN39_INTERNAL_a4b511ae_4_k_cu_f27063c3_38694cuda3std3__45__cpo4cendE,@object
	.size		_ZN39_INTERNAL_a4b511ae_4_k_cu_f27063c3_38694cuda3std3__45__cpo4cendE,(_ZN39_INTERNAL_a4b511ae_4_k_cu_f27063c3_38694cuda3std6ranges3__45__cpo4swapE - _ZN39_INTERNAL_a4b511ae_4_k_cu_f27063c3_38694cuda3std3__45__cpo4cendE)
_ZN39_INTERNAL_a4b511ae_4_k_cu_f27063c3_38694cuda3std3__45__cpo4cendE:
	.zero		1
	.type		_ZN39_INTERNAL_a4b511ae_4_k_cu_f27063c3_38694cuda3std6ranges3__45__cpo4swapE,@object
	.size		_ZN39_INTERNAL_a4b511ae_4_k_cu_f27063c3_38694cuda3std6ranges3__45__cpo4swapE,(.L_12 - _ZN39_INTERNAL_a4b511ae_4_k_cu_f27063c3_38694cuda3std6ranges3__45__cpo4swapE)
_ZN39_INTERNAL_a4b511ae_4_k_cu_f27063c3_38694cuda3std6ranges3__45__cpo4swapE:
	.zero		1
.L_12:


//--------------------- .nv.constant0._ZN7cutlass13device_kernelINS_4fmha6kernel36Sm100FmhaBwdKernelTmaWarpSpecializedIN4cute5tupleIJiiiiNS5_IJNS5_IJiiEEEiEEEEEENS_10bfloat16_tEfNS5_IJNS4_1CILi128EEESB_NSA_ILi80EEESC_EEENS1_10collective10CausalMaskILb1EEEEEEEvNT_6ParamsE --------------------------
	.section	.nv.constant0._ZN7cutlass13device_kernelINS_4fmha6kernel36Sm100FmhaBwdKernelTmaWarpSpecializedIN4cute5tupleIJiiiiNS5_IJNS5_IJiiEEEiEEEEEENS_10bfloat16_tEfNS5_IJNS4_1CILi128EEESB_NSA_ILi80EEESC_EEENS1_10collective10CausalMaskILb1EEEEEEEvNT_6ParamsE,"a",@progbits
	.sectionflags	@""
	.align	4
.nv.constant0._ZN7cutlass13device_kernelINS_4fmha6kernel36Sm100FmhaBwdKernelTmaWarpSpecializedIN4cute5tupleIJiiiiNS5_IJNS5_IJiiEEEiEEEEEENS_10bfloat16_tEfNS5_IJNS4_1CILi128EEESB_NSA_ILi80EEESC_EEENS1_10collective10CausalMaskILb1EEEEEEEvNT_6ParamsE:
	.zero		2560


//--------------------- SYMBOLS --------------------------

	.type		.nv.reservedSmem.offset0,@object
	.size		.nv.reservedSmem.offset0,0x4
	.type		.nv.reservedSmem.cap,@object
	.size		.nv.reservedSmem.cap,0x4
	.type		__assertfail,@function
